// Copyright (c) 2024, Jay Shah, Ganesh Bikshandi, Ying Zhang, Vijay Thakkar, Pradeep Ramani, Tri Dao.
// Splitting the different template instantiations to different files to speed up compilation.
// This file is auto-generated. See "generate_kernels.py"

#include "flash_bwd_launch_template.h"

#ifndef FLASHATTENTION_DISABLE_HDIM192
template<>
void run_mha_bwd_<90, cutlass::half_t, 192, true>(Flash_bwd_params &params, cudaStream_t stream) {
    run_mha_bwd_hdim192<90, cutlass::half_t, true>(params, stream);
}
#endif


// ===== COMPILED SASS (sm_90a) =====

	.target	sm_90a

	.elftype	@"ET_EXEC"


//--------------------- .note.nv.tkinfo           --------------------------
	.section	.note.nv.tkinfo,"",@"SHT_NOTE"
	.sectionflags	@"SHF_NOTE_NV_TKINFO"
	.tkinfo
        /*0018*/ 	.word	0x00000002
        /*0030*/ 	.string	""
        /*0030*/ 	.string	"ptxas"
        /*0030*/ 	.string	"Cuda compilation tools, release 13.0, V13.0.88"
        /*0030*/ 	.string	"Build cuda_13.0.r13.0/compiler.36424714_0"
        /*0030*/ 	.string	"-arch sm_90a -m 64 "



//--------------------- .note.nv.cuinfo           --------------------------
	.section	.note.nv.cuinfo,"",@"SHT_NOTE"
	.sectionflags	@"SHF_NOTE_NV_CUINFO"
        /*0018*/ 	.short	0x0002
        /*001a*/ 	.short	0x005a
        /*001c*/ 	.short	0x0082
	.zero		2


//--------------------- .nv.info                  --------------------------
	.section	.nv.info,"",@"SHT_CUDA_INFO"
	.align	4


	//----- nvinfo : EIATTR_REGCOUNT
	.align		4
        /*0000*/ 	.byte	0x04, 0x2f
        /*0002*/ 	.short	(.L_18 - .L_17)
	.align		4
.L_17:
        /*0004*/ 	.word	index@(_ZN7cutlass13device_kernelIN5flash22FlashAttnBwdPreprocessIN4cute5tupleIJNS3_1CILi64EEENS5_ILi192EEEEEENS_6half_tEfNS_4arch4Sm90ELb1ELb1EEEEEvNT_6ParamsE)
        /*0008*/ 	.word	0x0000004a


	//----- nvinfo : EIATTR_FRAME_SIZE
	.align		4
.L_18:
        /*000c*/ 	.byte	0x04, 0x11
        /*000e*/ 	.short	(.L_20 - .L_19)
	.align		4
.L_19:
        /*0010*/ 	.word	index@(_ZN7cutlass13device_kernelIN5flash22FlashAttnBwdPreprocessIN4cute5tupleIJNS3_1CILi64EEENS5_ILi192EEEEEENS_6half_tEfNS_4arch4Sm90ELb1ELb1EEEEEvNT_6ParamsE)
        /*0014*/ 	.word	0x00000000


	//----- nvinfo : EIATTR_REGCOUNT
	.align		4
.L_20:
        /*0018*/ 	.byte	0x04, 0x2f
        /*001a*/ 	.short	(.L_22 - .L_21)
	.align		4
.L_21:
        /*001c*/ 	.word	index@(_ZN7cutlass13device_kernelIN5flash11enable_sm90INS1_16FlashAttnBwdSm90INS1_25CollectiveMainloopBwdSm90ILi2ELi1ELi1EN4cute5tupleIJNS5_1CILi1EEES8_S8_EEENS6_IJNS7_ILi64EEENS7_ILi96EEENS7_ILi192EEEEEENS_6half_tEfNS_4arch4Sm90ELb1ELb0ELb1ELb1ELb1ELb0ELb1ELb0ELi3ELi1ELi1ELi1ELb0EEENS1_24CollectiveEpilogueBwdGQAISD_fSG_Li384ELb1ELb1EEENS1_25SingleTileBwdLPTSchedulerILb1ELi96ELb1EEEEEEEEEvNT_6ParamsE)
        /*0020*/ 	.word	0x00000080


	//----- nvinfo : EIATTR_FRAME_SIZE
	.align		4
.L_22:
        /*0024*/ 	.byte	0x04, 0x11
        /*0026*/ 	.short	(.L_24 - .L_23)
	.align		4
.L_23:
        /*0028*/ 	.word	index@(_ZN7cutlass13device_kernelIN5flash11enable_sm90INS1_16FlashAttnBwdSm90INS1_25CollectiveMainloopBwdSm90ILi2ELi1ELi1EN4cute5tupleIJNS5_1CILi1EEES8_S8_EEENS6_IJNS7_ILi64EEENS7_ILi96EEENS7_ILi192EEEEEENS_6half_tEfNS_4arch4Sm90ELb1ELb0ELb1ELb1ELb1ELb0ELb1ELb0ELi3ELi1ELi1ELi1ELb0EEENS1_24CollectiveEpilogueBwdGQAISD_fSG_Li384ELb1ELb1EEENS1_25SingleTileBwdLPTSchedulerILb1ELi96ELb1EEEEEEEEEvNT_6ParamsE)
        /*002c*/ 	.word	0x00000018


	//----- nvinfo : EIATTR_REGCOUNT
	.align		4
.L_24:
        /*0030*/ 	.byte	0x04, 0x2f
        /*0032*/ 	.short	(.L_26 - .L_25)
	.align		4
.L_25:
        /*0034*/ 	.word	index@(_ZN7cutlass13device_kernelIN5flash32FlashAttnBwdPostprocessConvertdQIN4cute5tupleIJNS3_1CILi64EEENS5_ILi192EEEEEENS_6half_tEfNS_4arch4Sm90ELi384ENS3_8TiledMMAINS3_8MMA_AtomIJNS3_4SM904GMMA25MMA_64x64x16_F32F16F16_SSILNSF_5MajorE0ELSH_1ELNSF_7ScaleInE1ELSI_1EEEEEENS3_6LayoutINS4_IJNS5_ILi1EEENS5_ILi3EEESM_EEENS4_IJNS5_ILi0EEESM_SP_EEEEENS4_IJNS3_10UnderscoreESS_SS_EEEEELb0EEEEEvNT_6ParamsE)
        /*0038*/ 	.word	0x00000038


	//----- nvinfo : EIATTR_FRAME_SIZE
	.align		4
.L_26:
        /*003c*/ 	.byte	0x04, 0x11
        /*003e*/ 	.short	(.L_28 - .L_27)
	.align		4
.L_27:
        /*0040*/ 	.word	index@(_ZN7cutlass13device_kernelIN5flash32FlashAttnBwdPostprocessConvertdQIN4cute5tupleIJNS3_1CILi64EEENS5_ILi192EEEEEENS_6half_tEfNS_4arch4Sm90ELi384ENS3_8TiledMMAINS3_8MMA_AtomIJNS3_4SM904GMMA25MMA_64x64x16_F32F16F16_SSILNSF_5MajorE0ELSH_1ELNSF_7ScaleInE1ELSI_1EEEEEENS3_6LayoutINS4_IJNS5_ILi1EEENS5_ILi3EEESM_EEENS4_IJNS5_ILi0EEESM_SP_EEEEENS4_IJNS3_10UnderscoreESS_SS_EEEEELb0EEEEEvNT_6ParamsE)
        /*0044*/ 	.word	0x00000000


	//----- nvinfo : EIATTR_REGCOUNT
	.align		4
.L_28:
        /*0048*/ 	.byte	0x04, 0x2f
        /*004a*/ 	.short	(.L_30 - .L_29)
	.align		4
.L_29:
        /*004c*/ 	.word	index@(_ZN7cutlass13device_kernelIN5flash32FlashAttnBwdPostprocessConvertdQIN4cute5tupleIJNS3_1CILi96EEENS5_ILi192EEEEEENS_6half_tEfNS_4arch4Sm90ELi384ENS3_8TiledMMAINS3_8MMA_AtomIJNS3_4SM904GMMA25MMA_64x96x16_F32F16F16_SSILNSF_5MajorE1ELSH_1ELNSF_7ScaleInE1ELSI_1EEEEEENS3_6LayoutINS4_IJNS5_ILi3EEENS5_ILi1EEESN_EEENS4_IJSN_NS5_ILi0EEESP_EEEEENS4_IJNS3_10UnderscoreESS_SS_EEEEELb1EEEEEvNT_6ParamsE)
        /*0050*/ 	.word	0x00000048


	//----- nvinfo : EIATTR_FRAME_SIZE
	.align		4
.L_30:
        /*0054*/ 	.byte	0x04, 0x11
        /*0056*/ 	.short	(.L_32 - .L_31)
	.align		4
.L_31:
        /*0058*/ 	.word	index@(_ZN7cutlass13device_kernelIN5flash32FlashAttnBwdPostprocessConvertdQIN4cute5tupleIJNS3_1CILi96EEENS5_ILi192EEEEEENS_6half_tEfNS_4arch4Sm90ELi384ENS3_8TiledMMAINS3_8MMA_AtomIJNS3_4SM904GMMA25MMA_64x96x16_F32F16F16_SSILNSF_5MajorE1ELSH_1ELNSF_7ScaleInE1ELSI_1EEEEEENS3_6LayoutINS4_IJNS5_ILi3EEENS5_ILi1EEESN_EEENS4_IJSN_NS5_ILi0EEESP_EEEEENS4_IJNS3_10UnderscoreESS_SS_EEEEELb1EEEEEvNT_6ParamsE)
        /*005c*/ 	.word	0x00000000


	//----- nvinfo : EIATTR_REGCOUNT
	.align		4
.L_32:
        /*0060*/ 	.byte	0x04, 0x2f
        /*0062*/ 	.short	(.L_34 - .L_33)
	.align		4
.L_33:
        /*0064*/ 	.word	index@(_ZN7cutlass13device_kernelIN5flash11enable_sm90INS1_16FlashAttnBwdSm90INS1_25CollectiveMainloopBwdSm90ILi2ELi1ELi1EN4cute5tupleIJNS5_1CILi1EEES8_S8_EEENS6_IJNS7_ILi64EEENS7_ILi96EEENS7_ILi192EEEEEENS_6half_tEfNS_4arch4Sm90ELb1ELb0ELb1ELb1ELb0ELb0ELb1ELb0ELi3ELi1ELi1ELi1ELb0EEENS1_24CollectiveEpilogueBwdGQAISD_fSG_Li384ELb1ELb0EEENS1_25SingleTileBwdLPTSchedulerILb1ELi96ELb0EEEEEEEEEvNT_6ParamsE)
        /*0068*/ 	.word	0x00000080


	//----- nvinfo : EIATTR_FRAME_SIZE
	.align		4
.L_34:
        /*006c*/ 	.byte	0x04, 0x11
        /*006e*/ 	.short	(.L_36 - .L_35)
	.align		4
.L_35:
        /*0070*/ 	.word	index@(_ZN7cutlass13device_kernelIN5flash11enable_sm90INS1_16FlashAttnBwdSm90INS1_25CollectiveMainloopBwdSm90ILi2ELi1ELi1EN4cute5tupleIJNS5_1CILi1EEES8_S8_EEENS6_IJNS7_ILi64EEENS7_ILi96EEENS7_ILi192EEEEEENS_6half_tEfNS_4arch4Sm90ELb1ELb0ELb1ELb1ELb0ELb0ELb1ELb0ELi3ELi1ELi1ELi1ELb0EEENS1_24CollectiveEpilogueBwdGQAISD_fSG_Li384ELb1ELb0EEENS1_25SingleTileBwdLPTSchedulerILb1ELi96ELb0EEEEEEEEEvNT_6ParamsE)
        /*0074*/ 	.word	0x00000018


	//----- nvinfo : EIATTR_REGCOUNT
	.align		4
.L_36:
        /*0078*/ 	.byte	0x04, 0x2f
        /*007a*/ 	.short	(.L_38 - .L_37)
	.align		4
.L_37:
        /*007c*/ 	.word	index@(_ZN7cutlass13device_kernelIN5flash11enable_sm90INS1_16FlashAttnBwdSm90INS1_25CollectiveMainloopBwdSm90ILi2ELi1ELi1EN4cute5tupleIJNS5_1CILi1EEES8_S8_EEENS6_IJNS7_ILi64EEENS7_ILi96EEENS7_ILi192EEEEEENS_6half_tEfNS_4arch4Sm90ELb1ELb0ELb1ELb1ELb1ELb0ELb1ELb0ELi3ELi1ELi1ELi1ELb0EEENS1_21CollectiveEpilogueBwdISD_SE_SG_Li384ELb1ELb1ELi3EEENS1_25SingleTileBwdLPTSchedulerILb1ELi96ELb1EEEEEEEEEvNT_6ParamsE)
        /*0080*/ 	.word	0x00000080


	//----- nvinfo : EIATTR_FRAME_SIZE
	.align		4
.L_38:
        /*0084*/ 	.byte	0x04, 0x11
        /*0086*/ 	.short	(.L_40 - .L_39)
	.align		4
.L_39:
        /*0088*/ 	.word	index@(_ZN7cutlass13device_kernelIN5flash11enable_sm90INS1_16FlashAttnBwdSm90INS1_25CollectiveMainloopBwdSm90ILi2ELi1ELi1EN4cute5tupleIJNS5_1CILi1EEES8_S8_EEENS6_IJNS7_ILi64EEENS7_ILi96EEENS7_ILi192EEEEEENS_6half_tEfNS_4arch4Sm90ELb1ELb0ELb1ELb1ELb1ELb0ELb1ELb0ELi3ELi1ELi1ELi1ELb0EEENS1_21CollectiveEpilogueBwdISD_SE_SG_Li384ELb1ELb1ELi3EEENS1_25SingleTileBwdLPTSchedulerILb1ELi96ELb1EEEEEEEEEvNT_6ParamsE)
        /*008c*/ 	.word	0x00000020


	//----- nvinfo : EIATTR_REGCOUNT
	.align		4
.L_40:
        /*0090*/ 	.byte	0x04, 0x2f
        /*0092*/ 	.short	(.L_42 - .L_41)
	.align		4
.L_41:
        /*0094*/ 	.word	index@(_ZN7cutlass13device_kernelIN5flash11enable_sm90INS1_16FlashAttnBwdSm90INS1_25CollectiveMainloopBwdSm90ILi2ELi1ELi1EN4cute5tupleIJNS5_1CILi1EEES8_S8_EEENS6_IJNS7_ILi64EEENS7_ILi96EEENS7_ILi192EEEEEENS_6half_tEfNS_4arch4Sm90ELb1ELb0ELb1ELb1ELb0ELb0ELb1ELb0ELi3ELi1ELi1ELi1ELb0EEENS1_21CollectiveEpilogueBwdISD_SE_SG_Li384ELb1ELb1ELi3EEENS1_25SingleTileBwdLPTSchedulerILb1ELi96ELb0EEEEEEEEEvNT_6ParamsE)
        /*0098*/ 	.word	0x00000080


	//----- nvinfo : EIATTR_FRAME_SIZE
	.align		4
.L_42:
        /*009c*/ 	.byte	0x04, 0x11
        /*009e*/ 	.short	(.L_44 - .L_43)
	.align		4
.L_43:
        /*00a0*/ 	.word	index@(_ZN7cutlass13device_kernelIN5flash11enable_sm90INS1_16FlashAttnBwdSm90INS1_25CollectiveMainloopBwdSm90ILi2ELi1ELi1EN4cute5tupleIJNS5_1CILi1EEES8_S8_EEENS6_IJNS7_ILi64EEENS7_ILi96EEENS7_ILi192EEEEEENS_6half_tEfNS_4arch4Sm90ELb1ELb0ELb1ELb1ELb0ELb0ELb1ELb0ELi3ELi1ELi1ELi1ELb0EEENS1_21CollectiveEpilogueBwdISD_SE_SG_Li384ELb1ELb1ELi3EEENS1_25SingleTileBwdLPTSchedulerILb1ELi96ELb0EEEEEEEEEvNT_6ParamsE)
        /*00a4*/ 	.word	0x00000020


	//----- nvinfo : EIATTR_REGCOUNT
	.align		4
.L_44:
        /*00a8*/ 	.byte	0x04, 0x2f
        /*00aa*/ 	.short	(.L_46 - .L_45)
	.align		4
.L_45:
        /*00ac*/ 	.word	index@(_ZN7cutlass13device_kernelIN5flash22FlashAttnBwdPreprocessIN4cute5tupleIJNS3_1CILi64EEENS5_ILi192EEEEEENS_6half_tEfNS_4arch4Sm90ELb1ELb0EEEEEvNT_6ParamsE)
        /*00b0*/ 	.word	0x0000004c


	//----- nvinfo : EIATTR_FRAME_SIZE
	.align		4
.L_46:
        /*00b4*/ 	.byte	0x04, 0x11
        /*00b6*/ 	.short	(.L_48 - .L_47)
	.align		4
.L_47:
        /*00b8*/ 	.word	index@(_ZN7cutlass13device_kernelIN5flash22FlashAttnBwdPreprocessIN4cute5tupleIJNS3_1CILi64EEENS5_ILi192EEEEEENS_6half_tEfNS_4arch4Sm90ELb1ELb0EEEEEvNT_6ParamsE)
        /*00bc*/ 	.word	0x00000000


	//----- nvinfo : EIATTR_REGCOUNT
	.align		4
.L_48:
        /*00c0*/ 	.byte	0x04, 0x2f
        /*00c2*/ 	.short	(.L_50 - .L_49)
	.align		4
.L_49:
        /*00c4*/ 	.word	index@(_ZN7cutlass13device_kernelIN5flash11enable_sm90INS1_16FlashAttnBwdSm90INS1_25CollectiveMainloopBwdSm90ILi2ELi1ELi1EN4cute5tupleIJNS5_1CILi1EEES8_S8_EEENS6_IJNS7_ILi64EEENS7_ILi96EEENS7_ILi192EEEEEENS_6half_tEfNS_4arch4Sm90ELb1ELb0ELb1ELb0ELb1ELb0ELb1ELb0ELi3ELi1ELi1ELi1ELb0EEENS1_24CollectiveEpilogueBwdGQAISD_fSG_Li384ELb0ELb1EEENS1_25SingleTileBwdLPTSchedulerILb0ELi96ELb1EEEEEEEEEvNT_6ParamsE)
        /*00c8*/ 	.word	0x00000080


	//----- nvinfo : EIATTR_FRAME_SIZE
	.align		4
.L_50:
        /*00cc*/ 	.byte	0x04, 0x11
        /*00ce*/ 	.short	(.L_52 - .L_51)
	.align		4
.L_51:
        /*00d0*/ 	.word	index@(_ZN7cutlass13device_kernelIN5flash11enable_sm90INS1_16FlashAttnBwdSm90INS1_25CollectiveMainloopBwdSm90ILi2ELi1ELi1EN4cute5tupleIJNS5_1CILi1EEES8_S8_EEENS6_IJNS7_ILi64EEENS7_ILi96EEENS7_ILi192EEEEEENS_6half_tEfNS_4arch4Sm90ELb1ELb0ELb1ELb0ELb1ELb0ELb1ELb0ELi3ELi1ELi1ELi1ELb0EEENS1_24CollectiveEpilogueBwdGQAISD_fSG_Li384ELb0ELb1EEENS1_25SingleTileBwdLPTSchedulerILb0ELi96ELb1EEEEEEEEEvNT_6ParamsE)
        /*00d4*/ 	.word	0x00000018


	//----- nvinfo : EIATTR_REGCOUNT
	.align		4
.L_52:
        /*00d8*/ 	.byte	0x04, 0x2f
        /*00da*/ 	.short	(.L_54 - .L_53)
	.align		4
.L_53:
        /*00dc*/ 	.word	index@(_ZN7cutlass13device_kernelIN5flash11enable_sm90INS1_16FlashAttnBwdSm90INS1_25CollectiveMainloopBwdSm90ILi2ELi1ELi1EN4cute5tupleIJNS5_1CILi1EEES8_S8_EEENS6_IJNS7_ILi64EEENS7_ILi96EEENS7_ILi192EEEEEENS_6half_tEfNS_4arch4Sm90ELb1ELb0ELb1ELb0ELb0ELb0ELb1ELb0ELi3ELi1ELi1ELi1ELb0EEENS1_24CollectiveEpilogueBwdGQAISD_fSG_Li384ELb0ELb0EEENS1_25SingleTileBwdLPTSchedulerILb0ELi96ELb0EEEEEEEEEvNT_6ParamsE)
        /*00e0*/ 	.word	0x00000080


	//----- nvinfo : EIATTR_FRAME_SIZE
	.align		4
.L_54:
        /*00e4*/ 	.byte	0x04, 0x11
        /*00e6*/ 	.short	(.L_56 - .L_55)
	.align		4
.L_55:
        /*00e8*/ 	.word	index@(_ZN7cutlass13device_kernelIN5flash11enable_sm90INS1_16FlashAttnBwdSm90INS1_25CollectiveMainloopBwdSm90ILi2ELi1ELi1EN4cute5tupleIJNS5_1CILi1EEES8_S8_EEENS6_IJNS7_ILi64EEENS7_ILi96EEENS7_ILi192EEEEEENS_6half_tEfNS_4arch4Sm90ELb1ELb0ELb1ELb0ELb0ELb0ELb1ELb0ELi3ELi1ELi1ELi1ELb0EEENS1_24CollectiveEpilogueBwdGQAISD_fSG_Li384ELb0ELb0EEENS1_25SingleTileBwdLPTSchedulerILb0ELi96ELb0EEEEEEEEEvNT_6ParamsE)
        /*00ec*/ 	.word	0x00000018


	//----- nvinfo : EIATTR_REGCOUNT
	.align		4
.L_56:
        /*00f0*/ 	.byte	0x04, 0x2f
        /*00f2*/ 	.short	(.L_58 - .L_57)
	.align		4
.L_57:
        /*00f4*/ 	.word	index@(_ZN7cutlass13device_kernelIN5flash11enable_sm90INS1_16FlashAttnBwdSm90INS1_25CollectiveMainloopBwdSm90ILi2ELi1ELi1EN4cute5tupleIJNS5_1CILi1EEES8_S8_EEENS6_IJNS7_ILi64EEENS7_ILi96EEENS7_ILi192EEEEEENS_6half_tEfNS_4arch4Sm90ELb1ELb0ELb1ELb0ELb1ELb0ELb1ELb0ELi3ELi1ELi1ELi1ELb0EEENS1_21CollectiveEpilogueBwdISD_SE_SG_Li384ELb0ELb1ELi3EEENS1_25SingleTileBwdLPTSchedulerILb0ELi96ELb1EEEEEEEEEvNT_6ParamsE)
        /*00f8*/ 	.word	0x00000080


	//----- nvinfo : EIATTR_FRAME_SIZE
	.align		4
.L_58:
        /*00fc*/ 	.byte	0x04, 0x11
        /*00fe*/ 	.short	(.L_60 - .L_59)
	.align		4
.L_59:
        /*0100*/ 	.word	index@(_ZN7cutlass13device_kernelIN5flash11enable_sm90INS1_16FlashAttnBwdSm90INS1_25CollectiveMainloopBwdSm90ILi2ELi1ELi1EN4cute5tupleIJNS5_1CILi1EEES8_S8_EEENS6_IJNS7_ILi64EEENS7_ILi96EEENS7_ILi192EEEEEENS_6half_tEfNS_4arch4Sm90ELb1ELb0ELb1ELb0ELb1ELb0ELb1ELb0ELi3ELi1ELi1ELi1ELb0EEENS1_21CollectiveEpilogueBwdISD_SE_SG_Li384ELb0ELb1ELi3EEENS1_25SingleTileBwdLPTSchedulerILb0ELi96ELb1EEEEEEEEEvNT_6ParamsE)
        /*0104*/ 	.word	0x00000018


	//----- nvinfo : EIATTR_REGCOUNT
	.align		4
.L_60:
        /*0108*/ 	.byte	0x04, 0x2f
        /*010a*/ 	.short	(.L_62 - .L_61)
	.align		4
.L_61:
        /*010c*/ 	.word	index@(_ZN7cutlass13device_kernelIN5flash11enable_sm90INS1_16FlashAttnBwdSm90INS1_25CollectiveMainloopBwdSm90ILi2ELi1ELi1EN4cute5tupleIJNS5_1CILi1EEES8_S8_EEENS6_IJNS7_ILi64EEENS7_ILi96EEENS7_ILi192EEEEEENS_6half_tEfNS_4arch4Sm90ELb1ELb0ELb1ELb0ELb0ELb0ELb1ELb0ELi3ELi1ELi1ELi1ELb0EEENS1_21CollectiveEpilogueBwdISD_SE_SG_Li384ELb0ELb1ELi3EEENS1_25SingleTileBwdLPTSchedulerILb0ELi96ELb0EEEEEEEEEvNT_6ParamsE)
        /*0110*/ 	.word	0x00000080


	//----- nvinfo : EIATTR_FRAME_SIZE
	.align		4
.L_62:
        /*0114*/ 	.byte	0x04, 0x11
        /*0116*/ 	.short	(.L_64 - .L_63)
	.align		4
.L_63:
        /*0118*/ 	.word	index@(_ZN7cutlass13device_kernelIN5flash11enable_sm90INS1_16FlashAttnBwdSm90INS1_25CollectiveMainloopBwdSm90ILi2ELi1ELi1EN4cute5tupleIJNS5_1CILi1EEES8_S8_EEENS6_IJNS7_ILi64EEENS7_ILi96EEENS7_ILi192EEEEEENS_6half_tEfNS_4arch4Sm90ELb1ELb0ELb1ELb0ELb0ELb0ELb1ELb0ELi3ELi1ELi1ELi1ELb0EEENS1_21CollectiveEpilogueBwdISD_SE_SG_Li384ELb0ELb1ELi3EEENS1_25SingleTileBwdLPTSchedulerILb0ELi96ELb0EEEEEEEEEvNT_6ParamsE)
        /*011c*/ 	.word	0x00000018


	//----- nvinfo : EIATTR_REGCOUNT
	.align		4
.L_64:
        /*0120*/ 	.byte	0x04, 0x2f
        /*0122*/ 	.short	(.L_66 - .L_65)
	.align		4
.L_65:
        /*0124*/ 	.word	index@(_ZN7cutlass13device_kernelIN5flash11enable_sm90INS1_16FlashAttnBwdSm90INS1_25CollectiveMainloopBwdSm90ILi2ELi1ELi1EN4cute5tupleIJNS5_1CILi1EEES8_S8_EEENS6_IJNS7_ILi64EEENS7_ILi96EEENS7_ILi192EEEEEENS_6half_tEfNS_4arch4Sm90ELb0ELb1ELb1ELb1ELb1ELb0ELb1ELb0ELi3ELi1ELi1ELi1ELb0EEENS1_24CollectiveEpilogueBwdGQAISD_fSG_Li384ELb1ELb1EEENS1_19SingleTileSchedulerILb1ELb0ELb0ELi96EEEEEEEEEvNT_6ParamsE)
        /*0128*/ 	.word	0x00000080


	//----- nvinfo : EIATTR_FRAME_SIZE
	.align		4
.L_66:
        /*012c*/ 	.byte	0x04, 0x11
        /*012e*/ 	.short	(.L_68 - .L_67)
	.align		4
.L_67:
        /*0130*/ 	.word	index@(_ZN7cutlass13device_kernelIN5flash11enable_sm90INS1_16FlashAttnBwdSm90INS1_25CollectiveMainloopBwdSm90ILi2ELi1ELi1EN4cute5tupleIJNS5_1CILi1EEES8_S8_EEENS6_IJNS7_ILi64EEENS7_ILi96EEENS7_ILi192EEEEEENS_6half_tEfNS_4arch4Sm90ELb0ELb1ELb1ELb1ELb1ELb0ELb1ELb0ELi3ELi1ELi1ELi1ELb0EEENS1_24CollectiveEpilogueBwdGQAISD_fSG_Li384ELb1ELb1EEENS1_19SingleTileSchedulerILb1ELb0ELb0ELi96EEEEEEEEEvNT_6ParamsE)
        /*0134*/ 	.word	0x00000020


	//----- nvinfo : EIATTR_REGCOUNT
	.align		4
.L_68:
        /*0138*/ 	.byte	0x04, 0x2f
        /*013a*/ 	.short	(.L_70 - .L_69)
	.align		4
.L_69:
        /*013c*/ 	.word	index@(_ZN7cutlass13device_kernelIN5flash11enable_sm90INS1_16FlashAttnBwdSm90INS1_25CollectiveMainloopBwdSm90ILi2ELi1ELi1EN4cute5tupleIJNS5_1CILi1EEES8_S8_EEENS6_IJNS7_ILi64EEENS7_ILi96EEENS7_ILi192EEEEEENS_6half_tEfNS_4arch4Sm90ELb0ELb1ELb1ELb1ELb0ELb0ELb1ELb0ELi3ELi1ELi1ELi1ELb0EEENS1_24CollectiveEpilogueBwdGQAISD_fSG_Li384ELb1ELb0EEENS1_19SingleTileSchedulerILb1ELb0ELb0ELi96EEEEEEEEEvNT_6ParamsE)
        /*0140*/ 	.word	0x00000080


	//----- nvinfo : EIATTR_FRAME_SIZE
	.align		4
.L_70:
        /*0144*/ 	.byte	0x04, 0x11
        /*0146*/ 	.short	(.L_72 - .L_71)
	.align		4
.L_71:
        /*0148*/ 	.word	index@(_ZN7cutlass13device_kernelIN5flash11enable_sm90INS1_16FlashAttnBwdSm90INS1_25CollectiveMainloopBwdSm90ILi2ELi1ELi1EN4cute5tupleIJNS5_1CILi1EEES8_S8_EEENS6_IJNS7_ILi64EEENS7_ILi96EEENS7_ILi192EEEEEENS_6half_tEfNS_4arch4Sm90ELb0ELb1ELb1ELb1ELb0ELb0ELb1ELb0ELi3ELi1ELi1ELi1ELb0EEENS1_24CollectiveEpilogueBwdGQAISD_fSG_Li384ELb1ELb0EEENS1_19SingleTileSchedulerILb1ELb0ELb0ELi96EEEEEEEEEvNT_6ParamsE)
        /*014c*/ 	.word	0x00000020


	//----- nvinfo : EIATTR_REGCOUNT
	.align		4
.L_72:
        /*0150*/ 	.byte	0x04, 0x2f
        /*0152*/ 	.short	(.L_74 - .L_73)
	.align		4
.L_73:
        /*0154*/ 	.word	index@(_ZN7cutlass13device_kernelIN5flash11enable_sm90INS1_16FlashAttnBwdSm90INS1_25CollectiveMainloopBwdSm90ILi2ELi1ELi1EN4cute5tupleIJNS5_1CILi1EEES8_S8_EEENS6_IJNS7_ILi64EEENS7_ILi96EEENS7_ILi192EEEEEENS_6half_tEfNS_4arch4Sm90ELb0ELb1ELb1ELb1ELb1ELb0ELb1ELb0ELi3ELi1ELi1ELi1ELb0EEENS1_21CollectiveEpilogueBwdISD_SE_SG_Li384ELb1ELb1ELi3EEENS1_19SingleTileSchedulerILb1ELb0ELb0ELi96EEEEEEEEEvNT_6ParamsE)
        /*0158*/ 	.word	0x00000080


	//----- nvinfo : EIATTR_FRAME_SIZE
	.align		4
.L_74:
        /*015c*/ 	.byte	0x04, 0x11
        /*015e*/ 	.short	(.L_76 - .L_75)
	.align		4
.L_75:
        /*0160*/ 	.word	index@(_ZN7cutlass13device_kernelIN5flash11enable_sm90INS1_16FlashAttnBwdSm90INS1_25CollectiveMainloopBwdSm90ILi2ELi1ELi1EN4cute5tupleIJNS5_1CILi1EEES8_S8_EEENS6_IJNS7_ILi64EEENS7_ILi96EEENS7_ILi192EEEEEENS_6half_tEfNS_4arch4Sm90ELb0ELb1ELb1ELb1ELb1ELb0ELb1ELb0ELi3ELi1ELi1ELi1ELb0EEENS1_21CollectiveEpilogueBwdISD_SE_SG_Li384ELb1ELb1ELi3EEENS1_19SingleTileSchedulerILb1ELb0ELb0ELi96EEEEEEEEEvNT_6ParamsE)
        /*0164*/ 	.word	0x00000020


	//----- nvinfo : EIATTR_REGCOUNT
	.align		4
.L_76:
        /*0168*/ 	.byte	0x04, 0x2f
        /*016a*/ 	.short	(.L_78 - .L_77)
	.align		4
.L_77:
        /*016c*/ 	.word	index@(_ZN7cutlass13device_kernelIN5flash11enable_sm90INS1_16FlashAttnBwdSm90INS1_25CollectiveMainloopBwdSm90ILi2ELi1ELi1EN4cute5tupleIJNS5_1CILi1EEES8_S8_EEENS6_IJNS7_ILi64EEENS7_ILi96EEENS7_ILi192EEEEEENS_6half_tEfNS_4arch4Sm90ELb0ELb1ELb1ELb1ELb0ELb0ELb1ELb0ELi3ELi1ELi1ELi1ELb0EEENS1_21CollectiveEpilogueBwdISD_SE_SG_Li384ELb1ELb1ELi3EEENS1_19SingleTileSchedulerILb1ELb0ELb0ELi96EEEEEEEEEvNT_6ParamsE)
        /*0170*/ 	.word	0x00000080


	//----- nvinfo : EIATTR_FRAME_SIZE
	.align		4
.L_78:
        /*0174*/ 	.byte	0x04, 0x11
        /*0176*/ 	.short	(.L_80 - .L_79)
	.align		4
.L_79:
        /*0178*/ 	.word	index@(_ZN7cutlass13device_kernelIN5flash11enable_sm90INS1_16FlashAttnBwdSm90INS1_25CollectiveMainloopBwdSm90ILi2ELi1ELi1EN4cute5tupleIJNS5_1CILi1EEES8_S8_EEENS6_IJNS7_ILi64EEENS7_ILi96EEENS7_ILi192EEEEEENS_6half_tEfNS_4arch4Sm90ELb0ELb1ELb1ELb1ELb0ELb0ELb1ELb0ELi3ELi1ELi1ELi1ELb0EEENS1_21CollectiveEpilogueBwdISD_SE_SG_Li384ELb1ELb1ELi3EEENS1_19SingleTileSchedulerILb1ELb0ELb0ELi96EEEEEEEEEvNT_6ParamsE)
        /*017c*/ 	.word	0x00000020


	//----- nvinfo : EIATTR_REGCOUNT
	.align		4
.L_80:
        /*0180*/ 	.byte	0x04, 0x2f
        /*0182*/ 	.short	(.L_82 - .L_81)
	.align		4
.L_81:
        /*0184*/ 	.word	index@(_ZN7cutlass13device_kernelIN5flash11enable_sm90INS1_16FlashAttnBwdSm90INS1_25CollectiveMainloopBwdSm90ILi2ELi1ELi1EN4cute5tupleIJNS5_1CILi1EEES8_S8_EEENS6_IJNS7_ILi64EEENS7_ILi96EEENS7_ILi192EEEEEENS_6half_tEfNS_4arch4Sm90ELb0ELb1ELb1ELb0ELb1ELb0ELb1ELb0ELi3ELi1ELi1ELi1ELb0EEENS1_24CollectiveEpilogueBwdGQAISD_fSG_Li384ELb0ELb1EEENS1_19SingleTileSchedulerILb0ELb0ELb0ELi96EEEEEEEEEvNT_6ParamsE)
        /*0188*/ 	.word	0x00000080


	//----- nvinfo : EIATTR_FRAME_SIZE
	.align		4
.L_82:
        /*018c*/ 	.byte	0x04, 0x11
        /*018e*/ 	.short	(.L_84 - .L_83)
	.align		4
.L_83:
        /*0190*/ 	.word	index@(_ZN7cutlass13device_kernelIN5flash11enable_sm90INS1_16FlashAttnBwdSm90INS1_25CollectiveMainloopBwdSm90ILi2ELi1ELi1EN4cute5tupleIJNS5_1CILi1EEES8_S8_EEENS6_IJNS7_ILi64EEENS7_ILi96EEENS7_ILi192EEEEEENS_6half_tEfNS_4arch4Sm90ELb0ELb1ELb1ELb0ELb1ELb0ELb1ELb0ELi3ELi1ELi1ELi1ELb0EEENS1_24CollectiveEpilogueBwdGQAISD_fSG_Li384ELb0ELb1EEENS1_19SingleTileSchedulerILb0ELb0ELb0ELi96EEEEEEEEEvNT_6ParamsE)
        /*0194*/ 	.word	0x00000008


	//----- nvinfo : EIATTR_REGCOUNT
	.align		4
.L_84:
        /*0198*/ 	.byte	0x04, 0x2f
        /*019a*/ 	.short	(.L_86 - .L_85)
	.align		4
.L_85:
        /*019c*/ 	.word	index@(_ZN7cutlass13device_kernelIN5flash11enable_sm90INS1_16FlashAttnBwdSm90INS1_25CollectiveMainloopBwdSm90ILi2ELi1ELi1EN4cute5tupleIJNS5_1CILi1EEES8_S8_EEENS6_IJNS7_ILi64EEENS7_ILi96EEENS7_ILi192EEEEEENS_6half_tEfNS_4arch4Sm90ELb0ELb1ELb1ELb0ELb0ELb0ELb1ELb0ELi3ELi1ELi1ELi1ELb0EEENS1_24CollectiveEpilogueBwdGQAISD_fSG_Li384ELb0ELb0EEENS1_19SingleTileSchedulerILb0ELb0ELb0ELi96EEEEEEEEEvNT_6ParamsE)
        /*01a0*/ 	.word	0x00000080


	//----- nvinfo : EIATTR_FRAME_SIZE
	.align		4
.L_86:
        /*01a4*/ 	.byte	0x04, 0x11
        /*01a6*/ 	.short	(.L_88 - .L_87)
	.align		4
.L_87:
        /*01a8*/ 	.word	index@(_ZN7cutlass13device_kernelIN5flash11enable_sm90INS1_16FlashAttnBwdSm90INS1_25CollectiveMainloopBwdSm90ILi2ELi1ELi1EN4cute5tupleIJNS5_1CILi1EEES8_S8_EEENS6_IJNS7_ILi64EEENS7_ILi96EEENS7_ILi192EEEEEENS_6half_tEfNS_4arch4Sm90ELb0ELb1ELb1ELb0ELb0ELb0ELb1ELb0ELi3ELi1ELi1ELi1ELb0EEENS1_24CollectiveEpilogueBwdGQAISD_fSG_Li384ELb0ELb0EEENS1_19SingleTileSchedulerILb0ELb0ELb0ELi96EEEEEEEEEvNT_6ParamsE)
        /*01ac*/ 	.word	0x00000008


	//----- nvinfo : EIATTR_REGCOUNT
	.align		4
.L_88:
        /*01b0*/ 	.byte	0x04, 0x2f
        /*01b2*/ 	.short	(.L_90 - .L_89)
	.align		4
.L_89:
        /*01b4*/ 	.word	index@(_ZN7cutlass13device_kernelIN5flash11enable_sm90INS1_16FlashAttnBwdSm90INS1_25CollectiveMainloopBwdSm90ILi2ELi1ELi1EN4cute5tupleIJNS5_1CILi1EEES8_S8_EEENS6_IJNS7_ILi64EEENS7_ILi96EEENS7_ILi192EEEEEENS_6half_tEfNS_4arch4Sm90ELb0ELb1ELb1ELb0ELb1ELb0ELb1ELb0ELi3ELi1ELi1ELi1ELb0EEENS1_21CollectiveEpilogueBwdISD_SE_SG_Li384ELb0ELb1ELi3EEENS1_19SingleTileSchedulerILb0ELb0ELb0ELi96EEEEEEEEEvNT_6ParamsE)
        /*01b8*/ 	.word	0x00000080


	//----- nvinfo : EIATTR_FRAME_SIZE
	.align		4
.L_90:
        /*01bc*/ 	.byte	0x04, 0x11
        /*01be*/ 	.short	(.L_92 - .L_91)
	.align		4
.L_91:
        /*01c0*/ 	.word	index@(_ZN7cutlass13device_kernelIN5flash11enable_sm90INS1_16FlashAttnBwdSm90INS1_25CollectiveMainloopBwdSm90ILi2ELi1ELi1EN4cute5tupleIJNS5_1CILi1EEES8_S8_EEENS6_IJNS7_ILi64EEENS7_ILi96EEENS7_ILi192EEEEEENS_6half_tEfNS_4arch4Sm90ELb0ELb1ELb1ELb0ELb1ELb0ELb1ELb0ELi3ELi1ELi1ELi1ELb0EEENS1_21CollectiveEpilogueBwdISD_SE_SG_Li384ELb0ELb1ELi3EEENS1_19SingleTileSchedulerILb0ELb0ELb0ELi96EEEEEEEEEvNT_6ParamsE)
        /*01c4*/ 	.word	0x00000010


	//----- nvinfo : EIATTR_REGCOUNT
	.align		4
.L_92:
        /*01c8*/ 	.byte	0x04, 0x2f
        /*01ca*/ 	.short	(.L_94 - .L_93)
	.align		4
.L_93:
        /*01cc*/ 	.word	index@(_ZN7cutlass13device_kernelIN5flash11enable_sm90INS1_16FlashAttnBwdSm90INS1_25CollectiveMainloopBwdSm90ILi2ELi1ELi1EN4cute5tupleIJNS5_1CILi1EEES8_S8_EEENS6_IJNS7_ILi64EEENS7_ILi96EEENS7_ILi192EEEEEENS_6half_tEfNS_4arch4Sm90ELb0ELb1ELb1ELb0ELb0ELb0ELb1ELb0ELi3ELi1ELi1ELi1ELb0EEENS1_21CollectiveEpilogueBwdISD_SE_SG_Li384ELb0ELb1ELi3EEENS1_19SingleTileSchedulerILb0ELb0ELb0ELi96EEEEEEEEEvNT_6ParamsE)
        /*01d0*/ 	.word	0x00000080


	//----- nvinfo : EIATTR_FRAME_SIZE
	.align		4
.L_94:
        /*01d4*/ 	.byte	0x04, 0x11
        /*01d6*/ 	.short	(.L_96 - .L_95)
	.align		4
.L_95:
        /*01d8*/ 	.word	index@(_ZN7cutlass13device_kernelIN5flash11enable_sm90INS1_16FlashAttnBwdSm90INS1_25CollectiveMainloopBwdSm90ILi2ELi1ELi1EN4cute5tupleIJNS5_1CILi1EEES8_S8_EEENS6_IJNS7_ILi64EEENS7_ILi96EEENS7_ILi192EEEEEENS_6half_tEfNS_4arch4Sm90ELb0ELb1ELb1ELb0ELb0ELb0ELb1ELb0ELi3ELi1ELi1ELi1ELb0EEENS1_21CollectiveEpilogueBwdISD_SE_SG_Li384ELb0ELb1ELi3EEENS1_19SingleTileSchedulerILb0ELb0ELb0ELi96EEEEEEEEEvNT_6ParamsE)
        /*01dc*/ 	.word	0x00000010


	//----- nvinfo : EIATTR_REGCOUNT
	.align		4
.L_96:
        /*01e0*/ 	.byte	0x04, 0x2f
        /*01e2*/ 	.short	(.L_98 - .L_97)
	.align		4
.L_97:
        /*01e4*/ 	.word	index@(_ZN7cutlass13device_kernelIN5flash11enable_sm90INS1_16FlashAttnBwdSm90INS1_25CollectiveMainloopBwdSm90ILi2ELi1ELi1EN4cute5tupleIJNS5_1CILi1EEES8_S8_EEENS6_IJNS7_ILi64EEENS7_ILi96EEENS7_ILi192EEEEEENS_6half_tEfNS_4arch4Sm90ELb0ELb0ELb1ELb1ELb1ELb0ELb1ELb0ELi3ELi1ELi1ELi1ELb0EEENS1_24CollectiveEpilogueBwdGQAISD_fSG_Li384ELb1ELb1EEENS1_19SingleTileSchedulerILb1ELb0ELb0ELi96EEEEEEEEEvNT_6ParamsE)
        /*01e8*/ 	.word	0x00000080


	//----- nvinfo : EIATTR_FRAME_SIZE
	.align		4
.L_98:
        /*01ec*/ 	.byte	0x04, 0x11
        /*01ee*/ 	.short	(.L_100 - .L_99)
	.align		4
.L_99:
        /*01f0*/ 	.word	index@(_ZN7cutlass13device_kernelIN5flash11enable_sm90INS1_16FlashAttnBwdSm90INS1_25CollectiveMainloopBwdSm90ILi2ELi1ELi1EN4cute5tupleIJNS5_1CILi1EEES8_S8_EEENS6_IJNS7_ILi64EEENS7_ILi96EEENS7_ILi192EEEEEENS_6half_tEfNS_4arch4Sm90ELb0ELb0ELb1ELb1ELb1ELb0ELb1ELb0ELi3ELi1ELi1ELi1ELb0EEENS1_24CollectiveEpilogueBwdGQAISD_fSG_Li384ELb1ELb1EEENS1_19SingleTileSchedulerILb1ELb0ELb0ELi96EEEEEEEEEvNT_6ParamsE)
        /*01f4*/ 	.word	0x00000010


	//----- nvinfo : EIATTR_REGCOUNT
	.align		4
.L_100:
        /*01f8*/ 	.byte	0x04, 0x2f
        /*01fa*/ 	.short	(.L_102 - .L_101)
	.align		4
.L_101:
        /*01fc*/ 	.word	index@(_ZN7cutlass13device_kernelIN5flash11enable_sm90INS1_16FlashAttnBwdSm90INS1_25CollectiveMainloopBwdSm90ILi2ELi1ELi1EN4cute5tupleIJNS5_1CILi1EEES8_S8_EEENS6_IJNS7_ILi64EEENS7_ILi96EEENS7_ILi192EEEEEENS_6half_tEfNS_4arch4Sm90ELb0ELb0ELb1ELb1ELb0ELb0ELb1ELb0ELi3ELi1ELi1ELi1ELb0EEENS1_24CollectiveEpilogueBwdGQAISD_fSG_Li384ELb1ELb0EEENS1_19SingleTileSchedulerILb1ELb0ELb0ELi96EEEEEEEEEvNT_6ParamsE)
        /*0200*/ 	.word	0x00000080


	//----- nvinfo : EIATTR_FRAME_SIZE
	.align		4
.L_102:
        /*0204*/ 	.byte	0x04, 0x11
        /*0206*/ 	.short	(.L_104 - .L_103)
	.align		4
.L_103:
        /*0208*/ 	.word	index@(_ZN7cutlass13device_kernelIN5flash11enable_sm90INS1_16FlashAttnBwdSm90INS1_25CollectiveMainloopBwdSm90ILi2ELi1ELi1EN4cute5tupleIJNS5_1CILi1EEES8_S8_EEENS6_IJNS7_ILi64EEENS7_ILi96EEENS7_ILi192EEEEEENS_6half_tEfNS_4arch4Sm90ELb0ELb0ELb1ELb1ELb0ELb0ELb1ELb0ELi3ELi1ELi1ELi1ELb0EEENS1_24CollectiveEpilogueBwdGQAISD_fSG_Li384ELb1ELb0EEENS1_19SingleTileSchedulerILb1ELb0ELb0ELi96EEEEEEEEEvNT_6ParamsE)
        /*020c*/ 	.word	0x00000010


	//----- nvinfo : EIATTR_REGCOUNT
	.align		4
.L_104:
        /*0210*/ 	.byte	0x04, 0x2f
        /*0212*/ 	.short	(.L_106 - .L_105)
	.align		4
.L_105:
        /*0214*/ 	.word	index@(_ZN7cutlass13device_kernelIN5flash11enable_sm90INS1_16FlashAttnBwdSm90INS1_25CollectiveMainloopBwdSm90ILi2ELi1ELi1EN4cute5tupleIJNS5_1CILi1EEES8_S8_EEENS6_IJNS7_ILi64EEENS7_ILi96EEENS7_ILi192EEEEEENS_6half_tEfNS_4arch4Sm90ELb0ELb0ELb1ELb1ELb1ELb0ELb1ELb0ELi3ELi1ELi1ELi1ELb0EEENS1_21CollectiveEpilogueBwdISD_SE_SG_Li384ELb1ELb1ELi3EEENS1_19SingleTileSchedulerILb1ELb0ELb0ELi96EEEEEEEEEvNT_6ParamsE)
        /*0218*/ 	.word	0x00000080


	//----- nvinfo : EIATTR_FRAME_SIZE
	.align		4
.L_106:
        /*021c*/ 	.byte	0x04, 0x11
        /*021e*/ 	.short	(.L_108 - .L_107)
	.align		4
.L_107:
        /*0220*/ 	.word	index@(_ZN7cutlass13device_kernelIN5flash11enable_sm90INS1_16FlashAttnBwdSm90INS1_25CollectiveMainloopBwdSm90ILi2ELi1ELi1EN4cute5tupleIJNS5_1CILi1EEES8_S8_EEENS6_IJNS7_ILi64EEENS7_ILi96EEENS7_ILi192EEEEEENS_6half_tEfNS_4arch4Sm90ELb0ELb0ELb1ELb1ELb1ELb0ELb1ELb0ELi3ELi1ELi1ELi1ELb0EEENS1_21CollectiveEpilogueBwdISD_SE_SG_Li384ELb1ELb1ELi3EEENS1_19SingleTileSchedulerILb1ELb0ELb0ELi96EEEEEEEEEvNT_6ParamsE)
        /*0224*/ 	.word	0x00000010


	//----- nvinfo : EIATTR_REGCOUNT
	.align		4
.L_108:
        /*0228*/ 	.byte	0x04, 0x2f
        /*022a*/ 	.short	(.L_110 - .L_109)
	.align		4
.L_109:
        /*022c*/ 	.word	index@(_ZN7cutlass13device_kernelIN5flash11enable_sm90INS1_16FlashAttnBwdSm90INS1_25CollectiveMainloopBwdSm90ILi2ELi1ELi1EN4cute5tupleIJNS5_1CILi1EEES8_S8_EEENS6_IJNS7_ILi64EEENS7_ILi96EEENS7_ILi192EEEEEENS_6half_tEfNS_4arch4Sm90ELb0ELb0ELb1ELb1ELb0ELb0ELb1ELb0ELi3ELi1ELi1ELi1ELb0EEENS1_21CollectiveEpilogueBwdISD_SE_SG_Li384ELb1ELb1ELi3EEENS1_19SingleTileSchedulerILb1ELb0ELb0ELi96EEEEEEEEEvNT_6ParamsE)
        /*0230*/ 	.word	0x00000080


	//----- nvinfo : EIATTR_FRAME_SIZE
	.align		4
.L_110:
        /*0234*/ 	.byte	0x04, 0x11
        /*0236*/ 	.short	(.L_112 - .L_111)
	.align		4
.L_111:
        /*0238*/ 	.word	index@(_ZN7cutlass13device_kernelIN5flash11enable_sm90INS1_16FlashAttnBwdSm90INS1_25CollectiveMainloopBwdSm90ILi2ELi1ELi1EN4cute5tupleIJNS5_1CILi1EEES8_S8_EEENS6_IJNS7_ILi64EEENS7_ILi96EEENS7_ILi192EEEEEENS_6half_tEfNS_4arch4Sm90ELb0ELb0ELb1ELb1ELb0ELb0ELb1ELb0ELi3ELi1ELi1ELi1ELb0EEENS1_21CollectiveEpilogueBwdISD_SE_SG_Li384ELb1ELb1ELi3EEENS1_19SingleTileSchedulerILb1ELb0ELb0ELi96EEEEEEEEEvNT_6ParamsE)
        /*023c*/ 	.word	0x00000010


	//----- nvinfo : EIATTR_REGCOUNT
	.align		4
.L_112:
        /*0240*/ 	.byte	0x04, 0x2f
        /*0242*/ 	.short	(.L_114 - .L_113)
	.align		4
.L_113:
        /*0244*/ 	.word	index@(_ZN7cutlass13device_kernelIN5flash11enable_sm90INS1_16FlashAttnBwdSm90INS1_25CollectiveMainloopBwdSm90ILi2ELi1ELi1EN4cute5tupleIJNS5_1CILi1EEES8_S8_EEENS6_IJNS7_ILi64EEENS7_ILi96EEENS7_ILi192EEEEEENS_6half_tEfNS_4arch4Sm90ELb0ELb0ELb1ELb0ELb1ELb0ELb1ELb0ELi3ELi1ELi1ELi1ELb0EEENS1_24CollectiveEpilogueBwdGQAISD_fSG_Li384ELb0ELb1EEENS1_19SingleTileSchedulerILb0ELb0ELb0ELi96EEEEEEEEEvNT_6ParamsE)
        /*0248*/ 	.word	0x00000080


	//----- nvinfo : EIATTR_FRAME_SIZE
	.align		4
.L_114:
        /*024c*/ 	.byte	0x04, 0x11
        /*024e*/ 	.short	(.L_116 - .L_115)
	.align		4
.L_115:
        /*0250*/ 	.word	index@(_ZN7cutlass13device_kernelIN5flash11enable_sm90INS1_16FlashAttnBwdSm90INS1_25CollectiveMainloopBwdSm90ILi2ELi1ELi1EN4cute5tupleIJNS5_1CILi1EEES8_S8_EEENS6_IJNS7_ILi64EEENS7_ILi96EEENS7_ILi192EEEEEENS_6half_tEfNS_4arch4Sm90ELb0ELb0ELb1ELb0ELb1ELb0ELb1ELb0ELi3ELi1ELi1ELi1ELb0EEENS1_24CollectiveEpilogueBwdGQAISD_fSG_Li384ELb0ELb1EEENS1_19SingleTileSchedulerILb0ELb0ELb0ELi96EEEEEEEEEvNT_6ParamsE)
        /*0254*/ 	.word	0x00000000


	//----- nvinfo : EIATTR_REGCOUNT
	.align		4
.L_116:
        /*0258*/ 	.byte	0x04, 0x2f
        /*025a*/ 	.short	(.L_118 - .L_117)
	.align		4
.L_117:
        /*025c*/ 	.word	index@(_ZN7cutlass13device_kernelIN5flash11enable_sm90INS1_16FlashAttnBwdSm90INS1_25CollectiveMainloopBwdSm90ILi2ELi1ELi1EN4cute5tupleIJNS5_1CILi1EEES8_S8_EEENS6_IJNS7_ILi64EEENS7_ILi96EEENS7_ILi192EEEEEENS_6half_tEfNS_4arch4Sm90ELb0ELb0ELb1ELb0ELb0ELb0ELb1ELb0ELi3ELi1ELi1ELi1ELb0EEENS1_24CollectiveEpilogueBwdGQAISD_fSG_Li384ELb0ELb0EEENS1_19SingleTileSchedulerILb0ELb0ELb0ELi96EEEEEEEEEvNT_6ParamsE)
        /*0260*/ 	.word	0x00000080


	//----- nvinfo : EIATTR_FRAME_SIZE
	.align		4
.L_118:
        /*0264*/ 	.byte	0x04, 0x11
        /*0266*/ 	.short	(.L_120 - .L_119)
	.align		4
.L_119:
        /*0268*/ 	.word	index@(_ZN7cutlass13device_kernelIN5flash11enable_sm90INS1_16FlashAttnBwdSm90INS1_25CollectiveMainloopBwdSm90ILi2ELi1ELi1EN4cute5tupleIJNS5_1CILi1EEES8_S8_EEENS6_IJNS7_ILi64EEENS7_ILi96EEENS7_ILi192EEEEEENS_6half_tEfNS_4arch4Sm90ELb0ELb0ELb1ELb0ELb0ELb0ELb1ELb0ELi3ELi1ELi1ELi1ELb0EEENS1_24CollectiveEpilogueBwdGQAISD_fSG_Li384ELb0ELb0EEENS1_19SingleTileSchedulerILb0ELb0ELb0ELi96EEEEEEEEEvNT_6ParamsE)
        /*026c*/ 	.word	0x00000000


	//----- nvinfo : EIATTR_REGCOUNT
	.align		4
.L_120:
        /*0270*/ 	.byte	0x04, 0x2f
        /*0272*/ 	.short	(.L_122 - .L_121)
	.align		4
.L_121:
        /*0274*/ 	.word	index@(_ZN7cutlass13device_kernelIN5flash11enable_sm90INS1_16FlashAttnBwdSm90INS1_25CollectiveMainloopBwdSm90ILi2ELi1ELi1EN4cute5tupleIJNS5_1CILi1EEES8_S8_EEENS6_IJNS7_ILi64EEENS7_ILi96EEENS7_ILi192EEEEEENS_6half_tEfNS_4arch4Sm90ELb0ELb0ELb1ELb0ELb1ELb0ELb1ELb0ELi3ELi1ELi1ELi1ELb0EEENS1_21CollectiveEpilogueBwdISD_SE_SG_Li384ELb0ELb1ELi3EEENS1_19SingleTileSchedulerILb0ELb0ELb0ELi96EEEEEEEEEvNT_6ParamsE)
        /*0278*/ 	.word	0x00000080


	//----- nvinfo : EIATTR_FRAME_SIZE
	.align		4
.L_122:
        /*027c*/ 	.byte	0x04, 0x11
        /*027e*/ 	.short	(.L_124 - .L_123)
	.align		4
.L_123:
        /*0280*/ 	.word	index@(_ZN7cutlass13device_kernelIN5flash11enable_sm90INS1_16FlashAttnBwdSm90INS1_25CollectiveMainloopBwdSm90ILi2ELi1ELi1EN4cute5tupleIJNS5_1CILi1EEES8_S8_EEENS6_IJNS7_ILi64EEENS7_ILi96EEENS7_ILi192EEEEEENS_6half_tEfNS_4arch4Sm90ELb0ELb0ELb1ELb0ELb1ELb0ELb1ELb0ELi3ELi1ELi1ELi1ELb0EEENS1_21CollectiveEpilogueBwdISD_SE_SG_Li384ELb0ELb1ELi3EEENS1_19SingleTileSchedulerILb0ELb0ELb0ELi96EEEEEEEEEvNT_6ParamsE)
        /*0284*/ 	.word	0x00000008


	//----- nvinfo : EIATTR_REGCOUNT
	.align		4
.L_124:
        /*0288*/ 	.byte	0x04, 0x2f
        /*028a*/ 	.short	(.L_126 - .L_125)
	.align		4
.L_125:
        /*028c*/ 	.word	index@(_ZN7cutlass13device_kernelIN5flash11enable_sm90INS1_16FlashAttnBwdSm90INS1_25CollectiveMainloopBwdSm90ILi2ELi1ELi1EN4cute5tupleIJNS5_1CILi1EEES8_S8_EEENS6_IJNS7_ILi64EEENS7_ILi96EEENS7_ILi192EEEEEENS_6half_tEfNS_4arch4Sm90ELb0ELb0ELb1ELb0ELb0ELb0ELb1ELb0ELi3ELi1ELi1ELi1ELb0EEENS1_21CollectiveEpilogueBwdISD_SE_SG_Li384ELb0ELb1ELi3EEENS1_19SingleTileSchedulerILb0ELb0ELb0ELi96EEEEEEEEEvNT_6ParamsE)
        /*0290*/ 	.word	0x00000080


	//----- nvinfo : EIATTR_FRAME_SIZE
	.align		4
.L_126:
        /*0294*/ 	.byte	0x04, 0x11
        /*0296*/ 	.short	(.L_128 - .L_127)
	.align		4
.L_127:
        /*0298*/ 	.word	index@(_ZN7cutlass13device_kernelIN5flash11enable_sm90INS1_16FlashAttnBwdSm90INS1_25CollectiveMainloopBwdSm90ILi2ELi1ELi1EN4cute5tupleIJNS5_1CILi1EEES8_S8_EEENS6_IJNS7_ILi64EEENS7_ILi96EEENS7_ILi192EEEEEENS_6half_tEfNS_4arch4Sm90ELb0ELb0ELb1ELb0ELb0ELb0ELb1ELb0ELi3ELi1ELi1ELi1ELb0EEENS1_21CollectiveEpilogueBwdISD_SE_SG_Li384ELb0ELb1ELi3EEENS1_19SingleTileSchedulerILb0ELb0ELb0ELi96EEEEEEEEEvNT_6ParamsE)
        /*029c*/ 	.word	0x00000008


	//----- nvinfo : EIATTR_MIN_STACK_SIZE
	.align		4
.L_128:
        /*02a0*/ 	.byte	0x04, 0x12
        /*02a2*/ 	.short	(.L_130 - .L_129)
	.align		4
.L_129:
        /*02a4*/ 	.word	index@(_ZN7cutlass13device_kernelIN5flash11enable_sm90INS1_16FlashAttnBwdSm90INS1_25CollectiveMainloopBwdSm90ILi2ELi1ELi1EN4cute5tupleIJNS5_1CILi1EEES8_S8_EEENS6_IJNS7_ILi64EEENS7_ILi96EEENS7_ILi192EEEEEENS_6half_tEfNS_4arch4Sm90ELb0ELb0ELb1ELb0ELb0ELb0ELb1ELb0ELi3ELi1ELi1ELi1ELb0EEENS1_21CollectiveEpilogueBwdISD_SE_SG_Li384ELb0ELb1ELi3EEENS1_19SingleTileSchedulerILb0ELb0ELb0ELi96EEEEEEEEEvNT_6ParamsE)
        /*02a8*/ 	.word	0x00000008


	//----- nvinfo : EIATTR_MIN_STACK_SIZE
	.align		4
.L_130:
        /*02ac*/ 	.byte	0x04, 0x12
        /*02ae*/ 	.short	(.L_132 - .L_131)
	.align		4
.L_131:
        /*02b0*/ 	.word	index@(_ZN7cutlass13device_kernelIN5flash11enable_sm90INS1_16FlashAttnBwdSm90INS1_25CollectiveMainloopBwdSm90ILi2ELi1ELi1EN4cute5tupleIJNS5_1CILi1EEES8_S8_EEENS6_IJNS7_ILi64EEENS7_ILi96EEENS7_ILi192EEEEEENS_6half_tEfNS_4arch4Sm90ELb0ELb0ELb1ELb0ELb1ELb0ELb1ELb0ELi3ELi1ELi1ELi1ELb0EEENS1_21CollectiveEpilogueBwdISD_SE_SG_Li384ELb0ELb1ELi3EEENS1_19SingleTileSchedulerILb0ELb0ELb0ELi96EEEEEEEEEvNT_6ParamsE)
        /*02b4*/ 	.word	0x00000008


	//----- nvinfo : EIATTR_MIN_STACK_SIZE
	.align		4
.L_132:
        /*02b8*/ 	.byte	0x04, 0x12
        /*02ba*/ 	.short	(.L_134 - .L_133)
	.align		4
.L_133:
        /*02bc*/ 	.word	index@(_ZN7cutlass13device_kernelIN5flash11enable_sm90INS1_16FlashAttnBwdSm90INS1_25CollectiveMainloopBwdSm90ILi2ELi1ELi1EN4cute5tupleIJNS5_1CILi1EEES8_S8_EEENS6_IJNS7_ILi64EEENS7_ILi96EEENS7_ILi192EEEEEENS_6half_tEfNS_4arch4Sm90ELb0ELb0ELb1ELb0ELb0ELb0ELb1ELb0ELi3ELi1ELi1ELi1ELb0EEENS1_24CollectiveEpilogueBwdGQAISD_fSG_Li384ELb0ELb0EEENS1_19SingleTileSchedulerILb0ELb0ELb0ELi96EEEEEEEEEvNT_6ParamsE)
        /*02c0*/ 	.word	0x00000000


	//----- nvinfo : EIATTR_MIN_STACK_SIZE
	.align		4
.L_134:
        /*02c4*/ 	.byte	0x04, 0x12
        /*02c6*/ 	.short	(.L_136 - .L_135)
	.align		4
.L_135:
        /*02c8*/ 	.word	index@(_ZN7cutlass13device_kernelIN5flash11enable_sm90INS1_16FlashAttnBwdSm90INS1_25CollectiveMainloopBwdSm90ILi2ELi1ELi1EN4cute5tupleIJNS5_1CILi1EEES8_S8_EEENS6_IJNS7_ILi64EEENS7_ILi96EEENS7_ILi192EEEEEENS_6half_tEfNS_4arch4Sm90ELb0ELb0ELb1ELb0ELb1ELb0ELb1ELb0ELi3ELi1ELi1ELi1ELb0EEENS1_24CollectiveEpilogueBwdGQAISD_fSG_Li384ELb0ELb1EEENS1_19SingleTileSchedulerILb0ELb0ELb0ELi96EEEEEEEEEvNT_6ParamsE)
        /*02cc*/ 	.word	0x00000000


	//----- nvinfo : EIATTR_MIN_STACK_SIZE
	.align		4
.L_136:
        /*02d0*/ 	.byte	0x04, 0x12
        /*02d2*/ 	.short	(.L_138 - .L_137)
	.align		4
.L_137:
        /*02d4*/ 	.word	index@(_ZN7cutlass13device_kernelIN5flash11enable_sm90INS1_16FlashAttnBwdSm90INS1_25CollectiveMainloopBwdSm90ILi2ELi1ELi1EN4cute5tupleIJNS5_1CILi1EEES8_S8_EEENS6_IJNS7_ILi64EEENS7_ILi96EEENS7_ILi192EEEEEENS_6half_tEfNS_4arch4Sm90ELb0ELb0ELb1ELb1ELb0ELb0ELb1ELb0ELi3ELi1ELi1ELi1ELb0EEENS1_21CollectiveEpilogueBwdISD_SE_SG_Li384ELb1ELb1ELi3EEENS1_19SingleTileSchedulerILb1ELb0ELb0ELi96EEEEEEEEEvNT_6ParamsE)
        /*02d8*/ 	.word	0x00000010


	//----- nvinfo : EIATTR_MIN_STACK_SIZE
	.align		4
.L_138:
        /*02dc*/ 	.byte	0x04, 0x12
        /*02de*/ 	.short	(.L_140 - .L_139)
	.align		4
.L_139:
        /*02e0*/ 	.word	index@(_ZN7cutlass13device_kernelIN5flash11enable_sm90INS1_16FlashAttnBwdSm90INS1_25CollectiveMainloopBwdSm90ILi2ELi1ELi1EN4cute5tupleIJNS5_1CILi1EEES8_S8_EEENS6_IJNS7_ILi64EEENS7_ILi96EEENS7_ILi192EEEEEENS_6half_tEfNS_4arch4Sm90ELb0ELb0ELb1ELb1ELb1ELb0ELb1ELb0ELi3ELi1ELi1ELi1ELb0EEENS1_21CollectiveEpilogueBwdISD_SE_SG_Li384ELb1ELb1ELi3EEENS1_19SingleTileSchedulerILb1ELb0ELb0ELi96EEEEEEEEEvNT_6ParamsE)
        /*02e4*/ 	.word	0x00000010


	//----- nvinfo : EIATTR_MIN_STACK_SIZE
	.align		4
.L_140:
        /*02e8*/ 	.byte	0x04, 0x12
        /*02ea*/ 	.short	(.L_142 - .L_141)
	.align		4
.L_141:
        /*02ec*/ 	.word	index@(_ZN7cutlass13device_kernelIN5flash11enable_sm90INS1_16FlashAttnBwdSm90INS1_25CollectiveMainloopBwdSm90ILi2ELi1ELi1EN4cute5tupleIJNS5_1CILi1EEES8_S8_EEENS6_IJNS7_ILi64EEENS7_ILi96EEENS7_ILi192EEEEEENS_6half_tEfNS_4arch4Sm90ELb0ELb0ELb1ELb1ELb0ELb0ELb1ELb0ELi3ELi1ELi1ELi1ELb0EEENS1_24CollectiveEpilogueBwdGQAISD_fSG_Li384ELb1ELb0EEENS1_19SingleTileSchedulerILb1ELb0ELb0ELi96EEEEEEEEEvNT_6ParamsE)
        /*02f0*/ 	.word	0x00000010


	//----- nvinfo : EIATTR_MIN_STACK_SIZE
	.align		4
.L_142:
        /*02f4*/ 	.byte	0x04, 0x12
        /*02f6*/ 	.short	(.L_144 - .L_143)
	.align		4
.L_143:
        /*02f8*/ 	.word	index@(_ZN7cutlass13device_kernelIN5flash11enable_sm90INS1_16FlashAttnBwdSm90INS1_25CollectiveMainloopBwdSm90ILi2ELi1ELi1EN4cute5tupleIJNS5_1CILi1EEES8_S8_EEENS6_IJNS7_ILi64EEENS7_ILi96EEENS7_ILi192EEEEEENS_6half_tEfNS_4arch4Sm90ELb0ELb0ELb1ELb1ELb1ELb0ELb1ELb0ELi3ELi1ELi1ELi1ELb0EEENS1_24CollectiveEpilogueBwdGQAISD_fSG_Li384ELb1ELb1EEENS1_19SingleTileSchedulerILb1ELb0ELb0ELi96EEEEEEEEEvNT_6ParamsE)
        /*02fc*/ 	.word	0x00000010


	//----- nvinfo : EIATTR_MIN_STACK_SIZE
	.align		4
.L_144:
        /*0300*/ 	.byte	0x04, 0x12
        /*0302*/ 	.short	(.L_146 - .L_145)
	.align		4
.L_145:
        /*0304*/ 	.word	index@(_ZN7cutlass13device_kernelIN5flash11enable_sm90INS1_16FlashAttnBwdSm90INS1_25CollectiveMainloopBwdSm90ILi2ELi1ELi1EN4cute5tupleIJNS5_1CILi1EEES8_S8_EEENS6_IJNS7_ILi64EEENS7_ILi96EEENS7_ILi192EEEEEENS_6half_tEfNS_4arch4Sm90ELb0ELb1ELb1ELb0ELb0ELb0ELb1ELb0ELi3ELi1ELi1ELi1ELb0EEENS1_21CollectiveEpilogueBwdISD_SE_SG_Li384ELb0ELb1ELi3EEENS1_19SingleTileSchedulerILb0ELb0ELb0ELi96EEEEEEEEEvNT_6ParamsE)
        /*0308*/ 	.word	0x00000010


	//----- nvinfo : EIATTR_MIN_STACK_SIZE
	.align		4
.L_146:
        /*030c*/ 	.byte	0x04, 0x12
        /*030e*/ 	.short	(.L_148 - .L_147)
	.align		4
.L_147:
        /*0310*/ 	.word	index@(_ZN7cutlass13device_kernelIN5flash11enable_sm90INS1_16FlashAttnBwdSm90INS1_25CollectiveMainloopBwdSm90ILi2ELi1ELi1EN4cute5tupleIJNS5_1CILi1EEES8_S8_EEENS6_IJNS7_ILi64EEENS7_ILi96EEENS7_ILi192EEEEEENS_6half_tEfNS_4arch4Sm90ELb0ELb1ELb1ELb0ELb1ELb0ELb1ELb0ELi3ELi1ELi1ELi1ELb0EEENS1_21CollectiveEpilogueBwdISD_SE_SG_Li384ELb0ELb1ELi3EEENS1_19SingleTileSchedulerILb0ELb0ELb0ELi96EEEEEEEEEvNT_6ParamsE)
        /*0314*/ 	.word	0x00000010


	//----- nvinfo : EIATTR_MIN_STACK_SIZE
	.align		4
.L_148:
        /*0318*/ 	.byte	0x04, 0x12
        /*031a*/ 	.short	(.L_150 - .L_149)
	.align		4
.L_149:
        /*031c*/ 	.word	index@(_ZN7cutlass13device_kernelIN5flash11enable_sm90INS1_16FlashAttnBwdSm90INS1_25CollectiveMainloopBwdSm90ILi2ELi1ELi1EN4cute5tupleIJNS5_1CILi1EEES8_S8_EEENS6_IJNS7_ILi64EEENS7_ILi96EEENS7_ILi192EEEEEENS_6half_tEfNS_4arch4Sm90ELb0ELb1ELb1ELb0ELb0ELb0ELb1ELb0ELi3ELi1ELi1ELi1ELb0EEENS1_24CollectiveEpilogueBwdGQAISD_fSG_Li384ELb0ELb0EEENS1_19SingleTileSchedulerILb0ELb0ELb0ELi96EEEEEEEEEvNT_6ParamsE)
        /*0320*/ 	.word	0x00000008


	//----- nvinfo : EIATTR_MIN_STACK_SIZE
	.align		4
.L_150:
        /*0324*/ 	.byte	0x04, 0x12
        /*0326*/ 	.short	(.L_152 - .L_151)
	.align		4
.L_151:
        /*0328*/ 	.word	index@(_ZN7cutlass13device_kernelIN5flash11enable_sm90INS1_16FlashAttnBwdSm90INS1_25CollectiveMainloopBwdSm90ILi2ELi1ELi1EN4cute5tupleIJNS5_1CILi1EEES8_S8_EEENS6_IJNS7_ILi64EEENS7_ILi96EEENS7_ILi192EEEEEENS_6half_tEfNS_4arch4Sm90ELb0ELb1ELb1ELb0ELb1ELb0ELb1ELb0ELi3ELi1ELi1ELi1ELb0EEENS1_24CollectiveEpilogueBwdGQAISD_fSG_Li384ELb0ELb1EEENS1_19SingleTileSchedulerILb0ELb0ELb0ELi96EEEEEEEEEvNT_6ParamsE)
        /*032c*/ 	.word	0x00000008


	//----- nvinfo : EIATTR_MIN_STACK_SIZE
	.align		4
.L_152:
        /*0330*/ 	.byte	0x04, 0x12
        /*0332*/ 	.short	(.L_154 - .L_153)
	.align		4
.L_153:
        /*0334*/ 	.word	index@(_ZN7cutlass13device_kernelIN5flash11enable_sm90INS1_16FlashAttnBwdSm90INS1_25CollectiveMainloopBwdSm90ILi2ELi1ELi1EN4cute5tupleIJNS5_1CILi1EEES8_S8_EEENS6_IJNS7_ILi64EEENS7_ILi96EEENS7_ILi192EEEEEENS_6half_tEfNS_4arch4Sm90ELb0ELb1ELb1ELb1ELb0ELb0ELb1ELb0ELi3ELi1ELi1ELi1ELb0EEENS1_21CollectiveEpilogueBwdISD_SE_SG_Li384ELb1ELb1ELi3EEENS1_19SingleTileSchedulerILb1ELb0ELb0ELi96EEEEEEEEEvNT_6ParamsE)
        /*0338*/ 	.word	0x00000020


	//----- nvinfo : EIATTR_MIN_STACK_SIZE
	.align		4
.L_154:
        /*033c*/ 	.byte	0x04, 0x12
        /*033e*/ 	.short	(.L_156 - .L_155)
	.align		4
.L_155:
        /*0340*/ 	.word	index@(_ZN7cutlass13device_kernelIN5flash11enable_sm90INS1_16FlashAttnBwdSm90INS1_25CollectiveMainloopBwdSm90ILi2ELi1ELi1EN4cute5tupleIJNS5_1CILi1EEES8_S8_EEENS6_IJNS7_ILi64EEENS7_ILi96EEENS7_ILi192EEEEEENS_6half_tEfNS_4arch4Sm90ELb0ELb1ELb1ELb1ELb1ELb0ELb1ELb0ELi3ELi1ELi1ELi1ELb0EEENS1_21CollectiveEpilogueBwdISD_SE_SG_Li384ELb1ELb1ELi3EEENS1_19SingleTileSchedulerILb1ELb0ELb0ELi96EEEEEEEEEvNT_6ParamsE)
        /*0344*/ 	.word	0x00000020


	//----- nvinfo : EIATTR_MIN_STACK_SIZE
	.align		4
.L_156:
        /*0348*/ 	.byte	0x04, 0x12
        /*034a*/ 	.short	(.L_158 - .L_157)
	.align		4
.L_157:
        /*034c*/ 	.word	index@(_ZN7cutlass13device_kernelIN5flash11enable_sm90INS1_16FlashAttnBwdSm90INS1_25CollectiveMainloopBwdSm90ILi2ELi1ELi1EN4cute5tupleIJNS5_1CILi1EEES8_S8_EEENS6_IJNS7_ILi64EEENS7_ILi96EEENS7_ILi192EEEEEENS_6half_tEfNS_4arch4Sm90ELb0ELb1ELb1ELb1ELb0ELb0ELb1ELb0ELi3ELi1ELi1ELi1ELb0EEENS1_24CollectiveEpilogueBwdGQAISD_fSG_Li384ELb1ELb0EEENS1_19SingleTileSchedulerILb1ELb0ELb0ELi96EEEEEEEEEvNT_6ParamsE)
        /*0350*/ 	.word	0x00000020


	//----- nvinfo : EIATTR_MIN_STACK_SIZE
	.align		4
.L_158:
        /*0354*/ 	.byte	0x04, 0x12
        /*0356*/ 	.short	(.L_160 - .L_159)
	.align		4
.L_159:
        /*0358*/ 	.word	index@(_ZN7cutlass13device_kernelIN5flash11enable_sm90INS1_16FlashAttnBwdSm90INS1_25CollectiveMainloopBwdSm90ILi2ELi1ELi1EN4cute5tupleIJNS5_1CILi1EEES8_S8_EEENS6_IJNS7_ILi64EEENS7_ILi96EEENS7_ILi192EEEEEENS_6half_tEfNS_4arch4Sm90ELb0ELb1ELb1ELb1ELb1ELb0ELb1ELb0ELi3ELi1ELi1ELi1ELb0EEENS1_24CollectiveEpilogueBwdGQAISD_fSG_Li384ELb1ELb1EEENS1_19SingleTileSchedulerILb1ELb0ELb0ELi96EEEEEEEEEvNT_6ParamsE)
        /*035c*/ 	.word	0x00000020


	//----- nvinfo : EIATTR_MIN_STACK_SIZE
	.align		4
.L_160:
        /*0360*/ 	.byte	0x04, 0x12
        /*0362*/ 	.short	(.L_162 - .L_161)
	.align		4
.L_161:
        /*0364*/ 	.word	index@(_ZN7cutlass13device_kernelIN5flash11enable_sm90INS1_16FlashAttnBwdSm90INS1_25CollectiveMainloopBwdSm90ILi2ELi1ELi1EN4cute5tupleIJNS5_1CILi1EEES8_S8_EEENS6_IJNS7_ILi64EEENS7_ILi96EEENS7_ILi192EEEEEENS_6half_tEfNS_4arch4Sm90ELb1ELb0ELb1ELb0ELb0ELb0ELb1ELb0ELi3ELi1ELi1ELi1ELb0EEENS1_21CollectiveEpilogueBwdISD_SE_SG_Li384ELb0ELb1ELi3EEENS1_25SingleTileBwdLPTSchedulerILb0ELi96ELb0EEEEEEEEEvNT_6ParamsE)
        /*0368*/ 	.word	0x00000018


	//----- nvinfo : EIATTR_MIN_STACK_SIZE
	.align		4
.L_162:
        /*036c*/ 	.byte	0x04, 0x12
        /*036e*/ 	.short	(.L_164 - .L_163)
	.align		4
.L_163:
        /*0370*/ 	.word	index@(_ZN7cutlass13device_kernelIN5flash11enable_sm90INS1_16FlashAttnBwdSm90INS1_25CollectiveMainloopBwdSm90ILi2ELi1ELi1EN4cute5tupleIJNS5_1CILi1EEES8_S8_EEENS6_IJNS7_ILi64EEENS7_ILi96EEENS7_ILi192EEEEEENS_6half_tEfNS_4arch4Sm90ELb1ELb0ELb1ELb0ELb1ELb0ELb1ELb0ELi3ELi1ELi1ELi1ELb0EEENS1_21CollectiveEpilogueBwdISD_SE_SG_Li384ELb0ELb1ELi3EEENS1_25SingleTileBwdLPTSchedulerILb0ELi96ELb1EEEEEEEEEvNT_6ParamsE)
        /*0374*/ 	.word	0x00000018


	//----- nvinfo : EIATTR_MIN_STACK_SIZE
	.align		4
.L_164:
        /*0378*/ 	.byte	0x04, 0x12
        /*037a*/ 	.short	(.L_166 - .L_165)
	.align		4
.L_165:
        /*037c*/ 	.word	index@(_ZN7cutlass13device_kernelIN5flash11enable_sm90INS1_16FlashAttnBwdSm90INS1_25CollectiveMainloopBwdSm90ILi2ELi1ELi1EN4cute5tupleIJNS5_1CILi1EEES8_S8_EEENS6_IJNS7_ILi64EEENS7_ILi96EEENS7_ILi192EEEEEENS_6half_tEfNS_4arch4Sm90ELb1ELb0ELb1ELb0ELb0ELb0ELb1ELb0ELi3ELi1ELi1ELi1ELb0EEENS1_24CollectiveEpilogueBwdGQAISD_fSG_Li384ELb0ELb0EEENS1_25SingleTileBwdLPTSchedulerILb0ELi96ELb0EEEEEEEEEvNT_6ParamsE)
        /*0380*/ 	.word	0x00000018


	//----- nvinfo : EIATTR_MIN_STACK_SIZE
	.align		4
.L_166:
        /*0384*/ 	.byte	0x04, 0x12
        /*0386*/ 	.short	(.L_168 - .L_167)
	.align		4
.L_167:
        /*0388*/ 	.word	index@(_ZN7cutlass13device_kernelIN5flash11enable_sm90INS1_16FlashAttnBwdSm90INS1_25CollectiveMainloopBwdSm90ILi2ELi1ELi1EN4cute5tupleIJNS5_1CILi1EEES8_S8_EEENS6_IJNS7_ILi64EEENS7_ILi96EEENS7_ILi192EEEEEENS_6half_tEfNS_4arch4Sm90ELb1ELb0ELb1ELb0ELb1ELb0ELb1ELb0ELi3ELi1ELi1ELi1ELb0EEENS1_24CollectiveEpilogueBwdGQAISD_fSG_Li384ELb0ELb1EEENS1_25SingleTileBwdLPTSchedulerILb0ELi96ELb1EEEEEEEEEvNT_6ParamsE)
        /*038c*/ 	.word	0x00000018


	//----- nvinfo : EIATTR_MIN_STACK_SIZE
	.align		4
.L_168:
        /*0390*/ 	.byte	0x04, 0x12
        /*0392*/ 	.short	(.L_170 - .L_169)
	.align		4
.L_169:
        /*0394*/ 	.word	index@(_ZN7cutlass13device_kernelIN5flash22FlashAttnBwdPreprocessIN4cute5tupleIJNS3_1CILi64EEENS5_ILi192EEEEEENS_6half_tEfNS_4arch4Sm90ELb1ELb0EEEEEvNT_6ParamsE)
        /*0398*/ 	.word	0x00000000


	//----- nvinfo : EIATTR_MIN_STACK_SIZE
	.align		4
.L_170:
        /*039c*/ 	.byte	0x04, 0x12
        /*039e*/ 	.short	(.L_172 - .L_171)
	.align		4
.L_171:
        /*03a0*/ 	.word	index@(_ZN7cutlass13device_kernelIN5flash11enable_sm90INS1_16FlashAttnBwdSm90INS1_25CollectiveMainloopBwdSm90ILi2ELi1ELi1EN4cute5tupleIJNS5_1CILi1EEES8_S8_EEENS6_IJNS7_ILi64EEENS7_ILi96EEENS7_ILi192EEEEEENS_6half_tEfNS_4arch4Sm90ELb1ELb0ELb1ELb1ELb0ELb0ELb1ELb0ELi3ELi1ELi1ELi1ELb0EEENS1_21CollectiveEpilogueBwdISD_SE_SG_Li384ELb1ELb1ELi3EEENS1_25SingleTileBwdLPTSchedulerILb1ELi96ELb0EEEEEEEEEvNT_6ParamsE)
        /*03a4*/ 	.word	0x00000020


	//----- nvinfo : EIATTR_MIN_STACK_SIZE
	.align		4
.L_172:
        /*03a8*/ 	.byte	0x04, 0x12
        /*03aa*/ 	.short	(.L_174 - .L_173)
	.align		4
.L_173:
        /*03ac*/ 	.word	index@(_ZN7cutlass13device_kernelIN5flash11enable_sm90INS1_16FlashAttnBwdSm90INS1_25CollectiveMainloopBwdSm90ILi2ELi1ELi1EN4cute5tupleIJNS5_1CILi1EEES8_S8_EEENS6_IJNS7_ILi64EEENS7_ILi96EEENS7_ILi192EEEEEENS_6half_tEfNS_4arch4Sm90ELb1ELb0ELb1ELb1ELb1ELb0ELb1ELb0ELi3ELi1ELi1ELi1ELb0EEENS1_21CollectiveEpilogueBwdISD_SE_SG_Li384ELb1ELb1ELi3EEENS1_25SingleTileBwdLPTSchedulerILb1ELi96ELb1EEEEEEEEEvNT_6ParamsE)
        /*03b0*/ 	.word	0x00000020


	//----- nvinfo : EIATTR_MIN_STACK_SIZE
	.align		4
.L_174:
        /*03b4*/ 	.byte	0x04, 0x12
        /*03b6*/ 	.short	(.L_176 - .L_175)
	.align		4
.L_175:
        /*03b8*/ 	.word	index@(_ZN7cutlass13device_kernelIN5flash11enable_sm90INS1_16FlashAttnBwdSm90INS1_25CollectiveMainloopBwdSm90ILi2ELi1ELi1EN4cute5tupleIJNS5_1CILi1EEES8_S8_EEENS6_IJNS7_ILi64EEENS7_ILi96EEENS7_ILi192EEEEEENS_6half_tEfNS_4arch4Sm90ELb1ELb0ELb1ELb1ELb0ELb0ELb1ELb0ELi3ELi1ELi1ELi1ELb0EEENS1_24CollectiveEpilogueBwdGQAISD_fSG_Li384ELb1ELb0EEENS1_25SingleTileBwdLPTSchedulerILb1ELi96ELb0EEEEEEEEEvNT_6ParamsE)
        /*03bc*/ 	.word	0x00000018


	//----- nvinfo : EIATTR_MIN_STACK_SIZE
	.align		4
.L_176:
        /*03c0*/ 	.byte	0x04, 0x12
        /*03c2*/ 	.short	(.L_178 - .L_177)
	.align		4
.L_177:
        /*03c4*/ 	.word	index@(_ZN7cutlass13device_kernelIN5flash32FlashAttnBwdPostprocessConvertdQIN4cute5tupleIJNS3_1CILi96EEENS5_ILi192EEEEEENS_6half_tEfNS_4arch4Sm90ELi384ENS3_8TiledMMAINS3_8MMA_AtomIJNS3_4SM904GMMA25MMA_64x96x16_F32F16F16_SSILNSF_5MajorE1ELSH_1ELNSF_7ScaleInE1ELSI_1EEEEEENS3_6LayoutINS4_IJNS5_ILi3EEENS5_ILi1EEESN_EEENS4_IJSN_NS5_ILi0EEESP_EEEEENS4_IJNS3_10UnderscoreESS_SS_EEEEELb1EEEEEvNT_6ParamsE)
        /*03c8*/ 	.word	0x00000000


	//----- nvinfo : EIATTR_MIN_STACK_SIZE
	.align		4
.L_178:
        /*03cc*/ 	.byte	0x04, 0x12
        /*03ce*/ 	.short	(.L_180 - .L_179)
	.align		4
.L_179:
        /*03d0*/ 	.word	index@(_ZN7cutlass13device_kernelIN5flash32FlashAttnBwdPostprocessConvertdQIN4cute5tupleIJNS3_1CILi64EEENS5_ILi192EEEEEENS_6half_tEfNS_4arch4Sm90ELi384ENS3_8TiledMMAINS3_8MMA_AtomIJNS3_4SM904GMMA25MMA_64x64x16_F32F16F16_SSILNSF_5MajorE0ELSH_1ELNSF_7ScaleInE1ELSI_1EEEEEENS3_6LayoutINS4_IJNS5_ILi1EEENS5_ILi3EEESM_EEENS4_IJNS5_ILi0EEESM_SP_EEEEENS4_IJNS3_10UnderscoreESS_SS_EEEEELb0EEEEEvNT_6ParamsE)
        /*03d4*/ 	.word	0x00000000


	//----- nvinfo : EIATTR_MIN_STACK_SIZE
	.align		4
.L_180:
        /*03d8*/ 	.byte	0x04, 0x12
        /*03da*/ 	.short	(.L_182 - .L_181)
	.align		4
.L_181:
        /*03dc*/ 	.word	index@(_ZN7cutlass13device_kernelIN5flash11enable_sm90INS1_16FlashAttnBwdSm90INS1_25CollectiveMainloopBwdSm90ILi2ELi1ELi1EN4cute5tupleIJNS5_1CILi1EEES8_S8_EEENS6_IJNS7_ILi64EEENS7_ILi96EEENS7_ILi192EEEEEENS_6half_tEfNS_4arch4Sm90ELb1ELb0ELb1ELb1ELb1ELb0ELb1ELb0ELi3ELi1ELi1ELi1ELb0EEENS1_24CollectiveEpilogueBwdGQAISD_fSG_Li384ELb1ELb1EEENS1_25SingleTileBwdLPTSchedulerILb1ELi96ELb1EEEEEEEEEvNT_6ParamsE)
        /*03e0*/ 	.word	0x00000018


	//----- nvinfo : EIATTR_MIN_STACK_SIZE
	.align		4
.L_182:
        /*03e4*/ 	.byte	0x04, 0x12
        /*03e6*/ 	.short	(.L_184 - .L_183)
	.align		4
.L_183:
        /*03e8*/ 	.word	index@(_ZN7cutlass13device_kernelIN5flash22FlashAttnBwdPreprocessIN4cute5tupleIJNS3_1CILi64EEENS5_ILi192EEEEEENS_6half_tEfNS_4arch4Sm90ELb1ELb1EEEEEvNT_6ParamsE)
        /*03ec*/ 	.word	0x00000000
.L_184:


//--------------------- .nv.compat                --------------------------
	.section	.nv.compat,"",@"SHT_CUDA_COMPAT_INFO"
	.align	4
        /*0000*/ 	.byte	0x02, 0x09, 0x01, 0x00, 0x02, 0x02, 0x04, 0x00, 0x02, 0x05, 0x05, 0x00, 0x03, 0x07, 0x01, 0x01
        /*0010*/ 	.byte	0x02, 0x03, 0x01, 0x00, 0x02, 0x06, 0x01, 0x00, 0x04, 0x0b, 0x08, 0x00, 0x00, 0x00, 0x00, 0x00
        /*0020*/ 	.byte	0x00, 0x00, 0x00, 0x00


//--------------------- .nv.info._ZN7cutlass13device_kernelIN5flash11enable_sm90INS1_16FlashAttnBwdSm90INS1_25CollectiveMainloopBwdSm90ILi2ELi1ELi1EN4cute5tupleIJNS5_1CILi1EEES8_S8_EEENS6_IJNS7_ILi64EEENS7_ILi96EEENS7_ILi192EEEEEENS_6half_tEfNS_4arch4Sm90ELb0ELb0ELb1ELb0ELb0ELb0ELb1ELb0ELi3ELi1ELi1ELi1ELb0EEENS1_21CollectiveEpilogueBwdISD_SE_SG_Li384ELb0ELb1ELi3EEENS1_19SingleTileSchedulerILb0ELb0ELb0ELi96EEEEEEEEEvNT_6ParamsE --------------------------
	.section	.nv.info._ZN7cutlass13device_kernelIN5flash11enable_sm90INS1_16FlashAttnBwdSm90INS1_25CollectiveMainloopBwdSm90ILi2ELi1ELi1EN4cute5tupleIJNS5_1CILi1EEES8_S8_EEENS6_IJNS7_ILi64EEENS7_ILi96EEENS7_ILi192EEEEEENS_6half_tEfNS_4arch4Sm90ELb0ELb0ELb1ELb0ELb0ELb0ELb1ELb0ELi3ELi1ELi1ELi1ELb0EEENS1_21CollectiveEpilogueBwdISD_SE_SG_Li384ELb0ELb1ELi3EEENS1_19SingleTileSchedulerILb0ELb0ELb0ELi96EEEEEEEEEvNT_6ParamsE,"",@"SHT_CUDA_INFO"
	.sectionflags	@""
	.align	4


	//----- nvinfo : EIATTR_CUDA_API_VERSION
	.align		4
        /*0000*/ 	.byte	0x04, 0x37
        /*0002*/ 	.short	(.L_186 - .L_185)
.L_185:
        /*0004*/ 	.word	0x00000082


	//----- nvinfo : EIATTR_KPARAM_INFO
	.align		4
.L_186:
        /*0008*/ 	.byte	0x04, 0x17
        /*000a*/ 	.short	(.L_188 - .L_187)
.L_187:
        /*000c*/ 	.word	0x00000000
        /*0010*/ 	.short	0x0000
        /*0012*/ 	.short	0x0070
        /*0014*/ 	.byte	0x00, 0xf0, 0x01, 0x24


	//----- nvinfo : EIATTR_SPARSE_MMA_MASK
	.align		4
.L_188:
        /*0018*/ 	.byte	0x03, 0x50
        /*001a*/ 	.short	0x0000


	//----- nvinfo : EIATTR_MAXREG_COUNT
	.align		4
        /*001c*/ 	.byte	0x03, 0x1b
        /*001e*/ 	.short	0x0080


	//----- nvinfo : EIATTR_NUM_BARRIERS
	.align		4
        /*0020*/ 	.byte	0x02, 0x4c
        /*0022*/ 	.byte	0x10
	.zero		1


	//----- nvinfo : EIATTR_EXTERNS
	.align		4
        /*0024*/ 	.byte	0x04, 0x0f
        /*0026*/ 	.short	(.L_190 - .L_189)


	//   ....[0]....
	.align		4
.L_189:
        /*0028*/ 	.word	index@(__assertfail)


	//----- nvinfo : EIATTR_ANNOTATIONS
	.align		4
.L_190:
        /*002c*/ 	.byte	0x04, 0x55
        /*002e*/ 	.short	(.L_192 - .L_191)


	//   ....[0]....
.L_191:
        /*0030*/ 	.word	0x00000001
        /*0034*/ 	.byte	0xd0, 0x0c, 0x00, 0x00, 0x01, 0x00, 0x00, 0x00, 0x00, 0x0d, 0x00, 0x00, 0x01, 0x00, 0x00, 0x00
        /*0044*/ 	.byte	0xd0, 0x10, 0x00, 0x00, 0x01, 0x00, 0x00, 0x00, 0xe0, 0x10, 0x00, 0x00, 0x01, 0x00, 0x00, 0x00
        /*0054*/ 	.byte	0x10, 0x3f, 0x00, 0x00, 0x01, 0x00, 0x00, 0x00, 0x20, 0x3f, 0x00, 0x00


	//----- nvinfo : EIATTR_MERCURY_ISA_VERSION
	.align		4
.L_192:
        /*0060*/ 	.byte	0x03, 0x5f
        /*0062*/ 	.short	0x0101


	//----- nvinfo : EIATTR_INT_WARP_WIDE_INSTR_OFFSETS
	.align		4
        /*0064*/ 	.byte	0x04, 0x31
        /*0066*/ 	.short	(.L_194 - .L_193)


	//   ....[0]....
.L_193:
        /*0068*/ 	.word	0x000001e0


	//   ....[1]....
        /*006c*/ 	.word	0x000002a0


	//----- nvinfo : EIATTR_COOP_GROUP_MASK_REGIDS
	.align		4
.L_194:
        /*0070*/ 	.byte	0x04, 0x29
        /*0072*/ 	.short	(.L_196 - .L_195)


	//   ....[0]....
.L_195:
        /*0074*/ 	.word	0xffffffff


	//   ....[1]....
        /*0078*/ 	.word	0xffffffff


	//   ....[2]....
        /*007c*/ 	.word	0xffffffff


	//   ....[3]....
        /*0080*/ 	.word	0xffffffff


	//   ....[4]....
        /*0084*/ 	.word	0xffffffff


	//   ....[5]....
        /*0088*/ 	.word	0xffffffff


	//   ....[6]....
        /*008c*/ 	.word	0xffffffff


	//   ....[7]....
        /*0090*/ 	.word	0xffffffff


	//   ....[8]....
        /*0094*/ 	.word	0x0500000f


	//----- nvinfo : EIATTR_COOP_GROUP_INSTR_OFFSETS
	.align		4
.L_196:
        /*0098*/ 	.byte	0x04, 0x28
        /*009a*/ 	.short	(.L_198 - .L_197)


	//   ....[0]....
.L_197:
        /*009c*/ 	.word	0x00000060


	//   ....[1]....
        /*00a0*/ 	.word	0x000001f0


	//   ....[2]....
        /*00a4*/ 	.word	0x00000280


	//   ....[3]....
        /*00a8*/ 	.word	0x00000400


	//   ....[4]....
        /*00ac*/ 	.word	0x00000610


	//   ....[5]....
        /*00b0*/ 	.word	0x00000b80


	//   ....[6]....
        /*00b4*/ 	.word	0x00004350


	//   ....[7]....
        /*00b8*/ 	.word	0x000047f0


	//   ....[8]....
        /*00bc*/ 	.word	0x000078b0


	//----- nvinfo : EIATTR_REG_RECONFIG
	.align		4
.L_198:
        /*00c0*/ 	.byte	0x01, 0x54
	.zero		2


	//----- nvinfo : EIATTR_SYSCALL_OFFSETS
	.align		4
        /*00c4*/ 	.byte	0x04, 0x46
        /*00c6*/ 	.short	(.L_200 - .L_199)


	//   ....[0]....
.L_199:
        /*00c8*/ 	.word	0x000007e0


	//   ....[1]....
        /*00cc*/ 	.word	0x000008d0


	//   ....[2]....
        /*00d0*/ 	.word	0x00000a10


	//   ....[3]....
        /*00d4*/ 	.word	0x00000b00


	//   ....[4]....
        /*00d8*/ 	.word	0x00003b80


	//   ....[5]....
        /*00dc*/ 	.word	0x00003cc0


	//   ....[6]....
        /*00e0*/ 	.word	0x00003de0


	//   ....[7]....
        /*00e4*/ 	.word	0x00003f00


	//----- nvinfo : EIATTR_MBARRIER_INSTR_OFFSETS
	.align		4
.L_200:
        /*00e8*/ 	.byte	0x04, 0x39
        /*00ea*/ 	.short	(.L_202 - .L_201)


	//   ....[0]....
.L_201:
        /*00ec*/ 	.word	0x000002c0
        /*00f0*/ 	.word	0x000000ff
        /*00f4*/ 	.word	0x00036400
        /*00f8*/ 	.short	0x0100
        /*00fa*/ 	.byte	0x06
	.zero		1


	//   ....[1]....
        /*00fc*/ 	.word	0x000003b0
        /*0100*/ 	.word	0x000000ff
        /*0104*/ 	.word	0x00036410
        /*0108*/ 	.short	0x0100
        /*010a*/ 	.byte	0x08
	.zero		1


	//   ....[2]....
        /*010c*/ 	.word	0x000003c0
        /*0110*/ 	.word	0x000000ff
        /*0114*/ 	.word	0x00036420
        /*0118*/ 	.short	0x0100
        /*011a*/ 	.byte	0x08
	.zero		1


	//   ....[3]....
        /*011c*/ 	.word	0x000003d0
        /*0120*/ 	.word	0x000000ff
        /*0124*/ 	.word	0x00036418
        /*0128*/ 	.short	0x0100
        /*012a*/ 	.byte	0x08
	.zero		1


	//   ....[4]....
        /*012c*/ 	.word	0x000003e0
        /*0130*/ 	.word	0x000000ff
        /*0134*/ 	.word	0x00036428
        /*0138*/ 	.short	0x0100
        /*013a*/ 	.byte	0x08
	.zero		1


	//   ....[5]....
        /*013c*/ 	.word	0x00000510
        /*0140*/ 	.word	0x000000ff
        /*0144*/ 	.word	0x00036430
        /*0148*/ 	.short	0x0100
        /*014a*/ 	.byte	0x08
	.zero		1


	//   ....[6]....
        /*014c*/ 	.word	0x00000520
        /*0150*/ 	.word	0x000000ff
        /*0154*/ 	.word	0x00036438
        /*0158*/ 	.short	0x0100
        /*015a*/ 	.byte	0x08
	.zero		1


	//   ....[7]....
        /*015c*/ 	.word	0x00000bd0
        /*0160*/ 	.word	0x000000ff
        /*0164*/ 	.word	0x00036400
        /*0168*/ 	.short	0x010a
        /*016a*/ 	.byte	0x25
	.zero		1


	//   ....[8]....
        /*016c*/ 	.word	0x00000d70
        /*0170*/ 	.word	0x000000ff
        /*0174*/ 	.word	0x00036400
        /*0178*/ 	.short	0x010a
        /*017a*/ 	.byte	0x25
	.zero		1


	//   ....[9]....
        /*017c*/ 	.word	0x00001480
        /*0180*/ 	.word	0x00000004
        /*0184*/ 	.word	0x00036410
        /*0188*/ 	.short	0x010a
        /*018a*/ 	.byte	0x3f
	.zero		1


	//   ....[10]....
        /*018c*/ 	.word	0x000014c0
        /*0190*/ 	.word	0x00000004
        /*0194*/ 	.word	0x00036410
        /*0198*/ 	.short	0x010a
        /*019a*/ 	.byte	0x3f
	.zero		1


	//   ....[11]....
        /*019c*/ 	.word	0x00001b60
        /*01a0*/ 	.word	0x000000ff
        /*01a4*/ 	.word	0x00036430
        /*01a8*/ 	.short	0x010a
        /*01aa*/ 	.byte	0x25
	.zero		1


	//   ....[12]....
        /*01ac*/ 	.word	0x00001ba0
        /*01b0*/ 	.word	0x000000ff
        /*01b4*/ 	.word	0x00036430
        /*01b8*/ 	.short	0x010a
        /*01ba*/ 	.byte	0x25
	.zero		1


	//   ....[13]....
        /*01bc*/ 	.word	0x00003380
        /*01c0*/ 	.word	0x000000ff
        /*01c4*/ 	.word	0x00000000
        /*01c8*/ 	.short	0x0101
        /*01ca*/ 	.byte	0x04
	.zero		1


	//   ....[14]....
        /*01cc*/ 	.word	0x00003710
        /*01d0*/ 	.word	0x00000004
        /*01d4*/ 	.word	0x00000000
        /*01d8*/ 	.short	0x0101
        /*01da*/ 	.byte	0x3f
	.zero		1


	//   ....[15]....
        /*01dc*/ 	.word	0x00005a60
        /*01e0*/ 	.word	0x00000000
        /*01e4*/ 	.word	0x00036420
        /*01e8*/ 	.short	0x010a
        /*01ea*/ 	.byte	0x3f
	.zero		1


	//   ....[16]....
        /*01ec*/ 	.word	0x000061a0
        /*01f0*/ 	.word	0x00000000
        /*01f4*/ 	.word	0x00036438
        /*01f8*/ 	.short	0x010a
        /*01fa*/ 	.byte	0x3f
	.zero		1


	//   ....[17]....
        /*01fc*/ 	.word	0x000064f0
        /*0200*/ 	.word	0x00000000
        /*0204*/ 	.word	0x00036428
        /*0208*/ 	.short	0x010a
        /*020a*/ 	.byte	0x3f
	.zero		1


	//   ....[18]....
        /*020c*/ 	.word	0x00006780
        /*0210*/ 	.word	0x00000000
        /*0214*/ 	.word	0x00036438
        /*0218*/ 	.short	0x010a
        /*021a*/ 	.byte	0x3f
	.zero		1


	//   ....[19]....
        /*021c*/ 	.word	0x00006a60
        /*0220*/ 	.word	0x00000000
        /*0224*/ 	.word	0x00036420
        /*0228*/ 	.short	0x010a
        /*022a*/ 	.byte	0x3f
	.zero		1


	//   ....[20]....
        /*022c*/ 	.word	0x00006d50
        /*0230*/ 	.word	0x00000000
        /*0234*/ 	.word	0x00036438
        /*0238*/ 	.short	0x010a
        /*023a*/ 	.byte	0x3f
	.zero		1


	//   ....[21]....
        /*023c*/ 	.word	0x00007040
        /*0240*/ 	.word	0x00000000
        /*0244*/ 	.word	0x00036428
        /*0248*/ 	.short	0x010a
        /*024a*/ 	.byte	0x3f
	.zero		1


	//   ....[22]....
        /*024c*/ 	.word	0x000072f0
        /*0250*/ 	.word	0x00000000
        /*0254*/ 	.word	0x00036438
        /*0258*/ 	.short	0x010a
        /*025a*/ 	.byte	0x3f
	.zero		1


	//   ....[23]....
        /*025c*/ 	.word	0x00007740
        /*0260*/ 	.word	0x00000007
        /*0264*/ 	.word	0x00000000
        /*0268*/ 	.short	0x010a
        /*026a*/ 	.byte	0x3f
	.zero		1


	//   ....[24]....
        /*026c*/ 	.word	0x000077c0
        /*0270*/ 	.word	0x00000003
        /*0274*/ 	.word	0x00000000
        /*0278*/ 	.short	0x010a
        /*027a*/ 	.byte	0x3f
	.zero		1


	//   ....[25]....
        /*027c*/ 	.word	0x00007810
        /*0280*/ 	.word	0x00000009
        /*0284*/ 	.word	0x00036438
        /*0288*/ 	.short	0x010a
        /*028a*/ 	.byte	0x3f
	.zero		1


	//   ....[26]....
        /*028c*/ 	.word	0x000078e0
        /*0290*/ 	.word	0x0000009d
        /*0294*/ 	.word	0x00036400
        /*0298*/ 	.short	0x010a
        /*029a*/ 	.byte	0x3f
	.zero		1


	//   ....[27]....
        /*029c*/ 	.word	0x00007930
        /*02a0*/ 	.word	0x00000004
        /*02a4*/ 	.word	0x00036410
        /*02a8*/ 	.short	0x010a
        /*02aa*/ 	.byte	0x3f
	.zero		1


	//   ....[28]....
        /*02ac*/ 	.word	0x00007980
        /*02b0*/ 	.word	0x0000009d
        /*02b4*/ 	.word	0x00036430
        /*02b8*/ 	.short	0x010a
        /*02ba*/ 	.byte	0x3f
	.zero		1


	//   ....[29]....
        /*02bc*/ 	.word	0x000079d0
        /*02c0*/ 	.word	0x00000000
        /*02c4*/ 	.word	0x00036420
        /*02c8*/ 	.short	0x010a
        /*02ca*/ 	.byte	0x3f
	.zero		1


	//   ....[30]....
        /*02cc*/ 	.word	0x00007a20
        /*02d0*/ 	.word	0x00000000
        /*02d4*/ 	.word	0x00036438
        /*02d8*/ 	.short	0x010a
        /*02da*/ 	.byte	0x3f
	.zero		1


	//   ....[31]....
        /*02dc*/ 	.word	0x00007a70
        /*02e0*/ 	.word	0x00000000
        /*02e4*/ 	.word	0x00036428
        /*02e8*/ 	.short	0x010a
        /*02ea*/ 	.byte	0x3f
	.zero		1


	//   ....[32]....
        /*02ec*/ 	.word	0x00007ac0
        /*02f0*/ 	.word	0x00000000
        /*02f4*/ 	.word	0x00036438
        /*02f8*/ 	.short	0x010a
        /*02fa*/ 	.byte	0x3f
	.zero		1


	//   ....[33]....
        /*02fc*/ 	.word	0x00007b20
        /*0300*/ 	.word	0x00000000
        /*0304*/ 	.word	0x00036420
        /*0308*/ 	.short	0x010a
        /*030a*/ 	.byte	0x3f
	.zero		1


	//   ....[34]....
        /*030c*/ 	.word	0x00007b70
        /*0310*/ 	.word	0x00000000
        /*0314*/ 	.word	0x00036438
        /*0318*/ 	.short	0x010a
        /*031a*/ 	.byte	0x3f
	.zero		1


	//   ....[35]....
        /*031c*/ 	.word	0x00007bc0
        /*0320*/ 	.word	0x00000000
        /*0324*/ 	.word	0x00036428
        /*0328*/ 	.short	0x010a
        /*032a*/ 	.byte	0x3f
	.zero		1


	//   ....[36]....
        /*032c*/ 	.word	0x00007c10
        /*0330*/ 	.word	0x00000000
        /*0334*/ 	.word	0x00036438
        /*0338*/ 	.short	0x010a
        /*033a*/ 	.byte	0x3f
	.zero		1


	//   ....[37]....
        /*033c*/ 	.word	0x00007cf0
        /*0340*/ 	.word	0x00000007
        /*0344*/ 	.word	0x00000000
        /*0348*/ 	.short	0x010a
        /*034a*/ 	.byte	0x3f
	.zero		1


	//   ....[38]....
        /*034c*/ 	.word	0x00007d40
        /*0350*/ 	.word	0x00000003
        /*0354*/ 	.word	0x00000000
        /*0358*/ 	.short	0x010a
        /*035a*/ 	.byte	0x3f
	.zero		1


	//----- nvinfo : EIATTR_NUM_MBARRIERS
	.align		4
.L_202:
        /*035c*/ 	.byte	0x03, 0x38
        /*035e*/ 	.short	0x0007


	//----- nvinfo : EIATTR_EXIT_INSTR_OFFSETS
	.align		4
        /*0360*/ 	.byte	0x04, 0x1c
        /*0362*/ 	.short	(.L_204 - .L_203)


	//   ....[0]....
.L_203:
        /*0364*/ 	.word	0x00000670


	//   ....[1]....
        /*0368*/ 	.word	0x000047a0


	//   ....[2]....
        /*036c*/ 	.word	0x00004830


	//   ....[3]....
        /*0370*/ 	.word	0x00004860


	//   ....[4]....
        /*0374*/ 	.word	0x00004960


	//   ....[5]....
        /*0378*/ 	.word	0x000052a0


	//   ....[6]....
        /*037c*/ 	.word	0x000056f0


	//   ....[7]....
        /*0380*/ 	.word	0x00007860


	//----- nvinfo : EIATTR_MAX_THREADS
	.align		4
.L_204:
        /*0384*/ 	.byte	0x04, 0x05
        /*0386*/ 	.short	(.L_206 - .L_205)
.L_205:
        /*0388*/ 	.word	0x00000200
        /*038c*/ 	.word	0x00000001
        /*0390*/ 	.word	0x00000001


	//----- nvinfo : EIATTR_CRS_STACK_SIZE
	.align		4
.L_206:
        /*0394*/ 	.byte	0x04, 0x1e
        /*0396*/ 	.short	(.L_208 - .L_207)
.L_207:
        /*0398*/ 	.word	0x00000000


	//----- nvinfo : EIATTR_CBANK_PARAM_SIZE
	.align		4
.L_208:
        /*039c*/ 	.byte	0x03, 0x19
        /*039e*/ 	.short	0x0970


	//----- nvinfo : EIATTR_PARAM_CBANK
	.align		4
        /*03a0*/ 	.byte	0x04, 0x0a
        /*03a2*/ 	.short	(.L_210 - .L_209)
	.align		4
.L_209:
        /*03a4*/ 	.word	index@(.nv.constant0._ZN7cutlass13device_kernelIN5flash11enable_sm90INS1_16FlashAttnBwdSm90INS1_25CollectiveMainloopBwdSm90ILi2ELi1ELi1EN4cute5tupleIJNS5_1CILi1EEES8_S8_EEENS6_IJNS7_ILi64EEENS7_ILi96EEENS7_ILi192EEEEEENS_6half_tEfNS_4arch4Sm90ELb0ELb0ELb1ELb0ELb0ELb0ELb1ELb0ELi3ELi1ELi1ELi1ELb0EEENS1_21CollectiveEpilogueBwdISD_SE_SG_Li384ELb0ELb1ELi3EEENS1_19SingleTileSchedulerILb0ELb0ELb0ELi96EEEEEEEEEvNT_6ParamsE)
        /*03a8*/ 	.short	0x0210
        /*03aa*/ 	.short	0x0970


	//----- nvinfo : EIATTR_SW_WAR
	.align		4
.L_210:
        /*03ac*/ 	.byte	0x04, 0x36
        /*03ae*/ 	.short	(.L_212 - .L_211)
.L_211:
        /*03b0*/ 	.word	0x00000008
.L_212:


//--------------------- .nv.info._ZN7cutlass13device_kernelIN5flash11enable_sm90INS1_16FlashAttnBwdSm90INS1_25CollectiveMainloopBwdSm90ILi2ELi1ELi1EN4cute5tupleIJNS5_1CILi1EEES8_S8_EEENS6_IJNS7_ILi64EEENS7_ILi96EEENS7_ILi192EEEEEENS_6half_tEfNS_4arch4Sm90ELb0ELb0ELb1ELb0ELb1ELb0ELb1ELb0ELi3ELi1ELi1ELi1ELb0EEENS1_21CollectiveEpilogueBwdISD_SE_SG_Li384ELb0ELb1ELi3EEENS1_19SingleTileSchedulerILb0ELb0ELb0ELi96EEEEEEEEEvNT_6ParamsE --------------------------
	.section	.nv.info._ZN7cutlass13device_kernelIN5flash11enable_sm90INS1_16FlashAttnBwdSm90INS1_25CollectiveMainloopBwdSm90ILi2ELi1ELi1EN4cute5tupleIJNS5_1CILi1EEES8_S8_EEENS6_IJNS7_ILi64EEENS7_ILi96EEENS7_ILi192EEEEEENS_6half_tEfNS_4arch4Sm90ELb0ELb0ELb1ELb0ELb1ELb0ELb1ELb0ELi3ELi1ELi1ELi1ELb0EEENS1_21CollectiveEpilogueBwdISD_SE_SG_Li384ELb0ELb1ELi3EEENS1_19SingleTileSchedulerILb0ELb0ELb0ELi96EEEEEEEEEvNT_6ParamsE,"",@"SHT_CUDA_INFO"
	.sectionflags	@""
	.align	4


	//----- nvinfo : EIATTR_CUDA_API_VERSION
	.align		4
        /*0000*/ 	.byte	0x04, 0x37
        /*0002*/ 	.short	(.L_214 - .L_213)
.L_213:
        /*0004*/ 	.word	0x00000082


	//----- nvinfo : EIATTR_KPARAM_INFO
	.align		4
.L_214:
        /*0008*/ 	.byte	0x04, 0x17
        /*000a*/ 	.short	(.L_216 - .L_215)
.L_215:
        /*000c*/ 	.word	0x00000000
        /*0010*/ 	.short	0x0000
        /*0012*/ 	.short	0x0070
        /*0014*/ 	.byte	0x00, 0xf0, 0x01, 0x24


	//----- nvinfo : EIATTR_SPARSE_MMA_MASK
	.align		4
.L_216:
        /*0018*/ 	.byte	0x03, 0x50
        /*001a*/ 	.short	0x0000


	//----- nvinfo : EIATTR_MAXREG_COUNT
	.align		4
        /*001c*/ 	.byte	0x03, 0x1b
        /*001e*/ 	.short	0x0080


	//----- nvinfo : EIATTR_NUM_BARRIERS
	.align		4
        /*0020*/ 	.byte	0x02, 0x4c
        /*0022*/ 	.byte	0x10
	.zero		1


	//----- nvinfo : EIATTR_EXTERNS
	.align		4
        /*0024*/ 	.byte	0x04, 0x0f
        /*0026*/ 	.short	(.L_218 - .L_217)


	//   ....[0]....
	.align		4
.L_217:
        /*0028*/ 	.word	index@(__assertfail)


	//----- nvinfo : EIATTR_ANNOTATIONS
	.align		4
.L_218:
        /*002c*/ 	.byte	0x04, 0x55
        /*002e*/ 	.short	(.L_220 - .L_219)


	//   ....[0]....
.L_219:
        /*0030*/ 	.word	0x00000001
        /*0034*/ 	.byte	0xd0, 0x0c, 0x00, 0x00, 0x01, 0x00, 0x00, 0x00, 0x00, 0x0d, 0x00, 0x00, 0x01, 0x00, 0x00, 0x00
        /*0044*/ 	.byte	0xd0, 0x10, 0x00, 0x00, 0x01, 0x00, 0x00, 0x00, 0xe0, 0x10, 0x00, 0x00, 0x01, 0x00, 0x00, 0x00
        /*0054*/ 	.byte	0x10, 0x3f, 0x00, 0x00, 0x01, 0x00, 0x00, 0x00, 0x20, 0x3f, 0x00, 0x00


	//----- nvinfo : EIATTR_MERCURY_ISA_VERSION
	.align		4
.L_220:
        /*0060*/ 	.byte	0x03, 0x5f
        /*0062*/ 	.short	0x0101


	//----- nvinfo : EIATTR_INT_WARP_WIDE_INSTR_OFFSETS
	.align		4
        /*0064*/ 	.byte	0x04, 0x31
        /*0066*/ 	.short	(.L_222 - .L_221)


	//   ....[0]....
.L_221:
        /*0068*/ 	.word	0x000001e0


	//   ....[1]....
        /*006c*/ 	.word	0x000002a0


	//   ....[2]....
        /*0070*/ 	.word	0x00005140


	//   ....[3]....
        /*0074*/ 	.word	0x00005730


	//   ....[4]....
        /*0078*/ 	.word	0x00005ea0


	//----- nvinfo : EIATTR_COOP_GROUP_MASK_REGIDS
	.align		4
.L_222:
        /*007c*/ 	.byte	0x04, 0x29
        /*007e*/ 	.short	(.L_224 - .L_223)


	//   ....[0]....
.L_223:
        /*0080*/ 	.word	0xffffffff


	//   ....[1]....
        /*0084*/ 	.word	0xffffffff


	//   ....[2]....
        /*0088*/ 	.word	0xffffffff


	//   ....[3]....
        /*008c*/ 	.word	0xffffffff


	//   ....[4]....
        /*0090*/ 	.word	0xffffffff


	//   ....[5]....
        /*0094*/ 	.word	0xffffffff


	//   ....[6]....
        /*0098*/ 	.word	0xffffffff


	//   ....[7]....
        /*009c*/ 	.word	0xffffffff


	//   ....[8]....
        /*00a0*/ 	.word	0xffffffff


	//   ....[9]....
        /*00a4*/ 	.word	0xffffffff


	//   ....[10]....
        /*00a8*/ 	.word	0xffffffff


	//   ....[11]....
        /*00ac*/ 	.word	0xffffffff


	//   ....[12]....
        /*00b0*/ 	.word	0xffffffff


	//   ....[13]....
        /*00b4*/ 	.word	0xffffffff


	//   ....[14]....
        /*00b8*/ 	.word	0x0500000f


	//   ....[15]....
        /*00bc*/ 	.word	0x0500000f


	//   ....[16]....
        /*00c0*/ 	.word	0x0500000f


	//   ....[17]....
        /*00c4*/ 	.word	0x0500000f


	//----- nvinfo : EIATTR_COOP_GROUP_INSTR_OFFSETS
	.align		4
.L_224:
        /*00c8*/ 	.byte	0x04, 0x28
        /*00ca*/ 	.short	(.L_226 - .L_225)


	//   ....[0]....
.L_225:
        /*00cc*/ 	.word	0x00000060


	//   ....[1]....
        /*00d0*/ 	.word	0x000001f0


	//   ....[2]....
        /*00d4*/ 	.word	0x00000280


	//   ....[3]....
        /*00d8*/ 	.word	0x00000400


	//   ....[4]....
        /*00dc*/ 	.word	0x00000610


	//   ....[5]....
        /*00e0*/ 	.word	0x00000b80


	//   ....[6]....
        /*00e4*/ 	.word	0x00004350


	//   ....[7]....
        /*00e8*/ 	.word	0x000047f0


	//   ....[8]....
        /*00ec*/ 	.word	0x00004c80


	//   ....[9]....
        /*00f0*/ 	.word	0x00005070


	//   ....[10]....
        /*00f4*/ 	.word	0x000052b0


	//   ....[11]....
        /*00f8*/ 	.word	0x00005660


	//   ....[12]....
        /*00fc*/ 	.word	0x00005910


	//   ....[13]....
        /*0100*/ 	.word	0x00005dd0


	//   ....[14]....
        /*0104*/ 	.word	0x000080c0


	//   ....[15]....
        /*0108*/ 	.word	0x00008210


	//   ....[16]....
        /*010c*/ 	.word	0x00008280


	//   ....[17]....
        /*0110*/ 	.word	0x000082f0


	//----- nvinfo : EIATTR_REG_RECONFIG
	.align		4
.L_226:
        /*0114*/ 	.byte	0x01, 0x54
	.zero		2


	//----- nvinfo : EIATTR_SYSCALL_OFFSETS
	.align		4
        /*0118*/ 	.byte	0x04, 0x46
        /*011a*/ 	.short	(.L_228 - .L_227)


	//   ....[0]....
.L_227:
        /*011c*/ 	.word	0x000007e0


	//   ....[1]....
        /*0120*/ 	.word	0x000008d0


	//   ....[2]....
        /*0124*/ 	.word	0x00000a10


	//   ....[3]....
        /*0128*/ 	.word	0x00000b00


	//   ....[4]....
        /*012c*/ 	.word	0x00003b80


	//   ....[5]....
        /*0130*/ 	.word	0x00003cc0


	//   ....[6]....
        /*0134*/ 	.word	0x00003de0


	//   ....[7]....
        /*0138*/ 	.word	0x00003f00


	//----- nvinfo : EIATTR_MBARRIER_INSTR_OFFSETS
	.align		4
.L_228:
        /*013c*/ 	.byte	0x04, 0x39
        /*013e*/ 	.short	(.L_230 - .L_229)


	//   ....[0]....
.L_229:
        /*0140*/ 	.word	0x000002c0
        /*0144*/ 	.word	0x000000ff
        /*0148*/ 	.word	0x00036400
        /*014c*/ 	.short	0x0100
        /*014e*/ 	.byte	0x06
	.zero		1


	//   ....[1]....
        /*0150*/ 	.word	0x000003b0
        /*0154*/ 	.word	0x000000ff
        /*0158*/ 	.word	0x00036410
        /*015c*/ 	.short	0x0100
        /*015e*/ 	.byte	0x08
	.zero		1


	//   ....[2]....
        /*0160*/ 	.word	0x000003c0
        /*0164*/ 	.word	0x000000ff
        /*0168*/ 	.word	0x00036420
        /*016c*/ 	.short	0x0100
        /*016e*/ 	.byte	0x08
	.zero		1


	//   ....[3]....
        /*0170*/ 	.word	0x000003d0
        /*0174*/ 	.word	0x000000ff
        /*0178*/ 	.word	0x00036418
        /*017c*/ 	.short	0x0100
        /*017e*/ 	.byte	0x08
	.zero		1


	//   ....[4]....
        /*0180*/ 	.word	0x000003e0
        /*0184*/ 	.word	0x000000ff
        /*0188*/ 	.word	0x00036428
        /*018c*/ 	.short	0x0100
        /*018e*/ 	.byte	0x08
	.zero		1


	//   ....[5]....
        /*0190*/ 	.word	0x00000510
        /*0194*/ 	.word	0x000000ff
        /*0198*/ 	.word	0x00036430
        /*019c*/ 	.short	0x0100
        /*019e*/ 	.byte	0x08
	.zero		1


	//   ....[6]....
        /*01a0*/ 	.word	0x00000520
        /*01a4*/ 	.word	0x000000ff
        /*01a8*/ 	.word	0x00036438
        /*01ac*/ 	.short	0x0100
        /*01ae*/ 	.byte	0x08
	.zero		1


	//   ....[7]....
        /*01b0*/ 	.word	0x00000bd0
        /*01b4*/ 	.word	0x000000ff
        /*01b8*/ 	.word	0x00036400
        /*01bc*/ 	.short	0x010a
        /*01be*/ 	.byte	0x25
	.zero		1


	//   ....[8]....
        /*01c0*/ 	.word	0x00000d70
        /*01c4*/ 	.word	0x000000ff
        /*01c8*/ 	.word	0x00036400
        /*01cc*/ 	.short	0x010a
        /*01ce*/ 	.byte	0x25
	.zero		1


	//   ....[9]....
        /*01d0*/ 	.word	0x00001480
        /*01d4*/ 	.word	0x00000004
        /*01d8*/ 	.word	0x00036410
        /*01dc*/ 	.short	0x010a
        /*01de*/ 	.byte	0x3f
	.zero		1


	//   ....[10]....
        /*01e0*/ 	.word	0x000014c0
        /*01e4*/ 	.word	0x00000004
        /*01e8*/ 	.word	0x00036410
        /*01ec*/ 	.short	0x010a
        /*01ee*/ 	.byte	0x3f
	.zero		1


	//   ....[11]....
        /*01f0*/ 	.word	0x00001b60
        /*01f4*/ 	.word	0x000000ff
        /*01f8*/ 	.word	0x00036430
        /*01fc*/ 	.short	0x010a
        /*01fe*/ 	.byte	0x25
	.zero		1


	//   ....[12]....
        /*0200*/ 	.word	0x00001ba0
        /*0204*/ 	.word	0x000000ff
        /*0208*/ 	.word	0x00036430
        /*020c*/ 	.short	0x010a
        /*020e*/ 	.byte	0x25
	.zero		1


	//   ....[13]....
        /*0210*/ 	.word	0x00003380
        /*0214*/ 	.word	0x000000ff
        /*0218*/ 	.word	0x00000000
        /*021c*/ 	.short	0x0101
        /*021e*/ 	.byte	0x04
	.zero		1


	//   ....[14]....
        /*0220*/ 	.word	0x00003710
        /*0224*/ 	.word	0x00000004
        /*0228*/ 	.word	0x00000000
        /*022c*/ 	.short	0x0101
        /*022e*/ 	.byte	0x3f
	.zero		1


	//   ....[15]....
        /*0230*/ 	.word	0x00006270
        /*0234*/ 	.word	0x00000000
        /*0238*/ 	.word	0x00036420
        /*023c*/ 	.short	0x010a
        /*023e*/ 	.byte	0x3f
	.zero		1


	//   ....[16]....
        /*0240*/ 	.word	0x000069b0
        /*0244*/ 	.word	0x00000000
        /*0248*/ 	.word	0x00036438
        /*024c*/ 	.short	0x010a
        /*024e*/ 	.byte	0x3f
	.zero		1


	//   ....[17]....
        /*0250*/ 	.word	0x00006d00
        /*0254*/ 	.word	0x00000000
        /*0258*/ 	.word	0x00036428
        /*025c*/ 	.short	0x010a
        /*025e*/ 	.byte	0x3f
	.zero		1


	//   ....[18]....
        /*0260*/ 	.word	0x00006f90
        /*0264*/ 	.word	0x00000000
        /*0268*/ 	.word	0x00036438
        /*026c*/ 	.short	0x010a
        /*026e*/ 	.byte	0x3f
	.zero		1


	//   ....[19]....
        /*0270*/ 	.word	0x00007270
        /*0274*/ 	.word	0x00000000
        /*0278*/ 	.word	0x00036420
        /*027c*/ 	.short	0x010a
        /*027e*/ 	.byte	0x3f
	.zero		1


	//   ....[20]....
        /*0280*/ 	.word	0x00007560
        /*0284*/ 	.word	0x00000000
        /*0288*/ 	.word	0x00036438
        /*028c*/ 	.short	0x010a
        /*028e*/ 	.byte	0x3f
	.zero		1


	//   ....[21]....
        /*0290*/ 	.word	0x00007850
        /*0294*/ 	.word	0x00000000
        /*0298*/ 	.word	0x00036428
        /*029c*/ 	.short	0x010a
        /*029e*/ 	.byte	0x3f
	.zero		1


	//   ....[22]....
        /*02a0*/ 	.word	0x00007b00
        /*02a4*/ 	.word	0x00000000
        /*02a8*/ 	.word	0x00036438
        /*02ac*/ 	.short	0x010a
        /*02ae*/ 	.byte	0x3f
	.zero		1


	//   ....[23]....
        /*02b0*/ 	.word	0x00007f50
        /*02b4*/ 	.word	0x00000007
        /*02b8*/ 	.word	0x00000000
        /*02bc*/ 	.short	0x010a
        /*02be*/ 	.byte	0x3f
	.zero		1


	//   ....[24]....
        /*02c0*/ 	.word	0x00007fd0
        /*02c4*/ 	.word	0x00000003
        /*02c8*/ 	.word	0x00000000
        /*02cc*/ 	.short	0x010a
        /*02ce*/ 	.byte	0x3f
	.zero		1


	//   ....[25]....
        /*02d0*/ 	.word	0x00008020
        /*02d4*/ 	.word	0x00000009
        /*02d8*/ 	.word	0x00036438
        /*02dc*/ 	.short	0x010a
        /*02de*/ 	.byte	0x3f
	.zero		1


	//   ....[26]....
        /*02e0*/ 	.word	0x000080f0
        /*02e4*/ 	.word	0x0000009d
        /*02e8*/ 	.word	0x00036400
        /*02ec*/ 	.short	0x010a
        /*02ee*/ 	.byte	0x3f
	.zero		1


	//   ....[27]....
        /*02f0*/ 	.word	0x00008140
        /*02f4*/ 	.word	0x00000004
        /*02f8*/ 	.word	0x00036410
        /*02fc*/ 	.short	0x010a
        /*02fe*/ 	.byte	0x3f
	.zero		1


	//   ....[28]....
        /*0300*/ 	.word	0x00008190
        /*0304*/ 	.word	0x0000009d
        /*0308*/ 	.word	0x00036430
        /*030c*/ 	.short	0x010a
        /*030e*/ 	.byte	0x3f
	.zero		1


	//   ....[29]....
        /*0310*/ 	.word	0x00008330
        /*0314*/ 	.word	0x00000000
        /*0318*/ 	.word	0x00036420
        /*031c*/ 	.short	0x010a
        /*031e*/ 	.byte	0x3f
	.zero		1


	//   ....[30]....
        /*0320*/ 	.word	0x00008380
        /*0324*/ 	.word	0x00000000
        /*0328*/ 	.word	0x00036438
        /*032c*/ 	.short	0x010a
        /*032e*/ 	.byte	0x3f
	.zero		1


	//   ....[31]....
        /*0330*/ 	.word	0x000083d0
        /*0334*/ 	.word	0x00000000
        /*0338*/ 	.word	0x00036428
        /*033c*/ 	.short	0x010a
        /*033e*/ 	.byte	0x3f
	.zero		1


	//   ....[32]....
        /*0340*/ 	.word	0x00008420
        /*0344*/ 	.word	0x00000000
        /*0348*/ 	.word	0x00036438
        /*034c*/ 	.short	0x010a
        /*034e*/ 	.byte	0x3f
	.zero		1


	//   ....[33]....
        /*0350*/ 	.word	0x00008480
        /*0354*/ 	.word	0x00000000
        /*0358*/ 	.word	0x00036420
        /*035c*/ 	.short	0x010a
        /*035e*/ 	.byte	0x3f
	.zero		1


	//   ....[34]....
        /*0360*/ 	.word	0x000084d0
        /*0364*/ 	.word	0x00000000
        /*0368*/ 	.word	0x00036438
        /*036c*/ 	.short	0x010a
        /*036e*/ 	.byte	0x3f
	.zero		1


	//   ....[35]....
        /*0370*/ 	.word	0x00008520
        /*0374*/ 	.word	0x00000000
        /*0378*/ 	.word	0x00036428
        /*037c*/ 	.short	0x010a
        /*037e*/ 	.byte	0x3f
	.zero		1


	//   ....[36]....
        /*0380*/ 	.word	0x00008570
        /*0384*/ 	.word	0x00000000
        /*0388*/ 	.word	0x00036438
        /*038c*/ 	.short	0x010a
        /*038e*/ 	.byte	0x3f
	.zero		1


	//   ....[37]....
        /*0390*/ 	.word	0x00008650
        /*0394*/ 	.word	0x00000007
        /*0398*/ 	.word	0x00000000
        /*039c*/ 	.short	0x010a
        /*039e*/ 	.byte	0x3f
	.zero		1


	//   ....[38]....
        /*03a0*/ 	.word	0x000086a0
        /*03a4*/ 	.word	0x00000003
        /*03a8*/ 	.word	0x00000000
        /*03ac*/ 	.short	0x010a
        /*03ae*/ 	.byte	0x3f
	.zero		1


	//----- nvinfo : EIATTR_NUM_MBARRIERS
	.align		4
.L_230:
        /*03b0*/ 	.byte	0x03, 0x38
        /*03b2*/ 	.short	0x0007


	//----- nvinfo : EIATTR_EXIT_INSTR_OFFSETS
	.align		4
        /*03b4*/ 	.byte	0x04, 0x1c
        /*03b6*/ 	.short	(.L_232 - .L_231)


	//   ....[0]....
.L_231:
        /*03b8*/ 	.word	0x00000670


	//   ....[1]....
        /*03bc*/ 	.word	0x000047a0


	//   ....[2]....
        /*03c0*/ 	.word	0x00004830


	//   ....[3]....
        /*03c4*/ 	.word	0x00004860


	//   ....[4]....
        /*03c8*/ 	.word	0x000049a0


	//   ....[5]....
        /*03cc*/ 	.word	0x000057d0


	//   ....[6]....
        /*03d0*/ 	.word	0x00005f00


	//   ....[7]....
        /*03d4*/ 	.word	0x00008070


	//----- nvinfo : EIATTR_MAX_THREADS
	.align		4
.L_232:
        /*03d8*/ 	.byte	0x04, 0x05
        /*03da*/ 	.short	(.L_234 - .L_233)
.L_233:
        /*03dc*/ 	.word	0x00000200
        /*03e0*/ 	.word	0x00000001
        /*03e4*/ 	.word	0x00000001


	//----- nvinfo : EIATTR_CRS_STACK_SIZE
	.align		4
.L_234:
        /*03e8*/ 	.byte	0x04, 0x1e
        /*03ea*/ 	.short	(.L_236 - .L_235)
.L_235:
        /*03ec*/ 	.word	0x00000000


	//----- nvinfo : EIATTR_CBANK_PARAM_SIZE
	.align		4
.L_236:
        /*03f0*/ 	.byte	0x03, 0x19
        /*03f2*/ 	.short	0x0970


	//----- nvinfo : EIATTR_PARAM_CBANK
	.align		4
        /*03f4*/ 	.byte	0x04, 0x0a
        /*03f6*/ 	.short	(.L_238 - .L_237)
	.align		4
.L_237:
        /*03f8*/ 	.word	index@(.nv.constant0._ZN7cutlass13device_kernelIN5flash11enable_sm90INS1_16FlashAttnBwdSm90INS1_25CollectiveMainloopBwdSm90ILi2ELi1ELi1EN4cute5tupleIJNS5_1CILi1EEES8_S8_EEENS6_IJNS7_ILi64EEENS7_ILi96EEENS7_ILi192EEEEEENS_6half_tEfNS_4arch4Sm90ELb0ELb0ELb1ELb0ELb1ELb0ELb1ELb0ELi3ELi1ELi1ELi1ELb0EEENS1_21CollectiveEpilogueBwdISD_SE_SG_Li384ELb0ELb1ELi3EEENS1_19SingleTileSchedulerILb0ELb0ELb0ELi96EEEEEEEEEvNT_6ParamsE)
        /*03fc*/ 	.short	0x0210
        /*03fe*/ 	.short	0x0970


	//----- nvinfo : EIATTR_SW_WAR
	.align		4
.L_238:
        /*0400*/ 	.byte	0x04, 0x36
        /*0402*/ 	.short	(.L_240 - .L_239)
.L_239:
        /*0404*/ 	.word	0x00000008
.L_240:


//--------------------- .nv.info._ZN7cutlass13device_kernelIN5flash11enable_sm90INS1_16FlashAttnBwdSm90INS1_25CollectiveMainloopBwdSm90ILi2ELi1ELi1EN4cute5tupleIJNS5_1CILi1EEES8_S8_EEENS6_IJNS7_ILi64EEENS7_ILi96EEENS7_ILi192EEEEEENS_6half_tEfNS_4arch4Sm90ELb0ELb0ELb1ELb0ELb0ELb0ELb1ELb0ELi3ELi1ELi1ELi1ELb0EEENS1_24CollectiveEpilogueBwdGQAISD_fSG_Li384ELb0ELb0EEENS1_19SingleTileSchedulerILb0ELb0ELb0ELi96EEEEEEEEEvNT_6ParamsE --------------------------
	.section	.nv.info._ZN7cutlass13device_kernelIN5flash11enable_sm90INS1_16FlashAttnBwdSm90INS1_25CollectiveMainloopBwdSm90ILi2ELi1ELi1EN4cute5tupleIJNS5_1CILi1EEES8_S8_EEENS6_IJNS7_ILi64EEENS7_ILi96EEENS7_ILi192EEEEEENS_6half_tEfNS_4arch4Sm90ELb0ELb0ELb1ELb0ELb0ELb0ELb1ELb0ELi3ELi1ELi1ELi1ELb0EEENS1_24CollectiveEpilogueBwdGQAISD_fSG_Li384ELb0ELb0EEENS1_19SingleTileSchedulerILb0ELb0ELb0ELi96EEEEEEEEEvNT_6ParamsE,"",@"SHT_CUDA_INFO"
	.sectionflags	@""
	.align	4


	//----- nvinfo : EIATTR_CUDA_API_VERSION
	.align		4
        /*0000*/ 	.byte	0x04, 0x37
        /*0002*/ 	.short	(.L_242 - .L_241)
.L_241:
        /*0004*/ 	.word	0x00000082


	//----- nvinfo : EIATTR_KPARAM_INFO
	.align		4
.L_242:
        /*0008*/ 	.byte	0x04, 0x17
        /*000a*/ 	.short	(.L_244 - .L_243)
.L_243:
        /*000c*/ 	.word	0x00000000
        /*0010*/ 	.short	0x0000
        /*0012*/ 	.short	0x0070
        /*0014*/ 	.byte	0x00, 0xf0, 0x01, 0x1a


	//----- nvinfo : EIATTR_SPARSE_MMA_MASK
	.align		4
.L_244:
        /*0018*/ 	.byte	0x03, 0x50
        /*001a*/ 	.short	0x0000


	//----- nvinfo : EIATTR_MAXREG_COUNT
	.align		4
        /*001c*/ 	.byte	0x03, 0x1b
        /*001e*/ 	.short	0x0080


	//----- nvinfo : EIATTR_NUM_BARRIERS
	.align		4
        /*0020*/ 	.byte	0x02, 0x4c
        /*0022*/ 	.byte	0x10
	.zero		1


	//----- nvinfo : EIATTR_EXTERNS
	.align		4
        /*0024*/ 	.byte	0x04, 0x0f
        /*0026*/ 	.short	(.L_246 - .L_245)


	//   ....[0]....
	.align		4
.L_245:
        /*0028*/ 	.word	index@(__assertfail)


	//----- nvinfo : EIATTR_MERCURY_ISA_VERSION
	.align		4
.L_246:
        /*002c*/ 	.byte	0x03, 0x5f
        /*002e*/ 	.short	0x0101


	//----- nvinfo : EIATTR_INT_WARP_WIDE_INSTR_OFFSETS
	.align		4
        /*0030*/ 	.byte	0x04, 0x31
        /*0032*/ 	.short	(.L_248 - .L_247)


	//   ....[0]....
.L_247:
        /*0034*/ 	.word	0x00000170


	//   ....[1]....
        /*0038*/ 	.word	0x00000230


	//----- nvinfo : EIATTR_COOP_GROUP_MASK_REGIDS
	.align		4
.L_248:
        /*003c*/ 	.byte	0x04, 0x29
        /*003e*/ 	.short	(.L_250 - .L_249)


	//   ....[0]....
.L_249:
        /*0040*/ 	.word	0xffffffff


	//   ....[1]....
        /*0044*/ 	.word	0xffffffff


	//   ....[2]....
        /*0048*/ 	.word	0xffffffff


	//   ....[3]....
        /*004c*/ 	.word	0xffffffff


	//   ....[4]....
        /*0050*/ 	.word	0xffffffff


	//   ....[5]....
        /*0054*/ 	.word	0xffffffff


	//   ....[6]....
        /*0058*/ 	.word	0xffffffff


	//   ....[7]....
        /*005c*/ 	.word	0x0500000f


	//----- nvinfo : EIATTR_COOP_GROUP_INSTR_OFFSETS
	.align		4
.L_250:
        /*0060*/ 	.byte	0x04, 0x28
        /*0062*/ 	.short	(.L_252 - .L_251)


	//   ....[0]....
.L_251:
        /*0064*/ 	.word	0x00000050


	//   ....[1]....
        /*0068*/ 	.word	0x00000180


	//   ....[2]....
        /*006c*/ 	.word	0x00000210


	//   ....[3]....
        /*0070*/ 	.word	0x00000390


	//   ....[4]....
        /*0074*/ 	.word	0x000005b0


	//   ....[5]....
        /*0078*/ 	.word	0x00000b20


	//   ....[6]....
        /*007c*/ 	.word	0x00004440


	//   ....[7]....
        /*0080*/ 	.word	0x00007500


	//----- nvinfo : EIATTR_REG_RECONFIG
	.align		4
.L_252:
        /*0084*/ 	.byte	0x01, 0x54
	.zero		2


	//----- nvinfo : EIATTR_SYSCALL_OFFSETS
	.align		4
        /*0088*/ 	.byte	0x04, 0x46
        /*008a*/ 	.short	(.L_254 - .L_253)


	//   ....[0]....
.L_253:
        /*008c*/ 	.word	0x00000780


	//   ....[1]....
        /*0090*/ 	.word	0x00000870


	//   ....[2]....
        /*0094*/ 	.word	0x000009b0


	//   ....[3]....
        /*0098*/ 	.word	0x00000aa0


	//----- nvinfo : EIATTR_MBARRIER_INSTR_OFFSETS
	.align		4
.L_254:
        /*009c*/ 	.byte	0x04, 0x39
        /*009e*/ 	.short	(.L_256 - .L_255)


	//   ....[0]....
.L_255:
        /*00a0*/ 	.word	0x00000250
        /*00a4*/ 	.word	0x000000ff
        /*00a8*/ 	.word	0x00036400
        /*00ac*/ 	.short	0x0100
        /*00ae*/ 	.byte	0x06
	.zero		1


	//   ....[1]....
        /*00b0*/ 	.word	0x00000340
        /*00b4*/ 	.word	0x000000ff
        /*00b8*/ 	.word	0x00036410
        /*00bc*/ 	.short	0x0100
        /*00be*/ 	.byte	0x08
	.zero		1


	//   ....[2]....
        /*00c0*/ 	.word	0x00000350
        /*00c4*/ 	.word	0x000000ff
        /*00c8*/ 	.word	0x00036420
        /*00cc*/ 	.short	0x0100
        /*00ce*/ 	.byte	0x08
	.zero		1


	//   ....[3]....
        /*00d0*/ 	.word	0x00000360
        /*00d4*/ 	.word	0x000000ff
        /*00d8*/ 	.word	0x00036418
        /*00dc*/ 	.short	0x0100
        /*00de*/ 	.byte	0x08
	.zero		1


	//   ....[4]....
        /*00e0*/ 	.word	0x00000370
        /*00e4*/ 	.word	0x000000ff
        /*00e8*/ 	.word	0x00036428
        /*00ec*/ 	.short	0x0100
        /*00ee*/ 	.byte	0x08
	.zero		1


	//   ....[5]....
        /*00f0*/ 	.word	0x000004a0
        /*00f4*/ 	.word	0x000000ff
        /*00f8*/ 	.word	0x00036430
        /*00fc*/ 	.short	0x0100
        /*00fe*/ 	.byte	0x08
	.zero		1


	//   ....[6]....
        /*0100*/ 	.word	0x000004b0
        /*0104*/ 	.word	0x000000ff
        /*0108*/ 	.word	0x00036438
        /*010c*/ 	.short	0x0100
        /*010e*/ 	.byte	0x08
	.zero		1


	//   ....[7]....
        /*0110*/ 	.word	0x00000b60
        /*0114*/ 	.word	0x000000ff
        /*0118*/ 	.word	0x00036400
        /*011c*/ 	.short	0x010a
        /*011e*/ 	.byte	0x24
	.zero		1


	//   ....[8]....
        /*0120*/ 	.word	0x00000c40
        /*0124*/ 	.word	0x000000ff
        /*0128*/ 	.word	0x00036400
        /*012c*/ 	.short	0x010a
        /*012e*/ 	.byte	0x24
	.zero		1


	//   ....[9]....
        /*0130*/ 	.word	0x00001670
        /*0134*/ 	.word	0x00000003
        /*0138*/ 	.word	0x00036410
        /*013c*/ 	.short	0x010a
        /*013e*/ 	.byte	0x3f
	.zero		1


	//   ....[10]....
        /*0140*/ 	.word	0x000016b0
        /*0144*/ 	.word	0x00000003
        /*0148*/ 	.word	0x00036410
        /*014c*/ 	.short	0x010a
        /*014e*/ 	.byte	0x3f
	.zero		1


	//   ....[11]....
        /*0150*/ 	.word	0x00001d50
        /*0154*/ 	.word	0x000000ff
        /*0158*/ 	.word	0x00036430
        /*015c*/ 	.short	0x010a
        /*015e*/ 	.byte	0x24
	.zero		1


	//   ....[12]....
        /*0160*/ 	.word	0x00001d90
        /*0164*/ 	.word	0x000000ff
        /*0168*/ 	.word	0x00036430
        /*016c*/ 	.short	0x010a
        /*016e*/ 	.byte	0x24
	.zero		1


	//   ....[13]....
        /*0170*/ 	.word	0x00003570
        /*0174*/ 	.word	0x000000ff
        /*0178*/ 	.word	0x00000000
        /*017c*/ 	.short	0x0101
        /*017e*/ 	.byte	0x04
	.zero		1


	//   ....[14]....
        /*0180*/ 	.word	0x00003920
        /*0184*/ 	.word	0x00000003
        /*0188*/ 	.word	0x00000000
        /*018c*/ 	.short	0x0101
        /*018e*/ 	.byte	0x3f
	.zero		1


	//   ....[15]....
        /*0190*/ 	.word	0x000056b0
        /*0194*/ 	.word	0x00000000
        /*0198*/ 	.word	0x00036420
        /*019c*/ 	.short	0x010a
        /*019e*/ 	.byte	0x3f
	.zero		1


	//   ....[16]....
        /*01a0*/ 	.word	0x00005df0
        /*01a4*/ 	.word	0x00000000
        /*01a8*/ 	.word	0x00036438
        /*01ac*/ 	.short	0x010a
        /*01ae*/ 	.byte	0x3f
	.zero		1


	//   ....[17]....
        /*01b0*/ 	.word	0x00006140
        /*01b4*/ 	.word	0x00000000
        /*01b8*/ 	.word	0x00036428
        /*01bc*/ 	.short	0x010a
        /*01be*/ 	.byte	0x3f
	.zero		1


	//   ....[18]....
        /*01c0*/ 	.word	0x000063d0
        /*01c4*/ 	.word	0x00000000
        /*01c8*/ 	.word	0x00036438
        /*01cc*/ 	.short	0x010a
        /*01ce*/ 	.byte	0x3f
	.zero		1


	//   ....[19]....
        /*01d0*/ 	.word	0x000066b0
        /*01d4*/ 	.word	0x00000000
        /*01d8*/ 	.word	0x00036420
        /*01dc*/ 	.short	0x010a
        /*01de*/ 	.byte	0x3f
	.zero		1


	//   ....[20]....
        /*01e0*/ 	.word	0x000069a0
        /*01e4*/ 	.word	0x00000000
        /*01e8*/ 	.word	0x00036438
        /*01ec*/ 	.short	0x010a
        /*01ee*/ 	.byte	0x3f
	.zero		1


	//   ....[21]....
        /*01f0*/ 	.word	0x00006c90
        /*01f4*/ 	.word	0x00000000
        /*01f8*/ 	.word	0x00036428
        /*01fc*/ 	.short	0x010a
        /*01fe*/ 	.byte	0x3f
	.zero		1


	//   ....[22]....
        /*0200*/ 	.word	0x00006f40
        /*0204*/ 	.word	0x00000000
        /*0208*/ 	.word	0x00036438
        /*020c*/ 	.short	0x010a
        /*020e*/ 	.byte	0x3f
	.zero		1


	//   ....[23]....
        /*0210*/ 	.word	0x00007380
        /*0214*/ 	.word	0x00000007
        /*0218*/ 	.word	0x00000000
        /*021c*/ 	.short	0x010a
        /*021e*/ 	.byte	0x3f
	.zero		1


	//   ....[24]....
        /*0220*/ 	.word	0x00007400
        /*0224*/ 	.word	0x00000003
        /*0228*/ 	.word	0x00000000
        /*022c*/ 	.short	0x010a
        /*022e*/ 	.byte	0x3f
	.zero		1


	//   ....[25]....
        /*0230*/ 	.word	0x00007450
        /*0234*/ 	.word	0x00000009
        /*0238*/ 	.word	0x00036438
        /*023c*/ 	.short	0x010a
        /*023e*/ 	.byte	0x3f
	.zero		1


	//   ....[26]....
        /*0240*/ 	.word	0x00007540
        /*0244*/ 	.word	0x00000005
        /*0248*/ 	.word	0x00036400
        /*024c*/ 	.short	0x010a
        /*024e*/ 	.byte	0x3f
	.zero		1


	//   ....[27]....
        /*0250*/ 	.word	0x00007590
        /*0254*/ 	.word	0x00000003
        /*0258*/ 	.word	0x00036410
        /*025c*/ 	.short	0x010a
        /*025e*/ 	.byte	0x3f
	.zero		1


	//   ....[28]....
        /*0260*/ 	.word	0x000075f0
        /*0264*/ 	.word	0x0000000f
        /*0268*/ 	.word	0x00036430
        /*026c*/ 	.short	0x010a
        /*026e*/ 	.byte	0x3f
	.zero		1


	//   ....[29]....
        /*0270*/ 	.word	0x00007640
        /*0274*/ 	.word	0x00000000
        /*0278*/ 	.word	0x00036420
        /*027c*/ 	.short	0x010a
        /*027e*/ 	.byte	0x3f
	.zero		1


	//   ....[30]....
        /*0280*/ 	.word	0x00007690
        /*0284*/ 	.word	0x00000000
        /*0288*/ 	.word	0x00036438
        /*028c*/ 	.short	0x010a
        /*028e*/ 	.byte	0x3f
	.zero		1


	//   ....[31]....
        /*0290*/ 	.word	0x000076e0
        /*0294*/ 	.word	0x00000000
        /*0298*/ 	.word	0x00036428
        /*029c*/ 	.short	0x010a
        /*029e*/ 	.byte	0x3f
	.zero		1


	//   ....[32]....
        /*02a0*/ 	.word	0x00007730
        /*02a4*/ 	.word	0x00000000
        /*02a8*/ 	.word	0x00036438
        /*02ac*/ 	.short	0x010a
        /*02ae*/ 	.byte	0x3f
	.zero		1


	//   ....[33]....
        /*02b0*/ 	.word	0x00007790
        /*02b4*/ 	.word	0x00000000
        /*02b8*/ 	.word	0x00036420
        /*02bc*/ 	.short	0x010a
        /*02be*/ 	.byte	0x3f
	.zero		1


	//   ....[34]....
        /*02c0*/ 	.word	0x000077e0
        /*02c4*/ 	.word	0x00000000
        /*02c8*/ 	.word	0x00036438
        /*02cc*/ 	.short	0x010a
        /*02ce*/ 	.byte	0x3f
	.zero		1


	//   ....[35]....
        /*02d0*/ 	.word	0x00007830
        /*02d4*/ 	.word	0x00000000
        /*02d8*/ 	.word	0x00036428
        /*02dc*/ 	.short	0x010a
        /*02de*/ 	.byte	0x3f
	.zero		1


	//   ....[36]....
        /*02e0*/ 	.word	0x00007880
        /*02e4*/ 	.word	0x00000000
        /*02e8*/ 	.word	0x00036438
        /*02ec*/ 	.short	0x010a
        /*02ee*/ 	.byte	0x3f
	.zero		1


	//   ....[37]....
        /*02f0*/ 	.word	0x00007960
        /*02f4*/ 	.word	0x00000007
        /*02f8*/ 	.word	0x00000000
        /*02fc*/ 	.short	0x010a
        /*02fe*/ 	.byte	0x3f
	.zero		1


	//   ....[38]....
        /*0300*/ 	.word	0x000079b0
        /*0304*/ 	.word	0x00000003
        /*0308*/ 	.word	0x00000000
        /*030c*/ 	.short	0x010a
        /*030e*/ 	.byte	0x3f
	.zero		1


	//----- nvinfo : EIATTR_NUM_MBARRIERS
	.align		4
.L_256:
        /*0310*/ 	.byte	0x03, 0x38
        /*0312*/ 	.short	0x0007


	//----- nvinfo : EIATTR_EXIT_INSTR_OFFSETS
	.align		4
        /*0314*/ 	.byte	0x04, 0x1c
        /*0316*/ 	.short	(.L_258 - .L_257)


	//   ....[0]....
.L_257:
        /*0318*/ 	.word	0x000074a0


	//----- nvinfo : EIATTR_MAX_THREADS
	.align		4
.L_258:
        /*031c*/ 	.byte	0x04, 0x05
        /*031e*/ 	.short	(.L_260 - .L_259)
.L_259:
        /*0320*/ 	.word	0x00000200
        /*0324*/ 	.word	0x00000001
        /*0328*/ 	.word	0x00000001


	//----- nvinfo : EIATTR_CRS_STACK_SIZE
	.align		4
.L_260:
        /*032c*/ 	.byte	0x04, 0x1e
        /*032e*/ 	.short	(.L_262 - .L_261)
.L_261:
        /*0330*/ 	.word	0x00000000


	//----- nvinfo : EIATTR_CBANK_PARAM_SIZE
	.align		4
.L_262:
        /*0334*/ 	.byte	0x03, 0x19
        /*0336*/ 	.short	0x06f0


	//----- nvinfo : EIATTR_PARAM_CBANK
	.align		4
        /*0338*/ 	.byte	0x04, 0x0a
        /*033a*/ 	.short	(.L_264 - .L_263)
	.align		4
.L_263:
        /*033c*/ 	.word	index@(.nv.constant0._ZN7cutlass13device_kernelIN5flash11enable_sm90INS1_16FlashAttnBwdSm90INS1_25CollectiveMainloopBwdSm90ILi2ELi1ELi1EN4cute5tupleIJNS5_1CILi1EEES8_S8_EEENS6_IJNS7_ILi64EEENS7_ILi96EEENS7_ILi192EEEEEENS_6half_tEfNS_4arch4Sm90ELb0ELb0ELb1ELb0ELb0ELb0ELb1ELb0ELi3ELi1ELi1ELi1ELb0EEENS1_24CollectiveEpilogueBwdGQAISD_fSG_Li384ELb0ELb0EEENS1_19SingleTileSchedulerILb0ELb0ELb0ELi96EEEEEEEEEvNT_6ParamsE)
        /*0340*/ 	.short	0x0210
        /*0342*/ 	.short	0x06f0


	//----- nvinfo : EIATTR_SW_WAR
	.align		4
.L_264:
        /*0344*/ 	.byte	0x04, 0x36
        /*0346*/ 	.short	(.L_266 - .L_265)
.L_265:
        /*0348*/ 	.word	0x00000008
.L_266:


//--------------------- .nv.info._ZN7cutlass13device_kernelIN5flash11enable_sm90INS1_16FlashAttnBwdSm90INS1_25CollectiveMainloopBwdSm90ILi2ELi1ELi1EN4cute5tupleIJNS5_1CILi1EEES8_S8_EEENS6_IJNS7_ILi64EEENS7_ILi96EEENS7_ILi192EEEEEENS_6half_tEfNS_4arch4Sm90ELb0ELb0ELb1ELb0ELb1ELb0ELb1ELb0ELi3ELi1ELi1ELi1ELb0EEENS1_24CollectiveEpilogueBwdGQAISD_fSG_Li384ELb0ELb1EEENS1_19SingleTileSchedulerILb0ELb0ELb0ELi96EEEEEEEEEvNT_6ParamsE --------------------------
	.section	.nv.info._ZN7cutlass13device_kernelIN5flash11enable_sm90INS1_16FlashAttnBwdSm90INS1_25CollectiveMainloopBwdSm90ILi2ELi1ELi1EN4cute5tupleIJNS5_1CILi1EEES8_S8_EEENS6_IJNS7_ILi64EEENS7_ILi96EEENS7_ILi192EEEEEENS_6half_tEfNS_4arch4Sm90ELb0ELb0ELb1ELb0ELb1ELb0ELb1ELb0ELi3ELi1ELi1ELi1ELb0EEENS1_24CollectiveEpilogueBwdGQAISD_fSG_Li384ELb0ELb1EEENS1_19SingleTileSchedulerILb0ELb0ELb0ELi96EEEEEEEEEvNT_6ParamsE,"",@"SHT_CUDA_INFO"
	.sectionflags	@""
	.align	4


	//----- nvinfo : EIATTR_CUDA_API_VERSION
	.align		4
        /*0000*/ 	.byte	0x04, 0x37
        /*0002*/ 	.short	(.L_268 - .L_267)
.L_267:
        /*0004*/ 	.word	0x00000082


	//----- nvinfo : EIATTR_KPARAM_INFO
	.align		4
.L_268:
        /*0008*/ 	.byte	0x04, 0x17
        /*000a*/ 	.short	(.L_270 - .L_269)
.L_269:
        /*000c*/ 	.word	0x00000000
        /*0010*/ 	.short	0x0000
        /*0012*/ 	.short	0x0070
        /*0014*/ 	.byte	0x00, 0xf0, 0x01, 0x1a


	//----- nvinfo : EIATTR_SPARSE_MMA_MASK
	.align		4
.L_270:
        /*0018*/ 	.byte	0x03, 0x50
        /*001a*/ 	.short	0x0000


	//----- nvinfo : EIATTR_MAXREG_COUNT
	.align		4
        /*001c*/ 	.byte	0x03, 0x1b
        /*001e*/ 	.short	0x0080


	//----- nvinfo : EIATTR_NUM_BARRIERS
	.align		4
        /*0020*/ 	.byte	0x02, 0x4c
        /*0022*/ 	.byte	0x10
	.zero		1


	//----- nvinfo : EIATTR_EXTERNS
	.align		4
        /*0024*/ 	.byte	0x04, 0x0f
        /*0026*/ 	.short	(.L_272 - .L_271)


	//   ....[0]....
	.align		4
.L_271:
        /*0028*/ 	.word	index@(__assertfail)


	//----- nvinfo : EIATTR_MERCURY_ISA_VERSION
	.align		4
.L_272:
        /*002c*/ 	.byte	0x03, 0x5f
        /*002e*/ 	.short	0x0101


	//----- nvinfo : EIATTR_INT_WARP_WIDE_INSTR_OFFSETS
	.align		4
        /*0030*/ 	.byte	0x04, 0x31
        /*0032*/ 	.short	(.L_274 - .L_273)


	//   ....[0]....
.L_273:
        /*0034*/ 	.word	0x00000170


	//   ....[1]....
        /*0038*/ 	.word	0x00000230


	//   ....[2]....
        /*003c*/ 	.word	0x000051e0


	//   ....[3]....
        /*0040*/ 	.word	0x000057d0


	//   ....[4]....
        /*0044*/ 	.word	0x00005f30


	//----- nvinfo : EIATTR_COOP_GROUP_MASK_REGIDS
	.align		4
.L_274:
        /*0048*/ 	.byte	0x04, 0x29
        /*004a*/ 	.short	(.L_276 - .L_275)


	//   ....[0]....
.L_275:
        /*004c*/ 	.word	0xffffffff


	//   ....[1]....
        /*0050*/ 	.word	0xffffffff


	//   ....[2]....
        /*0054*/ 	.word	0xffffffff


	//   ....[3]....
        /*0058*/ 	.word	0xffffffff


	//   ....[4]....
        /*005c*/ 	.word	0xffffffff


	//   ....[5]....
        /*0060*/ 	.word	0xffffffff


	//   ....[6]....
        /*0064*/ 	.word	0xffffffff


	//   ....[7]....
        /*0068*/ 	.word	0xffffffff


	//   ....[8]....
        /*006c*/ 	.word	0xffffffff


	//   ....[9]....
        /*0070*/ 	.word	0xffffffff


	//   ....[10]....
        /*0074*/ 	.word	0xffffffff


	//   ....[11]....
        /*0078*/ 	.word	0xffffffff


	//   ....[12]....
        /*007c*/ 	.word	0xffffffff


	//   ....[13]....
        /*0080*/ 	.word	0xffffffff


	//   ....[14]....
        /*0084*/ 	.word	0xffffffff


	//   ....[15]....
        /*0088*/ 	.word	0xffffffff


	//   ....[16]....
        /*008c*/ 	.word	0xffffffff


	//   ....[17]....
        /*0090*/ 	.word	0x0500000f


	//   ....[18]....
        /*0094*/ 	.word	0x0500000f


	//   ....[19]....
        /*0098*/ 	.word	0x0500000f


	//   ....[20]....
        /*009c*/ 	.word	0x0500000f


	//   ....[21]....
        /*00a0*/ 	.word	0x0500000f


	//   ....[22]....
        /*00a4*/ 	.word	0x0500000f


	//----- nvinfo : EIATTR_COOP_GROUP_INSTR_OFFSETS
	.align		4
.L_276:
        /*00a8*/ 	.byte	0x04, 0x28
        /*00aa*/ 	.short	(.L_278 - .L_277)


	//   ....[0]....
.L_277:
        /*00ac*/ 	.word	0x00000050


	//   ....[1]....
        /*00b0*/ 	.word	0x00000180


	//   ....[2]....
        /*00b4*/ 	.word	0x00000210


	//   ....[3]....
        /*00b8*/ 	.word	0x00000390


	//   ....[4]....
        /*00bc*/ 	.word	0x000005c0


	//   ....[5]....
        /*00c0*/ 	.word	0x00000b30


	//   ....[6]....
        /*00c4*/ 	.word	0x000041d0


	//   ....[7]....
        /*00c8*/ 	.word	0x00004360


	//   ....[8]....
        /*00cc*/ 	.word	0x000045f0


	//   ....[9]....
        /*00d0*/ 	.word	0x00004780


	//   ....[10]....
        /*00d4*/ 	.word	0x000048a0


	//   ....[11]....
        /*00d8*/ 	.word	0x00004d20


	//   ....[12]....
        /*00dc*/ 	.word	0x00005110


	//   ....[13]....
        /*00e0*/ 	.word	0x00005350


	//   ....[14]....
        /*00e4*/ 	.word	0x00005700


	//   ....[15]....
        /*00e8*/ 	.word	0x000059b0


	//   ....[16]....
        /*00ec*/ 	.word	0x00005e70


	//   ....[17]....
        /*00f0*/ 	.word	0x00008140


	//   ....[18]....
        /*00f4*/ 	.word	0x000082b0


	//   ....[19]....
        /*00f8*/ 	.word	0x00008320


	//   ....[20]....
        /*00fc*/ 	.word	0x00008390


	//   ....[21]....
        /*0100*/ 	.word	0x00008400


	//   ....[22]....
        /*0104*/ 	.word	0x00008470


	//----- nvinfo : EIATTR_REG_RECONFIG
	.align		4
.L_278:
        /*0108*/ 	.byte	0x01, 0x54
	.zero		2


	//----- nvinfo : EIATTR_SYSCALL_OFFSETS
	.align		4
        /*010c*/ 	.byte	0x04, 0x46
        /*010e*/ 	.short	(.L_280 - .L_279)


	//   ....[0]....
.L_279:
        /*0110*/ 	.word	0x00000790


	//   ....[1]....
        /*0114*/ 	.word	0x00000880


	//   ....[2]....
        /*0118*/ 	.word	0x000009c0


	//   ....[3]....
        /*011c*/ 	.word	0x00000ab0


	//----- nvinfo : EIATTR_MBARRIER_INSTR_OFFSETS
	.align		4
.L_280:
        /*0120*/ 	.byte	0x04, 0x39
        /*0122*/ 	.short	(.L_282 - .L_281)


	//   ....[0]....
.L_281:
        /*0124*/ 	.word	0x00000250
        /*0128*/ 	.word	0x000000ff
        /*012c*/ 	.word	0x00036400
        /*0130*/ 	.short	0x0100
        /*0132*/ 	.byte	0x06
	.zero		1


	//   ....[1]....
        /*0134*/ 	.word	0x00000340
        /*0138*/ 	.word	0x000000ff
        /*013c*/ 	.word	0x00036410
        /*0140*/ 	.short	0x0100
        /*0142*/ 	.byte	0x08
	.zero		1


	//   ....[2]....
        /*0144*/ 	.word	0x00000350
        /*0148*/ 	.word	0x000000ff
        /*014c*/ 	.word	0x00036420
        /*0150*/ 	.short	0x0100
        /*0152*/ 	.byte	0x08
	.zero		1


	//   ....[3]....
        /*0154*/ 	.word	0x00000360
        /*0158*/ 	.word	0x000000ff
        /*015c*/ 	.word	0x00036418
        /*0160*/ 	.short	0x0100
        /*0162*/ 	.byte	0x08
	.zero		1


	//   ....[4]....
        /*0164*/ 	.word	0x00000370
        /*0168*/ 	.word	0x000000ff
        /*016c*/ 	.word	0x00036428
        /*0170*/ 	.short	0x0100
        /*0172*/ 	.byte	0x08
	.zero		1


	//   ....[5]....
        /*0174*/ 	.word	0x000004a0
        /*0178*/ 	.word	0x000000ff
        /*017c*/ 	.word	0x00036430
        /*0180*/ 	.short	0x0100
        /*0182*/ 	.byte	0x08
	.zero		1


	//   ....[6]....
        /*0184*/ 	.word	0x000004b0
        /*0188*/ 	.word	0x000000ff
        /*018c*/ 	.word	0x00036438
        /*0190*/ 	.short	0x0100
        /*0192*/ 	.byte	0x08
	.zero		1


	//   ....[7]....
        /*0194*/ 	.word	0x00000b70
        /*0198*/ 	.word	0x000000ff
        /*019c*/ 	.word	0x00036400
        /*01a0*/ 	.short	0x010a
        /*01a2*/ 	.byte	0x24
	.zero		1


	//   ....[8]....
        /*01a4*/ 	.word	0x00000c50
        /*01a8*/ 	.word	0x000000ff
        /*01ac*/ 	.word	0x00036400
        /*01b0*/ 	.short	0x010a
        /*01b2*/ 	.byte	0x24
	.zero		1


	//   ....[9]....
        /*01b4*/ 	.word	0x00001680
        /*01b8*/ 	.word	0x00000003
        /*01bc*/ 	.word	0x00036410
        /*01c0*/ 	.short	0x010a
        /*01c2*/ 	.byte	0x3f
	.zero		1


	//   ....[10]....
        /*01c4*/ 	.word	0x000016c0
        /*01c8*/ 	.word	0x00000003
        /*01cc*/ 	.word	0x00036410
        /*01d0*/ 	.short	0x010a
        /*01d2*/ 	.byte	0x3f
	.zero		1


	//   ....[11]....
        /*01d4*/ 	.word	0x00001d60
        /*01d8*/ 	.word	0x000000ff
        /*01dc*/ 	.word	0x00036430
        /*01e0*/ 	.short	0x010a
        /*01e2*/ 	.byte	0x24
	.zero		1


	//   ....[12]....
        /*01e4*/ 	.word	0x00001da0
        /*01e8*/ 	.word	0x000000ff
        /*01ec*/ 	.word	0x00036430
        /*01f0*/ 	.short	0x010a
        /*01f2*/ 	.byte	0x24
	.zero		1


	//   ....[13]....
        /*01f4*/ 	.word	0x00003580
        /*01f8*/ 	.word	0x000000ff
        /*01fc*/ 	.word	0x00000000
        /*0200*/ 	.short	0x0101
        /*0202*/ 	.byte	0x04
	.zero		1


	//   ....[14]....
        /*0204*/ 	.word	0x00003930
        /*0208*/ 	.word	0x00000003
        /*020c*/ 	.word	0x00000000
        /*0210*/ 	.short	0x0101
        /*0212*/ 	.byte	0x3f
	.zero		1


	//   ....[15]....
        /*0214*/ 	.word	0x000062f0
        /*0218*/ 	.word	0x00000000
        /*021c*/ 	.word	0x00036420
        /*0220*/ 	.short	0x010a
        /*0222*/ 	.byte	0x3f
	.zero		1


	//   ....[16]....
        /*0224*/ 	.word	0x00006a30
        /*0228*/ 	.word	0x00000000
        /*022c*/ 	.word	0x00036438
        /*0230*/ 	.short	0x010a
        /*0232*/ 	.byte	0x3f
	.zero		1


	//   ....[17]....
        /*0234*/ 	.word	0x00006d80
        /*0238*/ 	.word	0x00000000
        /*023c*/ 	.word	0x00036428
        /*0240*/ 	.short	0x010a
        /*0242*/ 	.byte	0x3f
	.zero		1


	//   ....[18]....
        /*0244*/ 	.word	0x00007010
        /*0248*/ 	.word	0x00000000
        /*024c*/ 	.word	0x00036438
        /*0250*/ 	.short	0x010a
        /*0252*/ 	.byte	0x3f
	.zero		1


	//   ....[19]....
        /*0254*/ 	.word	0x000072f0
        /*0258*/ 	.word	0x00000000
        /*025c*/ 	.word	0x00036420
        /*0260*/ 	.short	0x010a
        /*0262*/ 	.byte	0x3f
	.zero		1


	//   ....[20]....
        /*0264*/ 	.word	0x000075e0
        /*0268*/ 	.word	0x00000000
        /*026c*/ 	.word	0x00036438
        /*0270*/ 	.short	0x010a
        /*0272*/ 	.byte	0x3f
	.zero		1


	//   ....[21]....
        /*0274*/ 	.word	0x000078d0
        /*0278*/ 	.word	0x00000000
        /*027c*/ 	.word	0x00036428
        /*0280*/ 	.short	0x010a
        /*0282*/ 	.byte	0x3f
	.zero		1


	//   ....[22]....
        /*0284*/ 	.word	0x00007b80
        /*0288*/ 	.word	0x00000000
        /*028c*/ 	.word	0x00036438
        /*0290*/ 	.short	0x010a
        /*0292*/ 	.byte	0x3f
	.zero		1


	//   ....[23]....
        /*0294*/ 	.word	0x00007fc0
        /*0298*/ 	.word	0x00000007
        /*029c*/ 	.word	0x00000000
        /*02a0*/ 	.short	0x010a
        /*02a2*/ 	.byte	0x3f
	.zero		1


	//   ....[24]....
        /*02a4*/ 	.word	0x00008040
        /*02a8*/ 	.word	0x00000003
        /*02ac*/ 	.word	0x00000000
        /*02b0*/ 	.short	0x010a
        /*02b2*/ 	.byte	0x3f
	.zero		1


	//   ....[25]....
        /*02b4*/ 	.word	0x00008090
        /*02b8*/ 	.word	0x00000009
        /*02bc*/ 	.word	0x00036438
        /*02c0*/ 	.short	0x010a
        /*02c2*/ 	.byte	0x3f
	.zero		1


	//   ....[26]....
        /*02c4*/ 	.word	0x00008180
        /*02c8*/ 	.word	0x00000005
        /*02cc*/ 	.word	0x00036400
        /*02d0*/ 	.short	0x010a
        /*02d2*/ 	.byte	0x3f
	.zero		1


	//   ....[27]....
        /*02d4*/ 	.word	0x000081d0
        /*02d8*/ 	.word	0x00000003
        /*02dc*/ 	.word	0x00036410
        /*02e0*/ 	.short	0x010a
        /*02e2*/ 	.byte	0x3f
	.zero		1


	//   ....[28]....
        /*02e4*/ 	.word	0x00008230
        /*02e8*/ 	.word	0x0000000f
        /*02ec*/ 	.word	0x00036430
        /*02f0*/ 	.short	0x010a
        /*02f2*/ 	.byte	0x3f
	.zero		1


	//   ....[29]....
        /*02f4*/ 	.word	0x000084b0
        /*02f8*/ 	.word	0x00000000
        /*02fc*/ 	.word	0x00036420
        /*0300*/ 	.short	0x010a
        /*0302*/ 	.byte	0x3f
	.zero		1


	//   ....[30]....
        /*0304*/ 	.word	0x00008500
        /*0308*/ 	.word	0x00000000
        /*030c*/ 	.word	0x00036438
        /*0310*/ 	.short	0x010a
        /*0312*/ 	.byte	0x3f
	.zero		1


	//   ....[31]....
        /*0314*/ 	.word	0x00008550
        /*0318*/ 	.word	0x00000000
        /*031c*/ 	.word	0x00036428
        /*0320*/ 	.short	0x010a
        /*0322*/ 	.byte	0x3f
	.zero		1


	//   ....[32]....
        /*0324*/ 	.word	0x000085a0
        /*0328*/ 	.word	0x00000000
        /*032c*/ 	.word	0x00036438
        /*0330*/ 	.short	0x010a
        /*0332*/ 	.byte	0x3f
	.zero		1


	//   ....[33]....
        /*0334*/ 	.word	0x00008600
        /*0338*/ 	.word	0x00000000
        /*033c*/ 	.word	0x00036420
        /*0340*/ 	.short	0x010a
        /*0342*/ 	.byte	0x3f
	.zero		1


	//   ....[34]....
        /*0344*/ 	.word	0x00008650
        /*0348*/ 	.word	0x00000000
        /*034c*/ 	.word	0x00036438
        /*0350*/ 	.short	0x010a
        /*0352*/ 	.byte	0x3f
	.zero		1


	//   ....[35]....
        /*0354*/ 	.word	0x000086a0
        /*0358*/ 	.word	0x00000000
        /*035c*/ 	.word	0x00036428
        /*0360*/ 	.short	0x010a
        /*0362*/ 	.byte	0x3f
	.zero		1


	//   ....[36]....
        /*0364*/ 	.word	0x000086f0
        /*0368*/ 	.word	0x00000000
        /*036c*/ 	.word	0x00036438
        /*0370*/ 	.short	0x010a
        /*0372*/ 	.byte	0x3f
	.zero		1


	//   ....[37]....
        /*0374*/ 	.word	0x000087d0
        /*0378*/ 	.word	0x00000007
        /*037c*/ 	.word	0x00000000
        /*0380*/ 	.short	0x010a
        /*0382*/ 	.byte	0x3f
	.zero		1


	//   ....[38]....
        /*0384*/ 	.word	0x00008820
        /*0388*/ 	.word	0x00000003
        /*038c*/ 	.word	0x00000000
        /*0390*/ 	.short	0x010a
        /*0392*/ 	.byte	0x3f
	.zero		1


	//----- nvinfo : EIATTR_NUM_MBARRIERS
	.align		4
.L_282:
        /*0394*/ 	.byte	0x03, 0x38
        /*0396*/ 	.short	0x0007


	//----- nvinfo : EIATTR_EXIT_INSTR_OFFSETS
	.align		4
        /*0398*/ 	.byte	0x04, 0x1c
        /*039a*/ 	.short	(.L_284 - .L_283)


	//   ....[0]....
.L_283:
        /*039c*/ 	.word	0x000080e0


	//----- nvinfo : EIATTR_MAX_THREADS
	.align		4
.L_284:
        /*03a0*/ 	.byte	0x04, 0x05
        /*03a2*/ 	.short	(.L_286 - .L_285)
.L_285:
        /*03a4*/ 	.word	0x00000200
        /*03a8*/ 	.word	0x00000001
        /*03ac*/ 	.word	0x00000001


	//----- nvinfo : EIATTR_CRS_STACK_SIZE
	.align		4
.L_286:
        /*03b0*/ 	.byte	0x04, 0x1e
        /*03b2*/ 	.short	(.L_288 - .L_287)
.L_287:
        /*03b4*/ 	.word	0x00000000


	//----- nvinfo : EIATTR_CBANK_PARAM_SIZE
	.align		4
.L_288:
        /*03b8*/ 	.byte	0x03, 0x19
        /*03ba*/ 	.short	0x06f0


	//----- nvinfo : EIATTR_PARAM_CBANK
	.align		4
        /*03bc*/ 	.byte	0x04, 0x0a
        /*03be*/ 	.short	(.L_290 - .L_289)
	.align		4
.L_289:
        /*03c0*/ 	.word	index@(.nv.constant0._ZN7cutlass13device_kernelIN5flash11enable_sm90INS1_16FlashAttnBwdSm90INS1_25CollectiveMainloopBwdSm90ILi2ELi1ELi1EN4cute5tupleIJNS5_1CILi1EEES8_S8_EEENS6_IJNS7_ILi64EEENS7_ILi96EEENS7_ILi192EEEEEENS_6half_tEfNS_4arch4Sm90ELb0ELb0ELb1ELb0ELb1ELb0ELb1ELb0ELi3ELi1ELi1ELi1ELb0EEENS1_24CollectiveEpilogueBwdGQAISD_fSG_Li384ELb0ELb1EEENS1_19SingleTileSchedulerILb0ELb0ELb0ELi96EEEEEEEEEvNT_6ParamsE)
        /*03c4*/ 	.short	0x0210
        /*03c6*/ 	.short	0x06f0


	//----- nvinfo : EIATTR_SW_WAR
	.align		4
.L_290:
        /*03c8*/ 	.byte	0x04, 0x36
        /*03ca*/ 	.short	(.L_292 - .L_291)
.L_291:
        /*03cc*/ 	.word	0x00000008
.L_292:


//--------------------- .nv.info._ZN7cutlass13device_kernelIN5flash11enable_sm90INS1_16FlashAttnBwdSm90INS1_25CollectiveMainloopBwdSm90ILi2ELi1ELi1EN4cute5tupleIJNS5_1CILi1EEES8_S8_EEENS6_IJNS7_ILi64EEENS7_ILi96EEENS7_ILi192EEEEEENS_6half_tEfNS_4arch4Sm90ELb0ELb0ELb1ELb1ELb0ELb0ELb1ELb0ELi3ELi1ELi1ELi1ELb0EEENS1_21CollectiveEpilogueBwdISD_SE_SG_Li384ELb1ELb1ELi3EEENS1_19SingleTileSchedulerILb1ELb0ELb0ELi96EEEEEEEEEvNT_6ParamsE --------------------------
	.section	.nv.info._ZN7cutlass13device_kernelIN5flash11enable_sm90INS1_16FlashAttnBwdSm90INS1_25CollectiveMainloopBwdSm90ILi2ELi1ELi1EN4cute5tupleIJNS5_1CILi1EEES8_S8_EEENS6_IJNS7_ILi64EEENS7_ILi96EEENS7_ILi192EEEEEENS_6half_tEfNS_4arch4Sm90ELb0ELb0ELb1ELb1ELb0ELb0ELb1ELb0ELi3ELi1ELi1ELi1ELb0EEENS1_21CollectiveEpilogueBwdISD_SE_SG_Li384ELb1ELb1ELi3EEENS1_19SingleTileSchedulerILb1ELb0ELb0ELi96EEEEEEEEEvNT_6ParamsE,"",@"SHT_CUDA_INFO"
	.sectionflags	@""
	.align	4


	//----- nvinfo : EIATTR_CUDA_API_VERSION
	.align		4
        /*0000*/ 	.byte	0x04, 0x37
        /*0002*/ 	.short	(.L_294 - .L_293)
.L_293:
        /*0004*/ 	.word	0x00000082


	//----- nvinfo : EIATTR_KPARAM_INFO
	.align		4
.L_294:
        /*0008*/ 	.byte	0x04, 0x17
        /*000a*/ 	.short	(.L_296 - .L_295)
.L_295:
        /*000c*/ 	.word	0x00000000
        /*0010*/ 	.short	0x0000
        /*0012*/ 	.short	0x0070
        /*0014*/ 	.byte	0x00, 0xf0, 0x01, 0x1a


	//----- nvinfo : EIATTR_SPARSE_MMA_MASK
	.align		4
.L_296:
        /*0018*/ 	.byte	0x03, 0x50
        /*001a*/ 	.short	0x0000


	//----- nvinfo : EIATTR_MAXREG_COUNT
	.align		4
        /*001c*/ 	.byte	0x03, 0x1b
        /*001e*/ 	.short	0x0080


	//----- nvinfo : EIATTR_NUM_BARRIERS
	.align		4
        /*0020*/ 	.byte	0x02, 0x4c
        /*0022*/ 	.byte	0x10
	.zero		1


	//----- nvinfo : EIATTR_EXTERNS
	.align		4
        /*0024*/ 	.byte	0x04, 0x0f
        /*0026*/ 	.short	(.L_298 - .L_297)


	//   ....[0]....
	.align		4
.L_297:
        /*0028*/ 	.word	index@(__assertfail)


	//----- nvinfo : EIATTR_ANNOTATIONS
	.align		4
.L_298:
        /*002c*/ 	.byte	0x04, 0x55
        /*002e*/ 	.short	(.L_300 - .L_299)


	//   ....[0]....
.L_299:
        /*0030*/ 	.word	0x00000001
        /*0034*/ 	.byte	0xa0, 0x07, 0x00, 0x00, 0x01, 0x00, 0x00, 0x00, 0x80, 0x17, 0x00, 0x00, 0x01, 0x00, 0x00, 0x00
        /*0044*/ 	.byte	0xc0, 0x17, 0x00, 0x00, 0x01, 0x00, 0x00, 0x00, 0x30, 0x1b, 0x00, 0x00, 0x01, 0x00, 0x00, 0x00
        /*0054*/ 	.byte	0xe0, 0x23, 0x00, 0x00, 0x01, 0x00, 0x00, 0x00, 0xc0, 0x3c, 0x00, 0x00, 0x01, 0x00, 0x00, 0x00
        /*0064*/ 	.byte	0xc0, 0x40, 0x00, 0x00, 0x01, 0x00, 0x00, 0x00, 0xa0, 0x58, 0x00, 0x00


	//----- nvinfo : EIATTR_MERCURY_ISA_VERSION
	.align		4
.L_300:
        /*0070*/ 	.byte	0x03, 0x5f
        /*0072*/ 	.short	0x0101


	//----- nvinfo : EIATTR_INT_WARP_WIDE_INSTR_OFFSETS
	.align		4
        /*0074*/ 	.byte	0x04, 0x31
        /*0076*/ 	.short	(.L_302 - .L_301)


	//   ....[0]....
.L_301:
        /*0078*/ 	.word	0x00000180


	//   ....[1]....
        /*007c*/ 	.word	0x00000240


	//   ....[2]....
        /*0080*/ 	.word	0x000080a0


	//----- nvinfo : EIATTR_COOP_GROUP_MASK_REGIDS
	.align		4
.L_302:
        /*0084*/ 	.byte	0x04, 0x29
        /*0086*/ 	.short	(.L_304 - .L_303)


	//   ....[0]....
.L_303:
        /*0088*/ 	.word	0xffffffff


	//   ....[1]....
        /*008c*/ 	.word	0xffffffff


	//   ....[2]....
        /*0090*/ 	.word	0xffffffff


	//   ....[3]....
        /*0094*/ 	.word	0xffffffff


	//   ....[4]....
        /*0098*/ 	.word	0xffffffff


	//   ....[5]....
        /*009c*/ 	.word	0xffffffff


	//   ....[6]....
        /*00a0*/ 	.word	0xffffffff


	//   ....[7]....
        /*00a4*/ 	.word	0x0500000f


	//----- nvinfo : EIATTR_COOP_GROUP_INSTR_OFFSETS
	.align		4
.L_304:
        /*00a8*/ 	.byte	0x04, 0x28
        /*00aa*/ 	.short	(.L_306 - .L_305)


	//   ....[0]....
.L_305:
        /*00ac*/ 	.word	0x00000060


	//   ....[1]....
        /*00b0*/ 	.word	0x00000190


	//   ....[2]....
        /*00b4*/ 	.word	0x00000220


	//   ....[3]....
        /*00b8*/ 	.word	0x000003a0


	//   ....[4]....
        /*00bc*/ 	.word	0x000005e0


	//   ....[5]....
        /*00c0*/ 	.word	0x00001250


	//   ....[6]....
        /*00c4*/ 	.word	0x000069c0


	//   ....[7]....
        /*00c8*/ 	.word	0x0000a3e0


	//----- nvinfo : EIATTR_REG_RECONFIG
	.align		4
.L_306:
        /*00cc*/ 	.byte	0x01, 0x54
	.zero		2


	//----- nvinfo : EIATTR_SYSCALL_OFFSETS
	.align		4
        /*00d0*/ 	.byte	0x04, 0x46
        /*00d2*/ 	.short	(.L_308 - .L_307)


	//   ....[0]....
.L_307:
        /*00d4*/ 	.word	0x00000eb0


	//   ....[1]....
        /*00d8*/ 	.word	0x00000fa0


	//   ....[2]....
        /*00dc*/ 	.word	0x000010e0


	//   ....[3]....
        /*00e0*/ 	.word	0x000011d0


	//----- nvinfo : EIATTR_MBARRIER_INSTR_OFFSETS
	.align		4
.L_308:
        /*00e4*/ 	.byte	0x04, 0x39
        /*00e6*/ 	.short	(.L_310 - .L_309)


	//   ....[0]....
.L_309:
        /*00e8*/ 	.word	0x00000260
        /*00ec*/ 	.word	0x000000ff
        /*00f0*/ 	.word	0x00036400
        /*00f4*/ 	.short	0x0100
        /*00f6*/ 	.byte	0x06
	.zero		1


	//   ....[1]....
        /*00f8*/ 	.word	0x00000350
        /*00fc*/ 	.word	0x000000ff
        /*0100*/ 	.word	0x00036410
        /*0104*/ 	.short	0x0100
        /*0106*/ 	.byte	0x08
	.zero		1


	//   ....[2]....
        /*0108*/ 	.word	0x00000360
        /*010c*/ 	.word	0x000000ff
        /*0110*/ 	.word	0x00036420
        /*0114*/ 	.short	0x0100
        /*0116*/ 	.byte	0x08
	.zero		1


	//   ....[3]....
        /*0118*/ 	.word	0x00000370
        /*011c*/ 	.word	0x000000ff
        /*0120*/ 	.word	0x00036418
        /*0124*/ 	.short	0x0100
        /*0126*/ 	.byte	0x08
	.zero		1


	//   ....[4]....
        /*0128*/ 	.word	0x00000380
        /*012c*/ 	.word	0x000000ff
        /*0130*/ 	.word	0x00036428
        /*0134*/ 	.short	0x0100
        /*0136*/ 	.byte	0x08
	.zero		1


	//   ....[5]....
        /*0138*/ 	.word	0x000004b0
        /*013c*/ 	.word	0x000000ff
        /*0140*/ 	.word	0x00036430
        /*0144*/ 	.short	0x0100
        /*0146*/ 	.byte	0x08
	.zero		1


	//   ....[6]....
        /*0148*/ 	.word	0x000004c0
        /*014c*/ 	.word	0x000000ff
        /*0150*/ 	.word	0x00036438
        /*0154*/ 	.short	0x0100
        /*0156*/ 	.byte	0x08
	.zero		1


	//   ....[7]....
        /*0158*/ 	.word	0x00001290
        /*015c*/ 	.word	0x000000ff
        /*0160*/ 	.word	0x00036400
        /*0164*/ 	.short	0x010a
        /*0166*/ 	.byte	0x24
	.zero		1


	//   ....[8]....
        /*0168*/ 	.word	0x000013e0
        /*016c*/ 	.word	0x000000ff
        /*0170*/ 	.word	0x00036400
        /*0174*/ 	.short	0x010a
        /*0176*/ 	.byte	0x24
	.zero		1


	//   ....[9]....
        /*0178*/ 	.word	0x00001a90
        /*017c*/ 	.word	0x00000004
        /*0180*/ 	.word	0x00036410
        /*0184*/ 	.short	0x010a
        /*0186*/ 	.byte	0x3f
	.zero		1


	//   ....[10]....
        /*0188*/ 	.word	0x00001ad0
        /*018c*/ 	.word	0x00000004
        /*0190*/ 	.word	0x00036410
        /*0194*/ 	.short	0x010a
        /*0196*/ 	.byte	0x3f
	.zero		1


	//   ....[11]....
        /*0198*/ 	.word	0x00002180
        /*019c*/ 	.word	0x000000ff
        /*01a0*/ 	.word	0x00036430
        /*01a4*/ 	.short	0x010a
        /*01a6*/ 	.byte	0x24
	.zero		1


	//   ....[12]....
        /*01a8*/ 	.word	0x000023a0
        /*01ac*/ 	.word	0x000000ff
        /*01b0*/ 	.word	0x00036430
        /*01b4*/ 	.short	0x010a
        /*01b6*/ 	.byte	0x24
	.zero		1


	//   ....[13]....
        /*01b8*/ 	.word	0x000039b0
        /*01bc*/ 	.word	0x000000ff
        /*01c0*/ 	.word	0x00000000
        /*01c4*/ 	.short	0x0101
        /*01c6*/ 	.byte	0x04
	.zero		1


	//   ....[14]....
        /*01c8*/ 	.word	0x00003d30
        /*01cc*/ 	.word	0x00000004
        /*01d0*/ 	.word	0x00000000
        /*01d4*/ 	.short	0x0101
        /*01d6*/ 	.byte	0x3f
	.zero		1


	//   ....[15]....
        /*01d8*/ 	.word	0x00008580
        /*01dc*/ 	.word	0x0000000c
        /*01e0*/ 	.word	0x00036420
        /*01e4*/ 	.short	0x010a
        /*01e6*/ 	.byte	0x3f
	.zero		1


	//   ....[16]....
        /*01e8*/ 	.word	0x00008c80
        /*01ec*/ 	.word	0x0000000c
        /*01f0*/ 	.word	0x00036438
        /*01f4*/ 	.short	0x010a
        /*01f6*/ 	.byte	0x3f
	.zero		1


	//   ....[17]....
        /*01f8*/ 	.word	0x00008ff0
        /*01fc*/ 	.word	0x0000000c
        /*0200*/ 	.word	0x00036428
        /*0204*/ 	.short	0x010a
        /*0206*/ 	.byte	0x3f
	.zero		1


	//   ....[18]....
        /*0208*/ 	.word	0x000092a0
        /*020c*/ 	.word	0x0000000c
        /*0210*/ 	.word	0x00036438
        /*0214*/ 	.short	0x010a
        /*0216*/ 	.byte	0x3f
	.zero		1


	//   ....[19]....
        /*0218*/ 	.word	0x00009560
        /*021c*/ 	.word	0x0000000c
        /*0220*/ 	.word	0x00036420
        /*0224*/ 	.short	0x010a
        /*0226*/ 	.byte	0x3f
	.zero		1


	//   ....[20]....
        /*0228*/ 	.word	0x00009860
        /*022c*/ 	.word	0x0000000c
        /*0230*/ 	.word	0x00036438
        /*0234*/ 	.short	0x010a
        /*0236*/ 	.byte	0x3f
	.zero		1


	//   ....[21]....
        /*0238*/ 	.word	0x00009b60
        /*023c*/ 	.word	0x0000000c
        /*0240*/ 	.word	0x00036428
        /*0244*/ 	.short	0x010a
        /*0246*/ 	.byte	0x3f
	.zero		1


	//   ....[22]....
        /*0248*/ 	.word	0x00009e20
        /*024c*/ 	.word	0x0000000c
        /*0250*/ 	.word	0x00036438
        /*0254*/ 	.short	0x010a
        /*0256*/ 	.byte	0x3f
	.zero		1


	//   ....[23]....
        /*0258*/ 	.word	0x0000a270
        /*025c*/ 	.word	0x00000007
        /*0260*/ 	.word	0x00000000
        /*0264*/ 	.short	0x010a
        /*0266*/ 	.byte	0x3f
	.zero		1


	//   ....[24]....
        /*0268*/ 	.word	0x0000a2f0
        /*026c*/ 	.word	0x00000005
        /*0270*/ 	.word	0x00000000
        /*0274*/ 	.short	0x010a
        /*0276*/ 	.byte	0x3f
	.zero		1


	//   ....[25]....
        /*0278*/ 	.word	0x0000a340
        /*027c*/ 	.word	0x00000009
        /*0280*/ 	.word	0x00036438
        /*0284*/ 	.short	0x010a
        /*0286*/ 	.byte	0x3f
	.zero		1


	//   ....[26]....
        /*0288*/ 	.word	0x0000a420
        /*028c*/ 	.word	0x00000007
        /*0290*/ 	.word	0x00036400
        /*0294*/ 	.short	0x010a
        /*0296*/ 	.byte	0x3f
	.zero		1


	//   ....[27]....
        /*0298*/ 	.word	0x0000a470
        /*029c*/ 	.word	0x00000004
        /*02a0*/ 	.word	0x00036410
        /*02a4*/ 	.short	0x010a
        /*02a6*/ 	.byte	0x3f
	.zero		1


	//   ....[28]....
        /*02a8*/ 	.word	0x0000a4d0
        /*02ac*/ 	.word	0x00000078
        /*02b0*/ 	.word	0x00036430
        /*02b4*/ 	.short	0x010a
        /*02b6*/ 	.byte	0x3f
	.zero		1


	//   ....[29]....
        /*02b8*/ 	.word	0x0000a520
        /*02bc*/ 	.word	0x0000000c
        /*02c0*/ 	.word	0x00036420
        /*02c4*/ 	.short	0x010a
        /*02c6*/ 	.byte	0x3f
	.zero		1


	//   ....[30]....
        /*02c8*/ 	.word	0x0000a570
        /*02cc*/ 	.word	0x0000000c
        /*02d0*/ 	.word	0x00036438
        /*02d4*/ 	.short	0x010a
        /*02d6*/ 	.byte	0x3f
	.zero		1


	//   ....[31]....
        /*02d8*/ 	.word	0x0000a5c0
        /*02dc*/ 	.word	0x0000000c
        /*02e0*/ 	.word	0x00036428
        /*02e4*/ 	.short	0x010a
        /*02e6*/ 	.byte	0x3f
	.zero		1


	//   ....[32]....
        /*02e8*/ 	.word	0x0000a610
        /*02ec*/ 	.word	0x0000000c
        /*02f0*/ 	.word	0x00036438
        /*02f4*/ 	.short	0x010a
        /*02f6*/ 	.byte	0x3f
	.zero		1


	//   ....[33]....
        /*02f8*/ 	.word	0x0000a670
        /*02fc*/ 	.word	0x0000000c
        /*0300*/ 	.word	0x00036420
        /*0304*/ 	.short	0x010a
        /*0306*/ 	.byte	0x3f
	.zero		1


	//   ....[34]....
        /*0308*/ 	.word	0x0000a6c0
        /*030c*/ 	.word	0x0000000c
        /*0310*/ 	.word	0x00036438
        /*0314*/ 	.short	0x010a
        /*0316*/ 	.byte	0x3f
	.zero		1


	//   ....[35]....
        /*0318*/ 	.word	0x0000a710
        /*031c*/ 	.word	0x0000000c
        /*0320*/ 	.word	0x00036428
        /*0324*/ 	.short	0x010a
        /*0326*/ 	.byte	0x3f
	.zero		1


	//   ....[36]....
        /*0328*/ 	.word	0x0000a760
        /*032c*/ 	.word	0x0000000c
        /*0330*/ 	.word	0x00036438
        /*0334*/ 	.short	0x010a
        /*0336*/ 	.byte	0x3f
	.zero		1


	//   ....[37]....
        /*0338*/ 	.word	0x0000a830
        /*033c*/ 	.word	0x00000007
        /*0340*/ 	.word	0x00000000
        /*0344*/ 	.short	0x010a
        /*0346*/ 	.byte	0x3f
	.zero		1


	//   ....[38]....
        /*0348*/ 	.word	0x0000a880
        /*034c*/ 	.word	0x00000005
        /*0350*/ 	.word	0x00000000
        /*0354*/ 	.short	0x010a
        /*0356*/ 	.byte	0x3f
	.zero		1


	//----- nvinfo : EIATTR_NUM_MBARRIERS
	.align		4
.L_310:
        /*0358*/ 	.byte	0x03, 0x38
        /*035a*/ 	.short	0x0007


	//----- nvinfo : EIATTR_EXIT_INSTR_OFFSETS
	.align		4
        /*035c*/ 	.byte	0x04, 0x1c
        /*035e*/ 	.short	(.L_312 - .L_311)


	//   ....[0]....
.L_311:
        /*0360*/ 	.word	0x0000a390


	//----- nvinfo : EIATTR_MAX_THREADS
	.align		4
.L_312:
        /*0364*/ 	.byte	0x04, 0x05
        /*0366*/ 	.short	(.L_314 - .L_313)
.L_313:
        /*0368*/ 	.word	0x00000200
        /*036c*/ 	.word	0x00000001
        /*0370*/ 	.word	0x00000001


	//----- nvinfo : EIATTR_CRS_STACK_SIZE
	.align		4
.L_314:
        /*0374*/ 	.byte	0x04, 0x1e
        /*0376*/ 	.short	(.L_316 - .L_315)
.L_315:
        /*0378*/ 	.word	0x00000000


	//----- nvinfo : EIATTR_CBANK_PARAM_SIZE
	.align		4
.L_316:
        /*037c*/ 	.byte	0x03, 0x19
        /*037e*/ 	.short	0x06f0


	//----- nvinfo : EIATTR_PARAM_CBANK
	.align		4
        /*0380*/ 	.byte	0x04, 0x0a
        /*0382*/ 	.short	(.L_318 - .L_317)
	.align		4
.L_317:
        /*0384*/ 	.word	index@(.nv.constant0._ZN7cutlass13device_kernelIN5flash11enable_sm90INS1_16FlashAttnBwdSm90INS1_25CollectiveMainloopBwdSm90ILi2ELi1ELi1EN4cute5tupleIJNS5_1CILi1EEES8_S8_EEENS6_IJNS7_ILi64EEENS7_ILi96EEENS7_ILi192EEEEEENS_6half_tEfNS_4arch4Sm90ELb0ELb0ELb1ELb1ELb0ELb0ELb1ELb0ELi3ELi1ELi1ELi1ELb0EEENS1_21CollectiveEpilogueBwdISD_SE_SG_Li384ELb1ELb1ELi3EEENS1_19SingleTileSchedulerILb1ELb0ELb0ELi96EEEEEEEEEvNT_6ParamsE)
        /*0388*/ 	.short	0x0210
        /*038a*/ 	.short	0x06f0


	//----- nvinfo : EIATTR_SW_WAR
	.align		4
.L_318:
        /*038c*/ 	.byte	0x04, 0x36
        /*038e*/ 	.short	(.L_320 - .L_319)
.L_319:
        /*0390*/ 	.word	0x00000008
.L_320:


//--------------------- .nv.info._ZN7cutlass13device_kernelIN5flash11enable_sm90INS1_16FlashAttnBwdSm90INS1_25CollectiveMainloopBwdSm90ILi2ELi1ELi1EN4cute5tupleIJNS5_1CILi1EEES8_S8_EEENS6_IJNS7_ILi64EEENS7_ILi96EEENS7_ILi192EEEEEENS_6half_tEfNS_4arch4Sm90ELb0ELb0ELb1ELb1ELb1ELb0ELb1ELb0ELi3ELi1ELi1ELi1ELb0EEENS1_21CollectiveEpilogueBwdISD_SE_SG_Li384ELb1ELb1ELi3EEENS1_19SingleTileSchedulerILb1ELb0ELb0ELi96EEEEEEEEEvNT_6ParamsE --------------------------
	.section	.nv.info._ZN7cutlass13device_kernelIN5flash11enable_sm90INS1_16FlashAttnBwdSm90INS1_25CollectiveMainloopBwdSm90ILi2ELi1ELi1EN4cute5tupleIJNS5_1CILi1EEES8_S8_EEENS6_IJNS7_ILi64EEENS7_ILi96EEENS7_ILi192EEEEEENS_6half_tEfNS_4arch4Sm90ELb0ELb0ELb1ELb1ELb1ELb0ELb1ELb0ELi3ELi1ELi1ELi1ELb0EEENS1_21CollectiveEpilogueBwdISD_SE_SG_Li384ELb1ELb1ELi3EEENS1_19SingleTileSchedulerILb1ELb0ELb0ELi96EEEEEEEEEvNT_6ParamsE,"",@"SHT_CUDA_INFO"
	.sectionflags	@""
	.align	4


	//----- nvinfo : EIATTR_CUDA_API_VERSION
	.align		4
        /*0000*/ 	.byte	0x04, 0x37
        /*0002*/ 	.short	(.L_322 - .L_321)
.L_321:
        /*0004*/ 	.word	0x00000082


	//----- nvinfo : EIATTR_KPARAM_INFO
	.align		4
.L_322:
        /*0008*/ 	.byte	0x04, 0x17
        /*000a*/ 	.short	(.L_324 - .L_323)
.L_323:
        /*000c*/ 	.word	0x00000000
        /*0010*/ 	.short	0x0000
        /*0012*/ 	.short	0x0070
        /*0014*/ 	.byte	0x00, 0xf0, 0x01, 0x1a


	//----- nvinfo : EIATTR_SPARSE_MMA_MASK
	.align		4
.L_324:
        /*0018*/ 	.byte	0x03, 0x50
        /*001a*/ 	.short	0x0000


	//----- nvinfo : EIATTR_MAXREG_COUNT
	.align		4
        /*001c*/ 	.byte	0x03, 0x1b
        /*001e*/ 	.short	0x0080


	//----- nvinfo : EIATTR_NUM_BARRIERS
	.align		4
        /*0020*/ 	.byte	0x02, 0x4c
        /*0022*/ 	.byte	0x10
	.zero		1


	//----- nvinfo : EIATTR_EXTERNS
	.align		4
        /*0024*/ 	.byte	0x04, 0x0f
        /*0026*/ 	.short	(.L_326 - .L_325)


	//   ....[0]....
	.align		4
.L_325:
        /*0028*/ 	.word	index@(__assertfail)


	//----- nvinfo : EIATTR_ANNOTATIONS
	.align		4
.L_326:
        /*002c*/ 	.byte	0x04, 0x55
        /*002e*/ 	.short	(.L_328 - .L_327)


	//   ....[0]....
.L_327:
        /*0030*/ 	.word	0x00000001
        /*0034*/ 	.byte	0xa0, 0x07, 0x00, 0x00, 0x01, 0x00, 0x00, 0x00, 0x80, 0x17, 0x00, 0x00, 0x01, 0x00, 0x00, 0x00
        /*0044*/ 	.byte	0xc0, 0x17, 0x00, 0x00, 0x01, 0x00, 0x00, 0x00, 0x30, 0x1b, 0x00, 0x00, 0x01, 0x00, 0x00, 0x00
        /*0054*/ 	.byte	0xe0, 0x23, 0x00, 0x00, 0x01, 0x00, 0x00, 0x00, 0xc0, 0x3c, 0x00, 0x00, 0x01, 0x00, 0x00, 0x00
        /*0064*/ 	.byte	0xc0, 0x40, 0x00, 0x00, 0x01, 0x00, 0x00, 0x00, 0xa0, 0x58, 0x00, 0x00


	//----- nvinfo : EIATTR_MERCURY_ISA_VERSION
	.align		4
.L_328:
        /*0070*/ 	.byte	0x03, 0x5f
        /*0072*/ 	.short	0x0101


	//----- nvinfo : EIATTR_INT_WARP_WIDE_INSTR_OFFSETS
	.align		4
        /*0074*/ 	.byte	0x04, 0x31
        /*0076*/ 	.short	(.L_330 - .L_329)


	//   ....[0]....
.L_329:
        /*0078*/ 	.word	0x00000180


	//   ....[1]....
        /*007c*/ 	.word	0x00000240


	//   ....[2]....
        /*0080*/ 	.word	0x00007780


	//   ....[3]....
        /*0084*/ 	.word	0x00007d70


	//   ....[4]....
        /*0088*/ 	.word	0x000084d0


	//   ....[5]....
        /*008c*/ 	.word	0x00008870


	//----- nvinfo : EIATTR_COOP_GROUP_MASK_REGIDS
	.align		4
.L_330:
        /*0090*/ 	.byte	0x04, 0x29
        /*0092*/ 	.short	(.L_332 - .L_331)


	//   ....[0]....
.L_331:
        /*0094*/ 	.word	0xffffffff


	//   ....[1]....
        /*0098*/ 	.word	0xffffffff


	//   ....[2]....
        /*009c*/ 	.word	0xffffffff


	//   ....[3]....
        /*00a0*/ 	.word	0xffffffff


	//   ....[4]....
        /*00a4*/ 	.word	0xffffffff


	//   ....[5]....
        /*00a8*/ 	.word	0xffffffff


	//   ....[6]....
        /*00ac*/ 	.word	0xffffffff


	//   ....[7]....
        /*00b0*/ 	.word	0xffffffff


	//   ....[8]....
        /*00b4*/ 	.word	0xffffffff


	//   ....[9]....
        /*00b8*/ 	.word	0xffffffff


	//   ....[10]....
        /*00bc*/ 	.word	0xffffffff


	//   ....[11]....
        /*00c0*/ 	.word	0xffffffff


	//   ....[12]....
        /*00c4*/ 	.word	0xffffffff


	//   ....[13]....
        /*00c8*/ 	.word	0x0500000f


	//   ....[14]....
        /*00cc*/ 	.word	0x0500000f


	//   ....[15]....
        /*00d0*/ 	.word	0x0500000f


	//   ....[16]....
        /*00d4*/ 	.word	0x0500000f


	//----- nvinfo : EIATTR_COOP_GROUP_INSTR_OFFSETS
	.align		4
.L_332:
        /*00d8*/ 	.byte	0x04, 0x28
        /*00da*/ 	.short	(.L_334 - .L_333)


	//   ....[0]....
.L_333:
        /*00dc*/ 	.word	0x00000060


	//   ....[1]....
        /*00e0*/ 	.word	0x00000190


	//   ....[2]....
        /*00e4*/ 	.word	0x00000220


	//   ....[3]....
        /*00e8*/ 	.word	0x000003a0


	//   ....[4]....
        /*00ec*/ 	.word	0x000005e0


	//   ....[5]....
        /*00f0*/ 	.word	0x00001250


	//   ....[6]....
        /*00f4*/ 	.word	0x000069c0


	//   ....[7]....
        /*00f8*/ 	.word	0x000072c0


	//   ....[8]....
        /*00fc*/ 	.word	0x000076b0


	//   ....[9]....
        /*0100*/ 	.word	0x000078f0


	//   ....[10]....
        /*0104*/ 	.word	0x00007ca0


	//   ....[11]....
        /*0108*/ 	.word	0x00007f50


	//   ....[12]....
        /*010c*/ 	.word	0x00008410


	//   ....[13]....
        /*0110*/ 	.word	0x0000abb0


	//   ....[14]....
        /*0114*/ 	.word	0x0000ad20


	//   ....[15]....
        /*0118*/ 	.word	0x0000ad90


	//   ....[16]....
        /*011c*/ 	.word	0x0000ae00


	//----- nvinfo : EIATTR_REG_RECONFIG
	.align		4
.L_334:
        /*0120*/ 	.byte	0x01, 0x54
	.zero		2


	//----- nvinfo : EIATTR_SYSCALL_OFFSETS
	.align		4
        /*0124*/ 	.byte	0x04, 0x46
        /*0126*/ 	.short	(.L_336 - .L_335)


	//   ....[0]....
.L_335:
        /*0128*/ 	.word	0x00000eb0


	//   ....[1]....
        /*012c*/ 	.word	0x00000fa0


	//   ....[2]....
        /*0130*/ 	.word	0x000010e0


	//   ....[3]....
        /*0134*/ 	.word	0x000011d0


	//----- nvinfo : EIATTR_MBARRIER_INSTR_OFFSETS
	.align		4
.L_336:
        /*0138*/ 	.byte	0x04, 0x39
        /*013a*/ 	.short	(.L_338 - .L_337)


	//   ....[0]....
.L_337:
        /*013c*/ 	.word	0x00000260
        /*0140*/ 	.word	0x000000ff
        /*0144*/ 	.word	0x00036400
        /*0148*/ 	.short	0x0100
        /*014a*/ 	.byte	0x06
	.zero		1


	//   ....[1]....
        /*014c*/ 	.word	0x00000350
        /*0150*/ 	.word	0x000000ff
        /*0154*/ 	.word	0x00036410
        /*0158*/ 	.short	0x0100
        /*015a*/ 	.byte	0x08
	.zero		1


	//   ....[2]....
        /*015c*/ 	.word	0x00000360
        /*0160*/ 	.word	0x000000ff
        /*0164*/ 	.word	0x00036420
        /*0168*/ 	.short	0x0100
        /*016a*/ 	.byte	0x08
	.zero		1


	//   ....[3]....
        /*016c*/ 	.word	0x00000370
        /*0170*/ 	.word	0x000000ff
        /*0174*/ 	.word	0x00036418
        /*0178*/ 	.short	0x0100
        /*017a*/ 	.byte	0x08
	.zero		1


	//   ....[4]....
        /*017c*/ 	.word	0x00000380
        /*0180*/ 	.word	0x000000ff
        /*0184*/ 	.word	0x00036428
        /*0188*/ 	.short	0x0100
        /*018a*/ 	.byte	0x08
	.zero		1


	//   ....[5]....
        /*018c*/ 	.word	0x000004b0
        /*0190*/ 	.word	0x000000ff
        /*0194*/ 	.word	0x00036430
        /*0198*/ 	.short	0x0100
        /*019a*/ 	.byte	0x08
	.zero		1


	//   ....[6]....
        /*019c*/ 	.word	0x000004c0
        /*01a0*/ 	.word	0x000000ff
        /*01a4*/ 	.word	0x00036438
        /*01a8*/ 	.short	0x0100
        /*01aa*/ 	.byte	0x08
	.zero		1


	//   ....[7]....
        /*01ac*/ 	.word	0x00001290
        /*01b0*/ 	.word	0x000000ff
        /*01b4*/ 	.word	0x00036400
        /*01b8*/ 	.short	0x010a
        /*01ba*/ 	.byte	0x24
	.zero		1


	//   ....[8]....
        /*01bc*/ 	.word	0x000013e0
        /*01c0*/ 	.word	0x000000ff
        /*01c4*/ 	.word	0x00036400
        /*01c8*/ 	.short	0x010a
        /*01ca*/ 	.byte	0x24
	.zero		1


	//   ....[9]....
        /*01cc*/ 	.word	0x00001a90
        /*01d0*/ 	.word	0x00000004
        /*01d4*/ 	.word	0x00036410
        /*01d8*/ 	.short	0x010a
        /*01da*/ 	.byte	0x3f
	.zero		1


	//   ....[10]....
        /*01dc*/ 	.word	0x00001ad0
        /*01e0*/ 	.word	0x00000004
        /*01e4*/ 	.word	0x00036410
        /*01e8*/ 	.short	0x010a
        /*01ea*/ 	.byte	0x3f
	.zero		1


	//   ....[11]....
        /*01ec*/ 	.word	0x00002180
        /*01f0*/ 	.word	0x000000ff
        /*01f4*/ 	.word	0x00036430
        /*01f8*/ 	.short	0x010a
        /*01fa*/ 	.byte	0x24
	.zero		1


	//   ....[12]....
        /*01fc*/ 	.word	0x000023a0
        /*0200*/ 	.word	0x000000ff
        /*0204*/ 	.word	0x00036430
        /*0208*/ 	.short	0x010a
        /*020a*/ 	.byte	0x24
	.zero		1


	//   ....[13]....
        /*020c*/ 	.word	0x000039b0
        /*0210*/ 	.word	0x000000ff
        /*0214*/ 	.word	0x00000000
        /*0218*/ 	.short	0x0101
        /*021a*/ 	.byte	0x04
	.zero		1


	//   ....[14]....
        /*021c*/ 	.word	0x00003d30
        /*0220*/ 	.word	0x00000004
        /*0224*/ 	.word	0x00000000
        /*0228*/ 	.short	0x0101
        /*022a*/ 	.byte	0x3f
	.zero		1


	//   ....[15]....
        /*022c*/ 	.word	0x00008d50
        /*0230*/ 	.word	0x0000000c
        /*0234*/ 	.word	0x00036420
        /*0238*/ 	.short	0x010a
        /*023a*/ 	.byte	0x3f
	.zero		1


	//   ....[16]....
        /*023c*/ 	.word	0x00009450
        /*0240*/ 	.word	0x0000000c
        /*0244*/ 	.word	0x00036438
        /*0248*/ 	.short	0x010a
        /*024a*/ 	.byte	0x3f
	.zero		1


	//   ....[17]....
        /*024c*/ 	.word	0x000097c0
        /*0250*/ 	.word	0x0000000c
        /*0254*/ 	.word	0x00036428
        /*0258*/ 	.short	0x010a
        /*025a*/ 	.byte	0x3f
	.zero		1


	//   ....[18]....
        /*025c*/ 	.word	0x00009a70
        /*0260*/ 	.word	0x0000000c
        /*0264*/ 	.word	0x00036438
        /*0268*/ 	.short	0x010a
        /*026a*/ 	.byte	0x3f
	.zero		1


	//   ....[19]....
        /*026c*/ 	.word	0x00009d30
        /*0270*/ 	.word	0x0000000c
        /*0274*/ 	.word	0x00036420
        /*0278*/ 	.short	0x010a
        /*027a*/ 	.byte	0x3f
	.zero		1


	//   ....[20]....
        /*027c*/ 	.word	0x0000a030
        /*0280*/ 	.word	0x0000000c
        /*0284*/ 	.word	0x00036438
        /*0288*/ 	.short	0x010a
        /*028a*/ 	.byte	0x3f
	.zero		1


	//   ....[21]....
        /*028c*/ 	.word	0x0000a330
        /*0290*/ 	.word	0x0000000c
        /*0294*/ 	.word	0x00036428
        /*0298*/ 	.short	0x010a
        /*029a*/ 	.byte	0x3f
	.zero		1


	//   ....[22]....
        /*029c*/ 	.word	0x0000a5f0
        /*02a0*/ 	.word	0x0000000c
        /*02a4*/ 	.word	0x00036438
        /*02a8*/ 	.short	0x010a
        /*02aa*/ 	.byte	0x3f
	.zero		1


	//   ....[23]....
        /*02ac*/ 	.word	0x0000aa40
        /*02b0*/ 	.word	0x00000007
        /*02b4*/ 	.word	0x00000000
        /*02b8*/ 	.short	0x010a
        /*02ba*/ 	.byte	0x3f
	.zero		1


	//   ....[24]....
        /*02bc*/ 	.word	0x0000aac0
        /*02c0*/ 	.word	0x00000005
        /*02c4*/ 	.word	0x00000000
        /*02c8*/ 	.short	0x010a
        /*02ca*/ 	.byte	0x3f
	.zero		1


	//   ....[25]....
        /*02cc*/ 	.word	0x0000ab10
        /*02d0*/ 	.word	0x00000009
        /*02d4*/ 	.word	0x00036438
        /*02d8*/ 	.short	0x010a
        /*02da*/ 	.byte	0x3f
	.zero		1


	//   ....[26]....
        /*02dc*/ 	.word	0x0000abf0
        /*02e0*/ 	.word	0x00000007
        /*02e4*/ 	.word	0x00036400
        /*02e8*/ 	.short	0x010a
        /*02ea*/ 	.byte	0x3f
	.zero		1


	//   ....[27]....
        /*02ec*/ 	.word	0x0000ac40
        /*02f0*/ 	.word	0x00000004
        /*02f4*/ 	.word	0x00036410
        /*02f8*/ 	.short	0x010a
        /*02fa*/ 	.byte	0x3f
	.zero		1


	//   ....[28]....
        /*02fc*/ 	.word	0x0000aca0
        /*0300*/ 	.word	0x00000078
        /*0304*/ 	.word	0x00036430
        /*0308*/ 	.short	0x010a
        /*030a*/ 	.byte	0x3f
	.zero		1


	//   ....[29]....
        /*030c*/ 	.word	0x0000ae40
        /*0310*/ 	.word	0x0000000c
        /*0314*/ 	.word	0x00036420
        /*0318*/ 	.short	0x010a
        /*031a*/ 	.byte	0x3f
	.zero		1


	//   ....[30]....
        /*031c*/ 	.word	0x0000ae90
        /*0320*/ 	.word	0x0000000c
        /*0324*/ 	.word	0x00036438
        /*0328*/ 	.short	0x010a
        /*032a*/ 	.byte	0x3f
	.zero		1


	//   ....[31]....
        /*032c*/ 	.word	0x0000aee0
        /*0330*/ 	.word	0x0000000c
        /*0334*/ 	.word	0x00036428
        /*0338*/ 	.short	0x010a
        /*033a*/ 	.byte	0x3f
	.zero		1


	//   ....[32]....
        /*033c*/ 	.word	0x0000af30
        /*0340*/ 	.word	0x0000000c
        /*0344*/ 	.word	0x00036438
        /*0348*/ 	.short	0x010a
        /*034a*/ 	.byte	0x3f
	.zero		1


	//   ....[33]....
        /*034c*/ 	.word	0x0000af90
        /*0350*/ 	.word	0x0000000c
        /*0354*/ 	.word	0x00036420
        /*0358*/ 	.short	0x010a
        /*035a*/ 	.byte	0x3f
	.zero		1


	//   ....[34]....
        /*035c*/ 	.word	0x0000afe0
        /*0360*/ 	.word	0x0000000c
        /*0364*/ 	.word	0x00036438
        /*0368*/ 	.short	0x010a
        /*036a*/ 	.byte	0x3f
	.zero		1


	//   ....[35]....
        /*036c*/ 	.word	0x0000b030
        /*0370*/ 	.word	0x0000000c
        /*0374*/ 	.word	0x00036428
        /*0378*/ 	.short	0x010a
        /*037a*/ 	.byte	0x3f
	.zero		1


	//   ....[36]....
        /*037c*/ 	.word	0x0000b080
        /*0380*/ 	.word	0x0000000c
        /*0384*/ 	.word	0x00036438
        /*0388*/ 	.short	0x010a
        /*038a*/ 	.byte	0x3f
	.zero		1


	//   ....[37]....
        /*038c*/ 	.word	0x0000b150
        /*0390*/ 	.word	0x00000007
        /*0394*/ 	.word	0x00000000
        /*0398*/ 	.short	0x010a
        /*039a*/ 	.byte	0x3f
	.zero		1


	//   ....[38]....
        /*039c*/ 	.word	0x0000b1a0
        /*03a0*/ 	.word	0x00000005
        /*03a4*/ 	.word	0x00000000
        /*03a8*/ 	.short	0x010a
        /*03aa*/ 	.byte	0x3f
	.zero		1


	//----- nvinfo : EIATTR_NUM_MBARRIERS
	.align		4
.L_338:
        /*03ac*/ 	.byte	0x03, 0x38
        /*03ae*/ 	.short	0x0007


	//----- nvinfo : EIATTR_EXIT_INSTR_OFFSETS
	.align		4
        /*03b0*/ 	.byte	0x04, 0x1c
        /*03b2*/ 	.short	(.L_340 - .L_339)


	//   ....[0]....
.L_339:
        /*03b4*/ 	.word	0x0000ab60


	//----- nvinfo : EIATTR_MAX_THREADS
	.align		4
.L_340:
        /*03b8*/ 	.byte	0x04, 0x05
        /*03ba*/ 	.short	(.L_342 - .L_341)
.L_341:
        /*03bc*/ 	.word	0x00000200
        /*03c0*/ 	.word	0x00000001
        /*03c4*/ 	.word	0x00000001


	//----- nvinfo : EIATTR_CRS_STACK_SIZE
	.align		4
.L_342:
        /*03c8*/ 	.byte	0x04, 0x1e
        /*03ca*/ 	.short	(.L_344 - .L_343)
.L_343:
        /*03cc*/ 	.word	0x00000000


	//----- nvinfo : EIATTR_CBANK_PARAM_SIZE
	.align		4
.L_344:
        /*03d0*/ 	.byte	0x03, 0x19
        /*03d2*/ 	.short	0x06f0


	//----- nvinfo : EIATTR_PARAM_CBANK
	.align		4
        /*03d4*/ 	.byte	0x04, 0x0a
        /*03d6*/ 	.short	(.L_346 - .L_345)
	.align		4
.L_345:
        /*03d8*/ 	.word	index@(.nv.constant0._ZN7cutlass13device_kernelIN5flash11enable_sm90INS1_16FlashAttnBwdSm90INS1_25CollectiveMainloopBwdSm90ILi2ELi1ELi1EN4cute5tupleIJNS5_1CILi1EEES8_S8_EEENS6_IJNS7_ILi64EEENS7_ILi96EEENS7_ILi192EEEEEENS_6half_tEfNS_4arch4Sm90ELb0ELb0ELb1ELb1ELb1ELb0ELb1ELb0ELi3ELi1ELi1ELi1ELb0EEENS1_21CollectiveEpilogueBwdISD_SE_SG_Li384ELb1ELb1ELi3EEENS1_19SingleTileSchedulerILb1ELb0ELb0ELi96EEEEEEEEEvNT_6ParamsE)
        /*03dc*/ 	.short	0x0210
        /*03de*/ 	.short	0x06f0


	//----- nvinfo : EIATTR_SW_WAR
	.align		4
.L_346:
        /*03e0*/ 	.byte	0x04, 0x36
        /*03e2*/ 	.short	(.L_348 - .L_347)
.L_347:
        /*03e4*/ 	.word	0x00000008
.L_348:


//--------------------- .nv.info._ZN7cutlass13device_kernelIN5flash11enable_sm90INS1_16FlashAttnBwdSm90INS1_25CollectiveMainloopBwdSm90ILi2ELi1ELi1EN4cute5tupleIJNS5_1CILi1EEES8_S8_EEENS6_IJNS7_ILi64EEENS7_ILi96EEENS7_ILi192EEEEEENS_6half_tEfNS_4arch4Sm90ELb0ELb0ELb1ELb1ELb0ELb0ELb1ELb0ELi3ELi1ELi1ELi1ELb0EEENS1_24CollectiveEpilogueBwdGQAISD_fSG_Li384ELb1ELb0EEENS1_19SingleTileSchedulerILb1ELb0ELb0ELi96EEEEEEEEEvNT_6ParamsE --------------------------
	.section	.nv.info._ZN7cutlass13device_kernelIN5flash11enable_sm90INS1_16FlashAttnBwdSm90INS1_25CollectiveMainloopBwdSm90ILi2ELi1ELi1EN4cute5tupleIJNS5_1CILi1EEES8_S8_EEENS6_IJNS7_ILi64EEENS7_ILi96EEENS7_ILi192EEEEEENS_6half_tEfNS_4arch4Sm90ELb0ELb0ELb1ELb1ELb0ELb0ELb1ELb0ELi3ELi1ELi1ELi1ELb0EEENS1_24CollectiveEpilogueBwdGQAISD_fSG_Li384ELb1ELb0EEENS1_19SingleTileSchedulerILb1ELb0ELb0ELi96EEEEEEEEEvNT_6ParamsE,"",@"SHT_CUDA_INFO"
	.sectionflags	@""
	.align	4


	//----- nvinfo : EIATTR_CUDA_API_VERSION
	.align		4
        /*0000*/ 	.byte	0x04, 0x37
        /*0002*/ 	.short	(.L_350 - .L_349)
.L_349:
        /*0004*/ 	.word	0x00000082


	//----- nvinfo : EIATTR_KPARAM_INFO
	.align		4
.L_350:
        /*0008*/ 	.byte	0x04, 0x17
        /*000a*/ 	.short	(.L_352 - .L_351)
.L_351:
        /*000c*/ 	.word	0x00000000
        /*0010*/ 	.short	0x0000
        /*0012*/ 	.short	0x0070
        /*0014*/ 	.byte	0x00, 0xf0, 0x01, 0x1a


	//----- nvinfo : EIATTR_SPARSE_MMA_MASK
	.align		4
.L_352:
        /*0018*/ 	.byte	0x03, 0x50
        /*001a*/ 	.short	0x0000


	//----- nvinfo : EIATTR_MAXREG_COUNT
	.align		4
        /*001c*/ 	.byte	0x03, 0x1b
        /*001e*/ 	.short	0x0080


	//----- nvinfo : EIATTR_NUM_BARRIERS
	.align		4
        /*0020*/ 	.byte	0x02, 0x4c
        /*0022*/ 	.byte	0x10
	.zero		1


	//----- nvinfo : EIATTR_EXTERNS
	.align		4
        /*0024*/ 	.byte	0x04, 0x0f
        /*0026*/ 	.short	(.L_354 - .L_353)


	//   ....[0]....
	.align		4
.L_353:
        /*0028*/ 	.word	index@(__assertfail)


	//----- nvinfo : EIATTR_ANNOTATIONS
	.align		4
.L_354:
        /*002c*/ 	.byte	0x04, 0x55
        /*002e*/ 	.short	(.L_356 - .L_355)


	//   ....[0]....
.L_355:
        /*0030*/ 	.word	0x00000001
        /*0034*/ 	.byte	0xa0, 0x07, 0x00, 0x00, 0x01, 0x00, 0x00, 0x00, 0x80, 0x17, 0x00, 0x00, 0x01, 0x00, 0x00, 0x00
        /*0044*/ 	.byte	0xc0, 0x17, 0x00, 0x00, 0x01, 0x00, 0x00, 0x00, 0x30, 0x1b, 0x00, 0x00, 0x01, 0x00, 0x00, 0x00
        /*0054*/ 	.byte	0xe0, 0x23, 0x00, 0x00, 0x01, 0x00, 0x00, 0x00, 0xc0, 0x3c, 0x00, 0x00, 0x01, 0x00, 0x00, 0x00
        /*0064*/ 	.byte	0xc0, 0x40, 0x00, 0x00


	//----- nvinfo : EIATTR_MERCURY_ISA_VERSION
	.align		4
.L_356:
        /*0068*/ 	.byte	0x03, 0x5f
        /*006a*/ 	.short	0x0101


	//----- nvinfo : EIATTR_INT_WARP_WIDE_INSTR_OFFSETS
	.align		4
        /*006c*/ 	.byte	0x04, 0x31
        /*006e*/ 	.short	(.L_358 - .L_357)


	//   ....[0]....
.L_357:
        /*0070*/ 	.word	0x00000180


	//   ....[1]....
        /*0074*/ 	.word	0x00000240


	//   ....[2]....
        /*0078*/ 	.word	0x000060b0


	//----- nvinfo : EIATTR_COOP_GROUP_MASK_REGIDS
	.align		4
.L_358:
        /*007c*/ 	.byte	0x04, 0x29
        /*007e*/ 	.short	(.L_360 - .L_359)


	//   ....[0]....
.L_359:
        /*0080*/ 	.word	0xffffffff


	//   ....[1]....
        /*0084*/ 	.word	0xffffffff


	//   ....[2]....
        /*0088*/ 	.word	0xffffffff


	//   ....[3]....
        /*008c*/ 	.word	0xffffffff


	//   ....[4]....
        /*0090*/ 	.word	0xffffffff


	//   ....[5]....
        /*0094*/ 	.word	0xffffffff


	//   ....[6]....
        /*0098*/ 	.word	0xffffffff


	//   ....[7]....
        /*009c*/ 	.word	0x0500000f


	//----- nvinfo : EIATTR_COOP_GROUP_INSTR_OFFSETS
	.align		4
.L_360:
        /*00a0*/ 	.byte	0x04, 0x28
        /*00a2*/ 	.short	(.L_362 - .L_361)


	//   ....[0]....
.L_361:
        /*00a4*/ 	.word	0x00000060


	//   ....[1]....
        /*00a8*/ 	.word	0x00000190


	//   ....[2]....
        /*00ac*/ 	.word	0x00000220


	//   ....[3]....
        /*00b0*/ 	.word	0x000003a0


	//   ....[4]....
        /*00b4*/ 	.word	0x000005e0


	//   ....[5]....
        /*00b8*/ 	.word	0x00001250


	//   ....[6]....
        /*00bc*/ 	.word	0x000049d0


	//   ....[7]....
        /*00c0*/ 	.word	0x000083f0


	//----- nvinfo : EIATTR_REG_RECONFIG
	.align		4
.L_362:
        /*00c4*/ 	.byte	0x01, 0x54
	.zero		2


	//----- nvinfo : EIATTR_SYSCALL_OFFSETS
	.align		4
        /*00c8*/ 	.byte	0x04, 0x46
        /*00ca*/ 	.short	(.L_364 - .L_363)


	//   ....[0]....
.L_363:
        /*00cc*/ 	.word	0x00000eb0


	//   ....[1]....
        /*00d0*/ 	.word	0x00000fa0


	//   ....[2]....
        /*00d4*/ 	.word	0x000010e0


	//   ....[3]....
        /*00d8*/ 	.word	0x000011d0


	//----- nvinfo : EIATTR_MBARRIER_INSTR_OFFSETS
	.align		4
.L_364:
        /*00dc*/ 	.byte	0x04, 0x39
        /*00de*/ 	.short	(.L_366 - .L_365)


	//   ....[0]....
.L_365:
        /*00e0*/ 	.word	0x00000260
        /*00e4*/ 	.word	0x000000ff
        /*00e8*/ 	.word	0x00036400
        /*00ec*/ 	.short	0x0100
        /*00ee*/ 	.byte	0x06
	.zero		1


	//   ....[1]....
        /*00f0*/ 	.word	0x00000350
        /*00f4*/ 	.word	0x000000ff
        /*00f8*/ 	.word	0x00036410
        /*00fc*/ 	.short	0x0100
        /*00fe*/ 	.byte	0x08
	.zero		1


	//   ....[2]....
        /*0100*/ 	.word	0x00000360
        /*0104*/ 	.word	0x000000ff
        /*0108*/ 	.word	0x00036420
        /*010c*/ 	.short	0x0100
        /*010e*/ 	.byte	0x08
	.zero		1


	//   ....[3]....
        /*0110*/ 	.word	0x00000370
        /*0114*/ 	.word	0x000000ff
        /*0118*/ 	.word	0x00036418
        /*011c*/ 	.short	0x0100
        /*011e*/ 	.byte	0x08
	.zero		1


	//   ....[4]....
        /*0120*/ 	.word	0x00000380
        /*0124*/ 	.word	0x000000ff
        /*0128*/ 	.word	0x00036428
        /*012c*/ 	.short	0x0100
        /*012e*/ 	.byte	0x08
	.zero		1


	//   ....[5]....
        /*0130*/ 	.word	0x000004b0
        /*0134*/ 	.word	0x000000ff
        /*0138*/ 	.word	0x00036430
        /*013c*/ 	.short	0x0100
        /*013e*/ 	.byte	0x08
	.zero		1


	//   ....[6]....
        /*0140*/ 	.word	0x000004c0
        /*0144*/ 	.word	0x000000ff
        /*0148*/ 	.word	0x00036438
        /*014c*/ 	.short	0x0100
        /*014e*/ 	.byte	0x08
	.zero		1


	//   ....[7]....
        /*0150*/ 	.word	0x00001290
        /*0154*/ 	.word	0x000000ff
        /*0158*/ 	.word	0x00036400
        /*015c*/ 	.short	0x010a
        /*015e*/ 	.byte	0x24
	.zero		1


	//   ....[8]....
        /*0160*/ 	.word	0x000013e0
        /*0164*/ 	.word	0x000000ff
        /*0168*/ 	.word	0x00036400
        /*016c*/ 	.short	0x010a
        /*016e*/ 	.byte	0x24
	.zero		1


	//   ....[9]....
        /*0170*/ 	.word	0x00001a90
        /*0174*/ 	.word	0x00000004
        /*0178*/ 	.word	0x00036410
        /*017c*/ 	.short	0x010a
        /*017e*/ 	.byte	0x3f
	.zero		1


	//   ....[10]....
        /*0180*/ 	.word	0x00001ad0
        /*0184*/ 	.word	0x00000004
        /*0188*/ 	.word	0x00036410
        /*018c*/ 	.short	0x010a
        /*018e*/ 	.byte	0x3f
	.zero		1


	//   ....[11]....
        /*0190*/ 	.word	0x00002180
        /*0194*/ 	.word	0x000000ff
        /*0198*/ 	.word	0x00036430
        /*019c*/ 	.short	0x010a
        /*019e*/ 	.byte	0x24
	.zero		1


	//   ....[12]....
        /*01a0*/ 	.word	0x000023a0
        /*01a4*/ 	.word	0x000000ff
        /*01a8*/ 	.word	0x00036430
        /*01ac*/ 	.short	0x010a
        /*01ae*/ 	.byte	0x24
	.zero		1


	//   ....[13]....
        /*01b0*/ 	.word	0x000039b0
        /*01b4*/ 	.word	0x000000ff
        /*01b8*/ 	.word	0x00000000
        /*01bc*/ 	.short	0x0101
        /*01be*/ 	.byte	0x04
	.zero		1


	//   ....[14]....
        /*01c0*/ 	.word	0x00003d30
        /*01c4*/ 	.word	0x00000004
        /*01c8*/ 	.word	0x00000000
        /*01cc*/ 	.short	0x0101
        /*01ce*/ 	.byte	0x3f
	.zero		1


	//   ....[15]....
        /*01d0*/ 	.word	0x00006590
        /*01d4*/ 	.word	0x0000000c
        /*01d8*/ 	.word	0x00036420
        /*01dc*/ 	.short	0x010a
        /*01de*/ 	.byte	0x3f
	.zero		1


	//   ....[16]....
        /*01e0*/ 	.word	0x00006c90
        /*01e4*/ 	.word	0x0000000c
        /*01e8*/ 	.word	0x00036438
        /*01ec*/ 	.short	0x010a
        /*01ee*/ 	.byte	0x3f
	.zero		1


	//   ....[17]....
        /*01f0*/ 	.word	0x00007000
        /*01f4*/ 	.word	0x0000000c
        /*01f8*/ 	.word	0x00036428
        /*01fc*/ 	.short	0x010a
        /*01fe*/ 	.byte	0x3f
	.zero		1


	//   ....[18]....
        /*0200*/ 	.word	0x000072b0
        /*0204*/ 	.word	0x0000000c
        /*0208*/ 	.word	0x00036438
        /*020c*/ 	.short	0x010a
        /*020e*/ 	.byte	0x3f
	.zero		1


	//   ....[19]....
        /*0210*/ 	.word	0x00007570
        /*0214*/ 	.word	0x0000000c
        /*0218*/ 	.word	0x00036420
        /*021c*/ 	.short	0x010a
        /*021e*/ 	.byte	0x3f
	.zero		1


	//   ....[20]....
        /*0220*/ 	.word	0x00007870
        /*0224*/ 	.word	0x0000000c
        /*0228*/ 	.word	0x00036438
        /*022c*/ 	.short	0x010a
        /*022e*/ 	.byte	0x3f
	.zero		1


	//   ....[21]....
        /*0230*/ 	.word	0x00007b70
        /*0234*/ 	.word	0x0000000c
        /*0238*/ 	.word	0x00036428
        /*023c*/ 	.short	0x010a
        /*023e*/ 	.byte	0x3f
	.zero		1


	//   ....[22]....
        /*0240*/ 	.word	0x00007e30
        /*0244*/ 	.word	0x0000000c
        /*0248*/ 	.word	0x00036438
        /*024c*/ 	.short	0x010a
        /*024e*/ 	.byte	0x3f
	.zero		1


	//   ....[23]....
        /*0250*/ 	.word	0x00008280
        /*0254*/ 	.word	0x00000007
        /*0258*/ 	.word	0x00000000
        /*025c*/ 	.short	0x010a
        /*025e*/ 	.byte	0x3f
	.zero		1


	//   ....[24]....
        /*0260*/ 	.word	0x00008300
        /*0264*/ 	.word	0x00000005
        /*0268*/ 	.word	0x00000000
        /*026c*/ 	.short	0x010a
        /*026e*/ 	.byte	0x3f
	.zero		1


	//   ....[25]....
        /*0270*/ 	.word	0x00008350
        /*0274*/ 	.word	0x00000009
        /*0278*/ 	.word	0x00036438
        /*027c*/ 	.short	0x010a
        /*027e*/ 	.byte	0x3f
	.zero		1


	//   ....[26]....
        /*0280*/ 	.word	0x00008430
        /*0284*/ 	.word	0x00000007
        /*0288*/ 	.word	0x00036400
        /*028c*/ 	.short	0x010a
        /*028e*/ 	.byte	0x3f
	.zero		1


	//   ....[27]....
        /*0290*/ 	.word	0x00008480
        /*0294*/ 	.word	0x00000004
        /*0298*/ 	.word	0x00036410
        /*029c*/ 	.short	0x010a
        /*029e*/ 	.byte	0x3f
	.zero		1


	//   ....[28]....
        /*02a0*/ 	.word	0x000084e0
        /*02a4*/ 	.word	0x00000078
        /*02a8*/ 	.word	0x00036430
        /*02ac*/ 	.short	0x010a
        /*02ae*/ 	.byte	0x3f
	.zero		1


	//   ....[29]....
        /*02b0*/ 	.word	0x00008530
        /*02b4*/ 	.word	0x0000000c
        /*02b8*/ 	.word	0x00036420
        /*02bc*/ 	.short	0x010a
        /*02be*/ 	.byte	0x3f
	.zero		1


	//   ....[30]....
        /*02c0*/ 	.word	0x00008580
        /*02c4*/ 	.word	0x0000000c
        /*02c8*/ 	.word	0x00036438
        /*02cc*/ 	.short	0x010a
        /*02ce*/ 	.byte	0x3f
	.zero		1


	//   ....[31]....
        /*02d0*/ 	.word	0x000085d0
        /*02d4*/ 	.word	0x0000000c
        /*02d8*/ 	.word	0x00036428
        /*02dc*/ 	.short	0x010a
        /*02de*/ 	.byte	0x3f
	.zero		1


	//   ....[32]....
        /*02e0*/ 	.word	0x00008620
        /*02e4*/ 	.word	0x0000000c
        /*02e8*/ 	.word	0x00036438
        /*02ec*/ 	.short	0x010a
        /*02ee*/ 	.byte	0x3f
	.zero		1


	//   ....[33]....
        /*02f0*/ 	.word	0x00008680
        /*02f4*/ 	.word	0x0000000c
        /*02f8*/ 	.word	0x00036420
        /*02fc*/ 	.short	0x010a
        /*02fe*/ 	.byte	0x3f
	.zero		1


	//   ....[34]....
        /*0300*/ 	.word	0x000086d0
        /*0304*/ 	.word	0x0000000c
        /*0308*/ 	.word	0x00036438
        /*030c*/ 	.short	0x010a
        /*030e*/ 	.byte	0x3f
	.zero		1


	//   ....[35]....
        /*0310*/ 	.word	0x00008720
        /*0314*/ 	.word	0x0000000c
        /*0318*/ 	.word	0x00036428
        /*031c*/ 	.short	0x010a
        /*031e*/ 	.byte	0x3f
	.zero		1


	//   ....[36]....
        /*0320*/ 	.word	0x00008770
        /*0324*/ 	.word	0x0000000c
        /*0328*/ 	.word	0x00036438
        /*032c*/ 	.short	0x010a
        /*032e*/ 	.byte	0x3f
	.zero		1


	//   ....[37]....
        /*0330*/ 	.word	0x00008840
        /*0334*/ 	.word	0x00000007
        /*0338*/ 	.word	0x00000000
        /*033c*/ 	.short	0x010a
        /*033e*/ 	.byte	0x3f
	.zero		1


	//   ....[38]....
        /*0340*/ 	.word	0x00008890
        /*0344*/ 	.word	0x00000005
        /*0348*/ 	.word	0x00000000
        /*034c*/ 	.short	0x010a
        /*034e*/ 	.byte	0x3f
	.zero		1


	//----- nvinfo : EIATTR_NUM_MBARRIERS
	.align		4
.L_366:
        /*0350*/ 	.byte	0x03, 0x38
        /*0352*/ 	.short	0x0007


	//----- nvinfo : EIATTR_EXIT_INSTR_OFFSETS
	.align		4
        /*0354*/ 	.byte	0x04, 0x1c
        /*0356*/ 	.short	(.L_368 - .L_367)


	//   ....[0]....
.L_367:
        /*0358*/ 	.word	0x000083a0


	//----- nvinfo : EIATTR_MAX_THREADS
	.align		4
.L_368:
        /*035c*/ 	.byte	0x04, 0x05
        /*035e*/ 	.short	(.L_370 - .L_369)
.L_369:
        /*0360*/ 	.word	0x00000200
        /*0364*/ 	.word	0x00000001
        /*0368*/ 	.word	0x00000001


	//----- nvinfo : EIATTR_CRS_STACK_SIZE
	.align		4
.L_370:
        /*036c*/ 	.byte	0x04, 0x1e
        /*036e*/ 	.short	(.L_372 - .L_371)
.L_371:
        /*0370*/ 	.word	0x00000000


	//----- nvinfo : EIATTR_CBANK_PARAM_SIZE
	.align		4
.L_372:
        /*0374*/ 	.byte	0x03, 0x19
        /*0376*/ 	.short	0x06f0


	//----- nvinfo : EIATTR_PARAM_CBANK
	.align		4
        /*0378*/ 	.byte	0x04, 0x0a
        /*037a*/ 	.short	(.L_374 - .L_373)
	.align		4
.L_373:
        /*037c*/ 	.word	index@(.nv.constant0._ZN7cutlass13device_kernelIN5flash11enable_sm90INS1_16FlashAttnBwdSm90INS1_25CollectiveMainloopBwdSm90ILi2ELi1ELi1EN4cute5tupleIJNS5_1CILi1EEES8_S8_EEENS6_IJNS7_ILi64EEENS7_ILi96EEENS7_ILi192EEEEEENS_6half_tEfNS_4arch4Sm90ELb0ELb0ELb1ELb1ELb0ELb0ELb1ELb0ELi3ELi1ELi1ELi1ELb0EEENS1_24CollectiveEpilogueBwdGQAISD_fSG_Li384ELb1ELb0EEENS1_19SingleTileSchedulerILb1ELb0ELb0ELi96EEEEEEEEEvNT_6ParamsE)
        /*0380*/ 	.short	0x0210
        /*0382*/ 	.short	0x06f0


	//----- nvinfo : EIATTR_SW_WAR
	.align		4
.L_374:
        /*0384*/ 	.byte	0x04, 0x36
        /*0386*/ 	.short	(.L_376 - .L_375)
.L_375:
        /*0388*/ 	.word	0x00000008
.L_376:


//--------------------- .nv.info._ZN7cutlass13device_kernelIN5flash11enable_sm90INS1_16FlashAttnBwdSm90INS1_25CollectiveMainloopBwdSm90ILi2ELi1ELi1EN4cute5tupleIJNS5_1CILi1EEES8_S8_EEENS6_IJNS7_ILi64EEENS7_ILi96EEENS7_ILi192EEEEEENS_6half_tEfNS_4arch4Sm90ELb0ELb0ELb1ELb1ELb1ELb0ELb1ELb0ELi3ELi1ELi1ELi1ELb0EEENS1_24CollectiveEpilogueBwdGQAISD_fSG_Li384ELb1ELb1EEENS1_19SingleTileSchedulerILb1ELb0ELb0ELi96EEEEEEEEEvNT_6ParamsE --------------------------
	.section	.nv.info._ZN7cutlass13device_kernelIN5flash11enable_sm90INS1_16FlashAttnBwdSm90INS1_25CollectiveMainloopBwdSm90ILi2ELi1ELi1EN4cute5tupleIJNS5_1CILi1EEES8_S8_EEENS6_IJNS7_ILi64EEENS7_ILi96EEENS7_ILi192EEEEEENS_6half_tEfNS_4arch4Sm90ELb0ELb0ELb1ELb1ELb1ELb0ELb1ELb0ELi3ELi1ELi1ELi1ELb0EEENS1_24CollectiveEpilogueBwdGQAISD_fSG_Li384ELb1ELb1EEENS1_19SingleTileSchedulerILb1ELb0ELb0ELi96EEEEEEEEEvNT_6ParamsE,"",@"SHT_CUDA_INFO"
	.sectionflags	@""
	.align	4


	//----- nvinfo : EIATTR_CUDA_API_VERSION
	.align		4
        /*0000*/ 	.byte	0x04, 0x37
        /*0002*/ 	.short	(.L_378 - .L_377)
.L_377:
        /*0004*/ 	.word	0x00000082


	//----- nvinfo : EIATTR_KPARAM_INFO
	.align		4
.L_378:
        /*0008*/ 	.byte	0x04, 0x17
        /*000a*/ 	.short	(.L_380 - .L_379)
.L_379:
        /*000c*/ 	.word	0x00000000
        /*0010*/ 	.short	0x0000
        /*0012*/ 	.short	0x0070
        /*0014*/ 	.byte	0x00, 0xf0, 0x01, 0x1a


	//----- nvinfo : EIATTR_SPARSE_MMA_MASK
	.align		4
.L_380:
        /*0018*/ 	.byte	0x03, 0x50
        /*001a*/ 	.short	0x0000


	//----- nvinfo : EIATTR_MAXREG_COUNT
	.align		4
        /*001c*/ 	.byte	0x03, 0x1b
        /*001e*/ 	.short	0x0080


	//----- nvinfo : EIATTR_NUM_BARRIERS
	.align		4
        /*0020*/ 	.byte	0x02, 0x4c
        /*0022*/ 	.byte	0x10
	.zero		1


	//----- nvinfo : EIATTR_EXTERNS
	.align		4
        /*0024*/ 	.byte	0x04, 0x0f
        /*0026*/ 	.short	(.L_382 - .L_381)


	//   ....[0]....
	.align		4
.L_381:
        /*0028*/ 	.word	index@(__assertfail)


	//----- nvinfo : EIATTR_ANNOTATIONS
	.align		4
.L_382:
        /*002c*/ 	.byte	0x04, 0x55
        /*002e*/ 	.short	(.L_384 - .L_383)


	//   ....[0]....
.L_383:
        /*0030*/ 	.word	0x00000001
        /*0034*/ 	.byte	0xa0, 0x07, 0x00, 0x00, 0x01, 0x00, 0x00, 0x00, 0x80, 0x17, 0x00, 0x00, 0x01, 0x00, 0x00, 0x00
        /*0044*/ 	.byte	0xc0, 0x17, 0x00, 0x00, 0x01, 0x00, 0x00, 0x00, 0x30, 0x1b, 0x00, 0x00, 0x01, 0x00, 0x00, 0x00
        /*0054*/ 	.byte	0xe0, 0x23, 0x00, 0x00, 0x01, 0x00, 0x00, 0x00, 0xc0, 0x3c, 0x00, 0x00, 0x01, 0x00, 0x00, 0x00
        /*0064*/ 	.byte	0xc0, 0x40, 0x00, 0x00


	//----- nvinfo : EIATTR_MERCURY_ISA_VERSION
	.align		4
.L_384:
        /*0068*/ 	.byte	0x03, 0x5f
        /*006a*/ 	.short	0x0101


	//----- nvinfo : EIATTR_INT_WARP_WIDE_INSTR_OFFSETS
	.align		4
        /*006c*/ 	.byte	0x04, 0x31
        /*006e*/ 	.short	(.L_386 - .L_385)


	//   ....[0]....
.L_385:
        /*0070*/ 	.word	0x00000180


	//   ....[1]....
        /*0074*/ 	.word	0x00000240


	//   ....[2]....
        /*0078*/ 	.word	0x00005c20


	//   ....[3]....
        /*007c*/ 	.word	0x00006210


	//   ....[4]....
        /*0080*/ 	.word	0x00006970


	//   ....[5]....
        /*0084*/ 	.word	0x00006d10


	//----- nvinfo : EIATTR_COOP_GROUP_MASK_REGIDS
	.align		4
.L_386:
        /*0088*/ 	.byte	0x04, 0x29
        /*008a*/ 	.short	(.L_388 - .L_387)


	//   ....[0]....
.L_387:
        /*008c*/ 	.word	0xffffffff


	//   ....[1]....
        /*0090*/ 	.word	0xffffffff


	//   ....[2]....
        /*0094*/ 	.word	0xffffffff


	//   ....[3]....
        /*0098*/ 	.word	0xffffffff


	//   ....[4]....
        /*009c*/ 	.word	0xffffffff


	//   ....[5]....
        /*00a0*/ 	.word	0xffffffff


	//   ....[6]....
        /*00a4*/ 	.word	0xffffffff


	//   ....[7]....
        /*00a8*/ 	.word	0xffffffff


	//   ....[8]....
        /*00ac*/ 	.word	0xffffffff


	//   ....[9]....
        /*00b0*/ 	.word	0xffffffff


	//   ....[10]....
        /*00b4*/ 	.word	0xffffffff


	//   ....[11]....
        /*00b8*/ 	.word	0xffffffff


	//   ....[12]....
        /*00bc*/ 	.word	0xffffffff


	//   ....[13]....
        /*00c0*/ 	.word	0xffffffff


	//   ....[14]....
        /*00c4*/ 	.word	0xffffffff


	//   ....[15]....
        /*00c8*/ 	.word	0xffffffff


	//   ....[16]....
        /*00cc*/ 	.word	0xffffffff


	//   ....[17]....
        /*00d0*/ 	.word	0x0500000f


	//   ....[18]....
        /*00d4*/ 	.word	0x0500000f


	//   ....[19]....
        /*00d8*/ 	.word	0x0500000f


	//   ....[20]....
        /*00dc*/ 	.word	0x0500000f


	//   ....[21]....
        /*00e0*/ 	.word	0x0500000f


	//   ....[22]....
        /*00e4*/ 	.word	0x0500000f


	//----- nvinfo : EIATTR_COOP_GROUP_INSTR_OFFSETS
	.align		4
.L_388:
        /*00e8*/ 	.byte	0x04, 0x28
        /*00ea*/ 	.short	(.L_390 - .L_389)


	//   ....[0]....
.L_389:
        /*00ec*/ 	.word	0x00000060


	//   ....[1]....
        /*00f0*/ 	.word	0x00000190


	//   ....[2]....
        /*00f4*/ 	.word	0x00000220


	//   ....[3]....
        /*00f8*/ 	.word	0x000003a0


	//   ....[4]....
        /*00fc*/ 	.word	0x000005e0


	//   ....[5]....
        /*0100*/ 	.word	0x00001250


	//   ....[6]....
        /*0104*/ 	.word	0x000047a0


	//   ....[7]....
        /*0108*/ 	.word	0x00004930


	//   ....[8]....
        /*010c*/ 	.word	0x00004bc0


	//   ....[9]....
        /*0110*/ 	.word	0x00004d50


	//   ....[10]....
        /*0114*/ 	.word	0x00004e60


	//   ....[11]....
        /*0118*/ 	.word	0x00005760


	//   ....[12]....
        /*011c*/ 	.word	0x00005b50


	//   ....[13]....
        /*0120*/ 	.word	0x00005d90


	//   ....[14]....
        /*0124*/ 	.word	0x00006140


	//   ....[15]....
        /*0128*/ 	.word	0x000063f0


	//   ....[16]....
        /*012c*/ 	.word	0x000068b0


	//   ....[17]....
        /*0130*/ 	.word	0x00009050


	//   ....[18]....
        /*0134*/ 	.word	0x000091c0


	//   ....[19]....
        /*0138*/ 	.word	0x00009230


	//   ....[20]....
        /*013c*/ 	.word	0x000092a0


	//   ....[21]....
        /*0140*/ 	.word	0x00009310


	//   ....[22]....
        /*0144*/ 	.word	0x00009380


	//----- nvinfo : EIATTR_REG_RECONFIG
	.align		4
.L_390:
        /*0148*/ 	.byte	0x01, 0x54
	.zero		2


	//----- nvinfo : EIATTR_SYSCALL_OFFSETS
	.align		4
        /*014c*/ 	.byte	0x04, 0x46
        /*014e*/ 	.short	(.L_392 - .L_391)


	//   ....[0]....
.L_391:
        /*0150*/ 	.word	0x00000eb0


	//   ....[1]....
        /*0154*/ 	.word	0x00000fa0


	//   ....[2]....
        /*0158*/ 	.word	0x000010e0


	//   ....[3]....
        /*015c*/ 	.word	0x000011d0


	//----- nvinfo : EIATTR_MBARRIER_INSTR_OFFSETS
	.align		4
.L_392:
        /*0160*/ 	.byte	0x04, 0x39
        /*0162*/ 	.short	(.L_394 - .L_393)


	//   ....[0]....
.L_393:
        /*0164*/ 	.word	0x00000260
        /*0168*/ 	.word	0x000000ff
        /*016c*/ 	.word	0x00036400
        /*0170*/ 	.short	0x0100
        /*0172*/ 	.byte	0x06
	.zero		1


	//   ....[1]....
        /*0174*/ 	.word	0x00000350
        /*0178*/ 	.word	0x000000ff
        /*017c*/ 	.word	0x00036410
        /*0180*/ 	.short	0x0100
        /*0182*/ 	.byte	0x08
	.zero		1


	//   ....[2]....
        /*0184*/ 	.word	0x00000360
        /*0188*/ 	.word	0x000000ff
        /*018c*/ 	.word	0x00036420
        /*0190*/ 	.short	0x0100
        /*0192*/ 	.byte	0x08
	.zero		1


	//   ....[3]....
        /*0194*/ 	.word	0x00000370
        /*0198*/ 	.word	0x000000ff
        /*019c*/ 	.word	0x00036418
        /*01a0*/ 	.short	0x0100
        /*01a2*/ 	.byte	0x08
	.zero		1


	//   ....[4]....
        /*01a4*/ 	.word	0x00000380
        /*01a8*/ 	.word	0x000000ff
        /*01ac*/ 	.word	0x00036428
        /*01b0*/ 	.short	0x0100
        /*01b2*/ 	.byte	0x08
	.zero		1


	//   ....[5]....
        /*01b4*/ 	.word	0x000004b0
        /*01b8*/ 	.word	0x000000ff
        /*01bc*/ 	.word	0x00036430
        /*01c0*/ 	.short	0x0100
        /*01c2*/ 	.byte	0x08
	.zero		1


	//   ....[6]....
        /*01c4*/ 	.word	0x000004c0
        /*01c8*/ 	.word	0x000000ff
        /*01cc*/ 	.word	0x00036438
        /*01d0*/ 	.short	0x0100
        /*01d2*/ 	.byte	0x08
	.zero		1


	//   ....[7]....
        /*01d4*/ 	.word	0x00001290
        /*01d8*/ 	.word	0x000000ff
        /*01dc*/ 	.word	0x00036400
        /*01e0*/ 	.short	0x010a
        /*01e2*/ 	.byte	0x24
	.zero		1


	//   ....[8]....
        /*01e4*/ 	.word	0x000013e0
        /*01e8*/ 	.word	0x000000ff
        /*01ec*/ 	.word	0x00036400
        /*01f0*/ 	.short	0x010a
        /*01f2*/ 	.byte	0x24
	.zero		1


	//   ....[9]....
        /*01f4*/ 	.word	0x00001a90
        /*01f8*/ 	.word	0x00000004
        /*01fc*/ 	.word	0x00036410
        /*0200*/ 	.short	0x010a
        /*0202*/ 	.byte	0x3f
	.zero		1


	//   ....[10]....
        /*0204*/ 	.word	0x00001ad0
        /*0208*/ 	.word	0x00000004
        /*020c*/ 	.word	0x00036410
        /*0210*/ 	.short	0x010a
        /*0212*/ 	.byte	0x3f
	.zero		1


	//   ....[11]....
        /*0214*/ 	.word	0x00002180
        /*0218*/ 	.word	0x000000ff
        /*021c*/ 	.word	0x00036430
        /*0220*/ 	.short	0x010a
        /*0222*/ 	.byte	0x24
	.zero		1


	//   ....[12]....
        /*0224*/ 	.word	0x000023a0
        /*0228*/ 	.word	0x000000ff
        /*022c*/ 	.word	0x00036430
        /*0230*/ 	.short	0x010a
        /*0232*/ 	.byte	0x24
	.zero		1


	//   ....[13]....
        /*0234*/ 	.word	0x000039b0
        /*0238*/ 	.word	0x000000ff
        /*023c*/ 	.word	0x00000000
        /*0240*/ 	.short	0x0101
        /*0242*/ 	.byte	0x04
	.zero		1


	//   ....[14]....
        /*0244*/ 	.word	0x00003d30
        /*0248*/ 	.word	0x00000004
        /*024c*/ 	.word	0x00000000
        /*0250*/ 	.short	0x0101
        /*0252*/ 	.byte	0x3f
	.zero		1


	//   ....[15]....
        /*0254*/ 	.word	0x000071f0
        /*0258*/ 	.word	0x0000000c
        /*025c*/ 	.word	0x00036420
        /*0260*/ 	.short	0x010a
        /*0262*/ 	.byte	0x3f
	.zero		1


	//   ....[16]....
        /*0264*/ 	.word	0x000078f0
        /*0268*/ 	.word	0x0000000c
        /*026c*/ 	.word	0x00036438
        /*0270*/ 	.short	0x010a
        /*0272*/ 	.byte	0x3f
	.zero		1


	//   ....[17]....
        /*0274*/ 	.word	0x00007c60
        /*0278*/ 	.word	0x0000000c
        /*027c*/ 	.word	0x00036428
        /*0280*/ 	.short	0x010a
        /*0282*/ 	.byte	0x3f
	.zero		1


	//   ....[18]....
        /*0284*/ 	.word	0x00007f10
        /*0288*/ 	.word	0x0000000c
        /*028c*/ 	.word	0x00036438
        /*0290*/ 	.short	0x010a
        /*0292*/ 	.byte	0x3f
	.zero		1


	//   ....[19]....
        /*0294*/ 	.word	0x000081d0
        /*0298*/ 	.word	0x0000000c
        /*029c*/ 	.word	0x00036420
        /*02a0*/ 	.short	0x010a
        /*02a2*/ 	.byte	0x3f
	.zero		1


	//   ....[20]....
        /*02a4*/ 	.word	0x000084d0
        /*02a8*/ 	.word	0x0000000c
        /*02ac*/ 	.word	0x00036438
        /*02b0*/ 	.short	0x010a
        /*02b2*/ 	.byte	0x3f
	.zero		1


	//   ....[21]....
        /*02b4*/ 	.word	0x000087d0
        /*02b8*/ 	.word	0x0000000c
        /*02bc*/ 	.word	0x00036428
        /*02c0*/ 	.short	0x010a
        /*02c2*/ 	.byte	0x3f
	.zero		1


	//   ....[22]....
        /*02c4*/ 	.word	0x00008a90
        /*02c8*/ 	.word	0x0000000c
        /*02cc*/ 	.word	0x00036438
        /*02d0*/ 	.short	0x010a
        /*02d2*/ 	.byte	0x3f
	.zero		1


	//   ....[23]....
        /*02d4*/ 	.word	0x00008ee0
        /*02d8*/ 	.word	0x00000007
        /*02dc*/ 	.word	0x00000000
        /*02e0*/ 	.short	0x010a
        /*02e2*/ 	.byte	0x3f
	.zero		1


	//   ....[24]....
        /*02e4*/ 	.word	0x00008f60
        /*02e8*/ 	.word	0x00000005
        /*02ec*/ 	.word	0x00000000
        /*02f0*/ 	.short	0x010a
        /*02f2*/ 	.byte	0x3f
	.zero		1


	//   ....[25]....
        /*02f4*/ 	.word	0x00008fb0
        /*02f8*/ 	.word	0x00000009
        /*02fc*/ 	.word	0x00036438
        /*0300*/ 	.short	0x010a
        /*0302*/ 	.byte	0x3f
	.zero		1


	//   ....[26]....
        /*0304*/ 	.word	0x00009090
        /*0308*/ 	.word	0x00000007
        /*030c*/ 	.word	0x00036400
        /*0310*/ 	.short	0x010a
        /*0312*/ 	.byte	0x3f
	.zero		1


	//   ....[27]....
        /*0314*/ 	.word	0x000090e0
        /*0318*/ 	.word	0x00000004
        /*031c*/ 	.word	0x00036410
        /*0320*/ 	.short	0x010a
        /*0322*/ 	.byte	0x3f
	.zero		1


	//   ....[28]....
        /*0324*/ 	.word	0x00009140
        /*0328*/ 	.word	0x00000078
        /*032c*/ 	.word	0x00036430
        /*0330*/ 	.short	0x010a
        /*0332*/ 	.byte	0x3f
	.zero		1


	//   ....[29]....
        /*0334*/ 	.word	0x000093c0
        /*0338*/ 	.word	0x0000000c
        /*033c*/ 	.word	0x00036420
        /*0340*/ 	.short	0x010a
        /*0342*/ 	.byte	0x3f
	.zero		1


	//   ....[30]....
        /*0344*/ 	.word	0x00009410
        /*0348*/ 	.word	0x0000000c
        /*034c*/ 	.word	0x00036438
        /*0350*/ 	.short	0x010a
        /*0352*/ 	.byte	0x3f
	.zero		1


	//   ....[31]....
        /*0354*/ 	.word	0x00009460
        /*0358*/ 	.word	0x0000000c
        /*035c*/ 	.word	0x00036428
        /*0360*/ 	.short	0x010a
        /*0362*/ 	.byte	0x3f
	.zero		1


	//   ....[32]....
        /*0364*/ 	.word	0x000094b0
        /*0368*/ 	.word	0x0000000c
        /*036c*/ 	.word	0x00036438
        /*0370*/ 	.short	0x010a
        /*0372*/ 	.byte	0x3f
	.zero		1


	//   ....[33]....
        /*0374*/ 	.word	0x00009510
        /*0378*/ 	.word	0x0000000c
        /*037c*/ 	.word	0x00036420
        /*0380*/ 	.short	0x010a
        /*0382*/ 	.byte	0x3f
	.zero		1


	//   ....[34]....
        /*0384*/ 	.word	0x00009560
        /*0388*/ 	.word	0x0000000c
        /*038c*/ 	.word	0x00036438
        /*0390*/ 	.short	0x010a
        /*0392*/ 	.byte	0x3f
	.zero		1


	//   ....[35]....
        /*0394*/ 	.word	0x000095b0
        /*0398*/ 	.word	0x0000000c
        /*039c*/ 	.word	0x00036428
        /*03a0*/ 	.short	0x010a
        /*03a2*/ 	.byte	0x3f
	.zero		1


	//   ....[36]....
        /*03a4*/ 	.word	0x00009600
        /*03a8*/ 	.word	0x0000000c
        /*03ac*/ 	.word	0x00036438
        /*03b0*/ 	.short	0x010a
        /*03b2*/ 	.byte	0x3f
	.zero		1


	//   ....[37]....
        /*03b4*/ 	.word	0x000096d0
        /*03b8*/ 	.word	0x00000007
        /*03bc*/ 	.word	0x00000000
        /*03c0*/ 	.short	0x010a
        /*03c2*/ 	.byte	0x3f
	.zero		1


	//   ....[38]....
        /*03c4*/ 	.word	0x00009720
        /*03c8*/ 	.word	0x00000005
        /*03cc*/ 	.word	0x00000000
        /*03d0*/ 	.short	0x010a
        /*03d2*/ 	.byte	0x3f
	.zero		1


	//----- nvinfo : EIATTR_NUM_MBARRIERS
	.align		4
.L_394:
        /*03d4*/ 	.byte	0x03, 0x38
        /*03d6*/ 	.short	0x0007


	//----- nvinfo : EIATTR_EXIT_INSTR_OFFSETS
	.align		4
        /*03d8*/ 	.byte	0x04, 0x1c
        /*03da*/ 	.short	(.L_396 - .L_395)


	//   ....[0]....
.L_395:
        /*03dc*/ 	.word	0x00009000


	//----- nvinfo : EIATTR_MAX_THREADS
	.align		4
.L_396:
        /*03e0*/ 	.byte	0x04, 0x05
        /*03e2*/ 	.short	(.L_398 - .L_397)
.L_397:
        /*03e4*/ 	.word	0x00000200
        /*03e8*/ 	.word	0x00000001
        /*03ec*/ 	.word	0x00000001


	//----- nvinfo : EIATTR_CRS_STACK_SIZE
	.align		4
.L_398:
        /*03f0*/ 	.byte	0x04, 0x1e
        /*03f2*/ 	.short	(.L_400 - .L_399)
.L_399:
        /*03f4*/ 	.word	0x00000000


	//----- nvinfo : EIATTR_CBANK_PARAM_SIZE
	.align		4
.L_400:
        /*03f8*/ 	.byte	0x03, 0x19
        /*03fa*/ 	.short	0x06f0


	//----- nvinfo : EIATTR_PARAM_CBANK
	.align		4
        /*03fc*/ 	.byte	0x04, 0x0a
        /*03fe*/ 	.short	(.L_402 - .L_401)
	.align		4
.L_401:
        /*0400*/ 	.word	index@(.nv.constant0._ZN7cutlass13device_kernelIN5flash11enable_sm90INS1_16FlashAttnBwdSm90INS1_25CollectiveMainloopBwdSm90ILi2ELi1ELi1EN4cute5tupleIJNS5_1CILi1EEES8_S8_EEENS6_IJNS7_ILi64EEENS7_ILi96EEENS7_ILi192EEEEEENS_6half_tEfNS_4arch4Sm90ELb0ELb0ELb1ELb1ELb1ELb0ELb1ELb0ELi3ELi1ELi1ELi1ELb0EEENS1_24CollectiveEpilogueBwdGQAISD_fSG_Li384ELb1ELb1EEENS1_19SingleTileSchedulerILb1ELb0ELb0ELi96EEEEEEEEEvNT_6ParamsE)
        /*0404*/ 	.short	0x0210
        /*0406*/ 	.short	0x06f0


	//----- nvinfo : EIATTR_SW_WAR
	.align		4
.L_402:
        /*0408*/ 	.byte	0x04, 0x36
        /*040a*/ 	.short	(.L_404 - .L_403)
.L_403:
        /*040c*/ 	.word	0x00000008
.L_404:


//--------------------- .nv.info._ZN7cutlass13device_kernelIN5flash11enable_sm90INS1_16FlashAttnBwdSm90INS1_25CollectiveMainloopBwdSm90ILi2ELi1ELi1EN4cute5tupleIJNS5_1CILi1EEES8_S8_EEENS6_IJNS7_ILi64EEENS7_ILi96EEENS7_ILi192EEEEEENS_6half_tEfNS_4arch4Sm90ELb0ELb1ELb1ELb0ELb0ELb0ELb1ELb0ELi3ELi1ELi1ELi1ELb0EEENS1_21CollectiveEpilogueBwdISD_SE_SG_Li384ELb0ELb1ELi3EEENS1_19SingleTileSchedulerILb0ELb0ELb0ELi96EEEEEEEEEvNT_6ParamsE --------------------------
	.section	.nv.info._ZN7cutlass13device_kernelIN5flash11enable_sm90INS1_16FlashAttnBwdSm90INS1_25CollectiveMainloopBwdSm90ILi2ELi1ELi1EN4cute5tupleIJNS5_1CILi1EEES8_S8_EEENS6_IJNS7_ILi64EEENS7_ILi96EEENS7_ILi192EEEEEENS_6half_tEfNS_4arch4Sm90ELb0ELb1ELb1ELb0ELb0ELb0ELb1ELb0ELi3ELi1ELi1ELi1ELb0EEENS1_21CollectiveEpilogueBwdISD_SE_SG_Li384ELb0ELb1ELi3EEENS1_19SingleTileSchedulerILb0ELb0ELb0ELi96EEEEEEEEEvNT_6ParamsE,"",@"SHT_CUDA_INFO"
	.sectionflags	@""
	.align	4


	//----- nvinfo : EIATTR_CUDA_API_VERSION
	.align		4
        /*0000*/ 	.byte	0x04, 0x37
        /*0002*/ 	.short	(.L_406 - .L_405)
.L_405:
        /*0004*/ 	.word	0x00000082


	//----- nvinfo : EIATTR_KPARAM_INFO
	.align		4
.L_406:
        /*0008*/ 	.byte	0x04, 0x17
        /*000a*/ 	.short	(.L_408 - .L_407)
.L_407:
        /*000c*/ 	.word	0x00000000
        /*0010*/ 	.short	0x0000
        /*0012*/ 	.short	0x0070
        /*0014*/ 	.byte	0x00, 0xf0, 0x01, 0x24


	//----- nvinfo : EIATTR_SPARSE_MMA_MASK
	.align		4
.L_408:
        /*0018*/ 	.byte	0x03, 0x50
        /*001a*/ 	.short	0x0000


	//----- nvinfo : EIATTR_MAXREG_COUNT
	.align		4
        /*001c*/ 	.byte	0x03, 0x1b
        /*001e*/ 	.short	0x0080


	//----- nvinfo : EIATTR_NUM_BARRIERS
	.align		4
        /*0020*/ 	.byte	0x02, 0x4c
        /*0022*/ 	.byte	0x10
	.zero		1


	//----- nvinfo : EIATTR_EXTERNS
	.align		4
        /*0024*/ 	.byte	0x04, 0x0f
        /*0026*/ 	.short	(.L_410 - .L_409)


	//   ....[0]....
	.align		4
.L_409:
        /*0028*/ 	.word	index@(__assertfail)


	//----- nvinfo : EIATTR_ANNOTATIONS
	.align		4
.L_410:
        /*002c*/ 	.byte	0x04, 0x55
        /*002e*/ 	.short	(.L_412 - .L_411)


	//   ....[0]....
.L_411:
        /*0030*/ 	.word	0x00000001
        /*0034*/ 	.byte	0x10, 0x18, 0x00, 0x00, 0x01, 0x00, 0x00, 0x00, 0x50, 0x18, 0x00, 0x00, 0x01, 0x00, 0x00, 0x00
        /*0044*/ 	.byte	0x90, 0x18, 0x00, 0x00, 0x01, 0x00, 0x00, 0x00, 0xe0, 0x20, 0x00, 0x00, 0x01, 0x00, 0x00, 0x00
        /*0054*/ 	.byte	0x70, 0x2a, 0x00, 0x00, 0x01, 0x00, 0x00, 0x00, 0x50, 0x2c, 0x00, 0x00, 0x01, 0x00, 0x00, 0x00
        /*0064*/ 	.byte	0xd0, 0x2d, 0x00, 0x00


	//----- nvinfo : EIATTR_MERCURY_ISA_VERSION
	.align		4
.L_412:
        /*0068*/ 	.byte	0x03, 0x5f
        /*006a*/ 	.short	0x0101


	//----- nvinfo : EIATTR_INT_WARP_WIDE_INSTR_OFFSETS
	.align		4
        /*006c*/ 	.byte	0x04, 0x31
        /*006e*/ 	.short	(.L_414 - .L_413)


	//   ....[0]....
.L_413:
        /*0070*/ 	.word	0x000001f0


	//   ....[1]....
        /*0074*/ 	.word	0x00000220


	//----- nvinfo : EIATTR_COOP_GROUP_MASK_REGIDS
	.align		4
.L_414:
        /*0078*/ 	.byte	0x04, 0x29
        /*007a*/ 	.short	(.L_416 - .L_415)


	//   ....[0]....
.L_415:
        /*007c*/ 	.word	0xffffffff


	//   ....[1]....
        /*0080*/ 	.word	0xffffffff


	//   ....[2]....
        /*0084*/ 	.word	0xffffffff


	//   ....[3]....
        /*0088*/ 	.word	0xffffffff


	//   ....[4]....
        /*008c*/ 	.word	0xffffffff


	//   ....[5]....
        /*0090*/ 	.word	0xffffffff


	//   ....[6]....
        /*0094*/ 	.word	0xffffffff


	//   ....[7]....
        /*0098*/ 	.word	0xffffffff


	//   ....[8]....
        /*009c*/ 	.word	0x0500000f


	//----- nvinfo : EIATTR_COOP_GROUP_INSTR_OFFSETS
	.align		4
.L_416:
        /*00a0*/ 	.byte	0x04, 0x28
        /*00a2*/ 	.short	(.L_418 - .L_417)


	//   ....[0]....
.L_417:
        /*00a4*/ 	.word	0x00000070


	//   ....[1]....
        /*00a8*/ 	.word	0x00000200


	//   ....[2]....
        /*00ac*/ 	.word	0x00000250


	//   ....[3]....
        /*00b0*/ 	.word	0x00000440


	//   ....[4]....
        /*00b4*/ 	.word	0x00000630


	//   ....[5]....
        /*00b8*/ 	.word	0x000010f0


	//   ....[6]....
        /*00bc*/ 	.word	0x00004d70


	//   ....[7]....
        /*00c0*/ 	.word	0x00006390


	//   ....[8]....
        /*00c4*/ 	.word	0x00009a20


	//----- nvinfo : EIATTR_REG_RECONFIG
	.align		4
.L_418:
        /*00c8*/ 	.byte	0x01, 0x54
	.zero		2


	//----- nvinfo : EIATTR_SYSCALL_OFFSETS
	.align		4
        /*00cc*/ 	.byte	0x04, 0x46
        /*00ce*/ 	.short	(.L_420 - .L_419)


	//   ....[0]....
.L_419:
        /*00d0*/ 	.word	0x00000d50


	//   ....[1]....
        /*00d4*/ 	.word	0x00000e40


	//   ....[2]....
        /*00d8*/ 	.word	0x00000f80


	//   ....[3]....
        /*00dc*/ 	.word	0x00001070


	//   ....[4]....
        /*00e0*/ 	.word	0x00004760


	//   ....[5]....
        /*00e4*/ 	.word	0x000048a0


	//   ....[6]....
        /*00e8*/ 	.word	0x000049c0


	//   ....[7]....
        /*00ec*/ 	.word	0x00004ae0


	//----- nvinfo : EIATTR_MBARRIER_INSTR_OFFSETS
	.align		4
.L_420:
        /*00f0*/ 	.byte	0x04, 0x39
        /*00f2*/ 	.short	(.L_422 - .L_421)


	//   ....[0]....
.L_421:
        /*00f4*/ 	.word	0x000002f0
        /*00f8*/ 	.word	0x000000ff
        /*00fc*/ 	.word	0x00036400
        /*0100*/ 	.short	0x0100
        /*0102*/ 	.byte	0x06
	.zero		1


	//   ....[1]....
        /*0104*/ 	.word	0x000003f0
        /*0108*/ 	.word	0x000000ff
        /*010c*/ 	.word	0x00036410
        /*0110*/ 	.short	0x0100
        /*0112*/ 	.byte	0x08
	.zero		1


	//   ....[2]....
        /*0114*/ 	.word	0x00000400
        /*0118*/ 	.word	0x000000ff
        /*011c*/ 	.word	0x00036420
        /*0120*/ 	.short	0x0100
        /*0122*/ 	.byte	0x08
	.zero		1


	//   ....[3]....
        /*0124*/ 	.word	0x00000410
        /*0128*/ 	.word	0x000000ff
        /*012c*/ 	.word	0x00036418
        /*0130*/ 	.short	0x0100
        /*0132*/ 	.byte	0x08
	.zero		1


	//   ....[4]....
        /*0134*/ 	.word	0x00000420
        /*0138*/ 	.word	0x000000ff
        /*013c*/ 	.word	0x00036428
        /*0140*/ 	.short	0x0100
        /*0142*/ 	.byte	0x08
	.zero		1


	//   ....[5]....
        /*0144*/ 	.word	0x00000550
        /*0148*/ 	.word	0x000000ff
        /*014c*/ 	.word	0x00036430
        /*0150*/ 	.short	0x0100
        /*0152*/ 	.byte	0x08
	.zero		1


	//   ....[6]....
        /*0154*/ 	.word	0x00000560
        /*0158*/ 	.word	0x000000ff
        /*015c*/ 	.word	0x00036438
        /*0160*/ 	.short	0x0100
        /*0162*/ 	.byte	0x08
	.zero		1


	//   ....[7]....
        /*0164*/ 	.word	0x00001120
        /*0168*/ 	.word	0x000000ff
        /*016c*/ 	.word	0x00036400
        /*0170*/ 	.short	0x010a
        /*0172*/ 	.byte	0x25
	.zero		1


	//   ....[8]....
        /*0174*/ 	.word	0x00001210
        /*0178*/ 	.word	0x000000ff
        /*017c*/ 	.word	0x00036400
        /*0180*/ 	.short	0x010a
        /*0182*/ 	.byte	0x25
	.zero		1


	//   ....[9]....
        /*0184*/ 	.word	0x00001990
        /*0188*/ 	.word	0x00000003
        /*018c*/ 	.word	0x00036410
        /*0190*/ 	.short	0x010a
        /*0192*/ 	.byte	0x3f
	.zero		1


	//   ....[10]....
        /*0194*/ 	.word	0x000019d0
        /*0198*/ 	.word	0x00000003
        /*019c*/ 	.word	0x00036410
        /*01a0*/ 	.short	0x010a
        /*01a2*/ 	.byte	0x3f
	.zero		1


	//   ....[11]....
        /*01a4*/ 	.word	0x00002070
        /*01a8*/ 	.word	0x000000ff
        /*01ac*/ 	.word	0x00036430
        /*01b0*/ 	.short	0x010a
        /*01b2*/ 	.byte	0x25
	.zero		1


	//   ....[12]....
        /*01b4*/ 	.word	0x000020b0
        /*01b8*/ 	.word	0x000000ff
        /*01bc*/ 	.word	0x00036430
        /*01c0*/ 	.short	0x010a
        /*01c2*/ 	.byte	0x25
	.zero		1


	//   ....[13]....
        /*01c4*/ 	.word	0x00003ee0
        /*01c8*/ 	.word	0x000000ff
        /*01cc*/ 	.word	0x00000000
        /*01d0*/ 	.short	0x0101
        /*01d2*/ 	.byte	0x04
	.zero		1


	//   ....[14]....
        /*01d4*/ 	.word	0x00004280
        /*01d8*/ 	.word	0x00000003
        /*01dc*/ 	.word	0x00000000
        /*01e0*/ 	.short	0x0101
        /*01e2*/ 	.byte	0x3f
	.zero		1


	//   ....[15]....
        /*01e4*/ 	.word	0x00007970
        /*01e8*/ 	.word	0x00000000
        /*01ec*/ 	.word	0x00036420
        /*01f0*/ 	.short	0x010a
        /*01f2*/ 	.byte	0x3f
	.zero		1


	//   ....[16]....
        /*01f4*/ 	.word	0x00008180
        /*01f8*/ 	.word	0x00000000
        /*01fc*/ 	.word	0x00036438
        /*0200*/ 	.short	0x010a
        /*0202*/ 	.byte	0x3f
	.zero		1


	//   ....[17]....
        /*0204*/ 	.word	0x000084e0
        /*0208*/ 	.word	0x00000000
        /*020c*/ 	.word	0x00036428
        /*0210*/ 	.short	0x010a
        /*0212*/ 	.byte	0x3f
	.zero		1


	//   ....[18]....
        /*0214*/ 	.word	0x00008800
        /*0218*/ 	.word	0x00000000
        /*021c*/ 	.word	0x00036438
        /*0220*/ 	.short	0x010a
        /*0222*/ 	.byte	0x3f
	.zero		1


	//   ....[19]....
        /*0224*/ 	.word	0x00008ab0
        /*0228*/ 	.word	0x00000000
        /*022c*/ 	.word	0x00036420
        /*0230*/ 	.short	0x010a
        /*0232*/ 	.byte	0x3f
	.zero		1


	//   ....[20]....
        /*0234*/ 	.word	0x00008e30
        /*0238*/ 	.word	0x00000000
        /*023c*/ 	.word	0x00036438
        /*0240*/ 	.short	0x010a
        /*0242*/ 	.byte	0x3f
	.zero		1


	//   ....[21]....
        /*0244*/ 	.word	0x00009120
        /*0248*/ 	.word	0x00000000
        /*024c*/ 	.word	0x00036428
        /*0250*/ 	.short	0x010a
        /*0252*/ 	.byte	0x3f
	.zero		1


	//   ....[22]....
        /*0254*/ 	.word	0x00009460
        /*0258*/ 	.word	0x00000000
        /*025c*/ 	.word	0x00036438
        /*0260*/ 	.short	0x010a
        /*0262*/ 	.byte	0x3f
	.zero		1


	//   ....[23]....
        /*0264*/ 	.word	0x000098b0
        /*0268*/ 	.word	0x00000009
        /*026c*/ 	.word	0x00000000
        /*0270*/ 	.short	0x010a
        /*0272*/ 	.byte	0x3f
	.zero		1


	//   ....[24]....
        /*0274*/ 	.word	0x00009930
        /*0278*/ 	.word	0x00000003
        /*027c*/ 	.word	0x00000000
        /*0280*/ 	.short	0x010a
        /*0282*/ 	.byte	0x3f
	.zero		1


	//   ....[25]....
        /*0284*/ 	.word	0x00009980
        /*0288*/ 	.word	0x00000004
        /*028c*/ 	.word	0x00036438
        /*0290*/ 	.short	0x010a
        /*0292*/ 	.byte	0x3f
	.zero		1


	//   ....[26]....
        /*0294*/ 	.word	0x00009a60
        /*0298*/ 	.word	0x00000003
        /*029c*/ 	.word	0x00036400
        /*02a0*/ 	.short	0x010a
        /*02a2*/ 	.byte	0x3f
	.zero		1


	//   ....[27]....
        /*02a4*/ 	.word	0x00009ab0
        /*02a8*/ 	.word	0x00000003
        /*02ac*/ 	.word	0x00036410
        /*02b0*/ 	.short	0x010a
        /*02b2*/ 	.byte	0x3f
	.zero		1


	//   ....[28]....
        /*02b4*/ 	.word	0x00009b10
        /*02b8*/ 	.word	0x0000000b
        /*02bc*/ 	.word	0x00036430
        /*02c0*/ 	.short	0x010a
        /*02c2*/ 	.byte	0x3f
	.zero		1


	//   ....[29]....
        /*02c4*/ 	.word	0x00009b60
        /*02c8*/ 	.word	0x00000000
        /*02cc*/ 	.word	0x00036420
        /*02d0*/ 	.short	0x010a
        /*02d2*/ 	.byte	0x3f
	.zero		1


	//   ....[30]....
        /*02d4*/ 	.word	0x00009bb0
        /*02d8*/ 	.word	0x00000000
        /*02dc*/ 	.word	0x00036438
        /*02e0*/ 	.short	0x010a
        /*02e2*/ 	.byte	0x3f
	.zero		1


	//   ....[31]....
        /*02e4*/ 	.word	0x00009c00
        /*02e8*/ 	.word	0x00000000
        /*02ec*/ 	.word	0x00036428
        /*02f0*/ 	.short	0x010a
        /*02f2*/ 	.byte	0x3f
	.zero		1


	//   ....[32]....
        /*02f4*/ 	.word	0x00009c50
        /*02f8*/ 	.word	0x00000000
        /*02fc*/ 	.word	0x00036438
        /*0300*/ 	.short	0x010a
        /*0302*/ 	.byte	0x3f
	.zero		1


	//   ....[33]....
        /*0304*/ 	.word	0x00009cb0
        /*0308*/ 	.word	0x00000000
        /*030c*/ 	.word	0x00036420
        /*0310*/ 	.short	0x010a
        /*0312*/ 	.byte	0x3f
	.zero		1


	//   ....[34]....
        /*0314*/ 	.word	0x00009d00
        /*0318*/ 	.word	0x00000000
        /*031c*/ 	.word	0x00036438
        /*0320*/ 	.short	0x010a
        /*0322*/ 	.byte	0x3f
	.zero		1


	//   ....[35]....
        /*0324*/ 	.word	0x00009d50
        /*0328*/ 	.word	0x00000000
        /*032c*/ 	.word	0x00036428
        /*0330*/ 	.short	0x010a
        /*0332*/ 	.byte	0x3f
	.zero		1


	//   ....[36]....
        /*0334*/ 	.word	0x00009da0
        /*0338*/ 	.word	0x00000000
        /*033c*/ 	.word	0x00036438
        /*0340*/ 	.short	0x010a
        /*0342*/ 	.byte	0x3f
	.zero		1


	//   ....[37]....
        /*0344*/ 	.word	0x00009e70
        /*0348*/ 	.word	0x00000009
        /*034c*/ 	.word	0x00000000
        /*0350*/ 	.short	0x010a
        /*0352*/ 	.byte	0x3f
	.zero		1


	//   ....[38]....
        /*0354*/ 	.word	0x00009ec0
        /*0358*/ 	.word	0x00000003
        /*035c*/ 	.word	0x00000000
        /*0360*/ 	.short	0x010a
        /*0362*/ 	.byte	0x3f
	.zero		1


	//----- nvinfo : EIATTR_NUM_MBARRIERS
	.align		4
.L_422:
        /*0364*/ 	.byte	0x03, 0x38
        /*0366*/ 	.short	0x0007


	//----- nvinfo : EIATTR_EXIT_INSTR_OFFSETS
	.align		4
        /*0368*/ 	.byte	0x04, 0x1c
        /*036a*/ 	.short	(.L_424 - .L_423)


	//   ....[0]....
.L_423:
        /*036c*/ 	.word	0x00000690


	//   ....[1]....
        /*0370*/ 	.word	0x000053a0


	//   ....[2]....
        /*0374*/ 	.word	0x00006330


	//   ....[3]....
        /*0378*/ 	.word	0x000099d0


	//----- nvinfo : EIATTR_MAX_THREADS
	.align		4
.L_424:
        /*037c*/ 	.byte	0x04, 0x05
        /*037e*/ 	.short	(.L_426 - .L_425)
.L_425:
        /*0380*/ 	.word	0x00000200
        /*0384*/ 	.word	0x00000001
        /*0388*/ 	.word	0x00000001


	//----- nvinfo : EIATTR_CRS_STACK_SIZE
	.align		4
.L_426:
        /*038c*/ 	.byte	0x04, 0x1e
        /*038e*/ 	.short	(.L_428 - .L_427)
.L_427:
        /*0390*/ 	.word	0x00000000


	//----- nvinfo : EIATTR_CBANK_PARAM_SIZE
	.align		4
.L_428:
        /*0394*/ 	.byte	0x03, 0x19
        /*0396*/ 	.short	0x0970


	//----- nvinfo : EIATTR_PARAM_CBANK
	.align		4
        /*0398*/ 	.byte	0x04, 0x0a
        /*039a*/ 	.short	(.L_430 - .L_429)
	.align		4
.L_429:
        /*039c*/ 	.word	index@(.nv.constant0._ZN7cutlass13device_kernelIN5flash11enable_sm90INS1_16FlashAttnBwdSm90INS1_25CollectiveMainloopBwdSm90ILi2ELi1ELi1EN4cute5tupleIJNS5_1CILi1EEES8_S8_EEENS6_IJNS7_ILi64EEENS7_ILi96EEENS7_ILi192EEEEEENS_6half_tEfNS_4arch4Sm90ELb0ELb1ELb1ELb0ELb0ELb0ELb1ELb0ELi3ELi1ELi1ELi1ELb0EEENS1_21CollectiveEpilogueBwdISD_SE_SG_Li384ELb0ELb1ELi3EEENS1_19SingleTileSchedulerILb0ELb0ELb0ELi96EEEEEEEEEvNT_6ParamsE)
        /*03a0*/ 	.short	0x0210
        /*03a2*/ 	.short	0x0970


	//----- nvinfo : EIATTR_SW_WAR
	.align		4
.L_430:
        /*03a4*/ 	.byte	0x04, 0x36
        /*03a6*/ 	.short	(.L_432 - .L_431)
.L_431:
        /*03a8*/ 	.word	0x00000008
.L_432:


//--------------------- .nv.info._ZN7cutlass13device_kernelIN5flash11enable_sm90INS1_16FlashAttnBwdSm90INS1_25CollectiveMainloopBwdSm90ILi2ELi1ELi1EN4cute5tupleIJNS5_1CILi1EEES8_S8_EEENS6_IJNS7_ILi64EEENS7_ILi96EEENS7_ILi192EEEEEENS_6half_tEfNS_4arch4Sm90ELb0ELb1ELb1ELb0ELb1ELb0ELb1ELb0ELi3ELi1ELi1ELi1ELb0EEENS1_21CollectiveEpilogueBwdISD_SE_SG_Li384ELb0ELb1ELi3EEENS1_19SingleTileSchedulerILb0ELb0ELb0ELi96EEEEEEEEEvNT_6ParamsE --------------------------
	.section	.nv.info._ZN7cutlass13device_kernelIN5flash11enable_sm90INS1_16FlashAttnBwdSm90INS1_25CollectiveMainloopBwdSm90ILi2ELi1ELi1EN4cute5tupleIJNS5_1CILi1EEES8_S8_EEENS6_IJNS7_ILi64EEENS7_ILi96EEENS7_ILi192EEEEEENS_6half_tEfNS_4arch4Sm90ELb0ELb1ELb1ELb0ELb1ELb0ELb1ELb0ELi3ELi1ELi1ELi1ELb0EEENS1_21CollectiveEpilogueBwdISD_SE_SG_Li384ELb0ELb1ELi3EEENS1_19SingleTileSchedulerILb0ELb0ELb0ELi96EEEEEEEEEvNT_6ParamsE,"",@"SHT_CUDA_INFO"
	.sectionflags	@""
	.align	4


	//----- nvinfo : EIATTR_CUDA_API_VERSION
	.align		4
        /*0000*/ 	.byte	0x04, 0x37
        /*0002*/ 	.short	(.L_434 - .L_433)
.L_433:
        /*0004*/ 	.word	0x00000082


	//----- nvinfo : EIATTR_KPARAM_INFO
	.align		4
.L_434:
        /*0008*/ 	.byte	0x04, 0x17
        /*000a*/ 	.short	(.L_436 - .L_435)
.L_435:
        /*000c*/ 	.word	0x00000000
        /*0010*/ 	.short	0x0000
        /*0012*/ 	.short	0x0070
        /*0014*/ 	.byte	0x00, 0xf0, 0x01, 0x24


	//----- nvinfo : EIATTR_SPARSE_MMA_MASK
	.align		4
.L_436:
        /*0018*/ 	.byte	0x03, 0x50
        /*001a*/ 	.short	0x0000


	//----- nvinfo : EIATTR_MAXREG_COUNT
	.align		4
        /*001c*/ 	.byte	0x03, 0x1b
        /*001e*/ 	.short	0x0080


	//----- nvinfo : EIATTR_NUM_BARRIERS
	.align		4
        /*0020*/ 	.byte	0x02, 0x4c
        /*0022*/ 	.byte	0x10
	.zero		1


	//----- nvinfo : EIATTR_EXTERNS
	.align		4
        /*0024*/ 	.byte	0x04, 0x0f
        /*0026*/ 	.short	(.L_438 - .L_437)


	//   ....[0]....
	.align		4
.L_437:
        /*0028*/ 	.word	index@(__assertfail)


	//----- nvinfo : EIATTR_ANNOTATIONS
	.align		4
.L_438:
        /*002c*/ 	.byte	0x04, 0x55
        /*002e*/ 	.short	(.L_440 - .L_439)


	//   ....[0]....
.L_439:
        /*0030*/ 	.word	0x00000001
        /*0034*/ 	.byte	0x20, 0x18, 0x00, 0x00, 0x01, 0x00, 0x00, 0x00, 0x60, 0x18, 0x00, 0x00, 0x01, 0x00, 0x00, 0x00
        /*0044*/ 	.byte	0xa0, 0x18, 0x00, 0x00, 0x01, 0x00, 0x00, 0x00, 0xe0, 0x20, 0x00, 0x00, 0x01, 0x00, 0x00, 0x00
        /*0054*/ 	.byte	0x70, 0x2a, 0x00, 0x00, 0x01, 0x00, 0x00, 0x00, 0x50, 0x2c, 0x00, 0x00, 0x01, 0x00, 0x00, 0x00
        /*0064*/ 	.byte	0xd0, 0x2d, 0x00, 0x00


	//----- nvinfo : EIATTR_MERCURY_ISA_VERSION
	.align		4
.L_440:
        /*0068*/ 	.byte	0x03, 0x5f
        /*006a*/ 	.short	0x0101


	//----- nvinfo : EIATTR_INT_WARP_WIDE_INSTR_OFFSETS
	.align		4
        /*006c*/ 	.byte	0x04, 0x31
        /*006e*/ 	.short	(.L_442 - .L_441)


	//   ....[0]....
.L_441:
        /*0070*/ 	.word	0x000001f0


	//   ....[1]....
        /*0074*/ 	.word	0x00000220


	//   ....[2]....
        /*0078*/ 	.word	0x00006e80


	//   ....[3]....
        /*007c*/ 	.word	0x000075c0


	//   ....[4]....
        /*0080*/ 	.word	0x00007bb0


	//   ....[5]....
        /*0084*/ 	.word	0x00007e80


	//   ....[6]....
        /*0088*/ 	.word	0x000080e0


	//   ....[7]....
        /*008c*/ 	.word	0x00008270


	//----- nvinfo : EIATTR_COOP_GROUP_MASK_REGIDS
	.align		4
.L_442:
        /*0090*/ 	.byte	0x04, 0x29
        /*0092*/ 	.short	(.L_444 - .L_443)


	//   ....[0]....
.L_443:
        /*0094*/ 	.word	0xffffffff


	//   ....[1]....
        /*0098*/ 	.word	0xffffffff


	//   ....[2]....
        /*009c*/ 	.word	0xffffffff


	//   ....[3]....
        /*00a0*/ 	.word	0xffffffff


	//   ....[4]....
        /*00a4*/ 	.word	0xffffffff


	//   ....[5]....
        /*00a8*/ 	.word	0xffffffff


	//   ....[6]....
        /*00ac*/ 	.word	0xffffffff


	//   ....[7]....
        /*00b0*/ 	.word	0xffffffff


	//   ....[8]....
        /*00b4*/ 	.word	0xffffffff


	//   ....[9]....
        /*00b8*/ 	.word	0xffffffff


	//   ....[10]....
        /*00bc*/ 	.word	0xffffffff


	//   ....[11]....
        /*00c0*/ 	.word	0xffffffff


	//   ....[12]....
        /*00c4*/ 	.word	0xffffffff


	//   ....[13]....
        /*00c8*/ 	.word	0xffffffff


	//   ....[14]....
        /*00cc*/ 	.word	0xffffffff


	//   ....[15]....
        /*00d0*/ 	.word	0xffffffff


	//   ....[16]....
        /*00d4*/ 	.word	0xffffffff


	//   ....[17]....
        /*00d8*/ 	.word	0x0500000f


	//   ....[18]....
        /*00dc*/ 	.word	0x0500000f


	//   ....[19]....
        /*00e0*/ 	.word	0x0500000f


	//   ....[20]....
        /*00e4*/ 	.word	0x0500000f


	//----- nvinfo : EIATTR_COOP_GROUP_INSTR_OFFSETS
	.align		4
.L_444:
        /*00e8*/ 	.byte	0x04, 0x28
        /*00ea*/ 	.short	(.L_446 - .L_445)


	//   ....[0]....
.L_445:
        /*00ec*/ 	.word	0x00000070


	//   ....[1]....
        /*00f0*/ 	.word	0x00000200


	//   ....[2]....
        /*00f4*/ 	.word	0x00000250


	//   ....[3]....
        /*00f8*/ 	.word	0x00000440


	//   ....[4]....
        /*00fc*/ 	.word	0x00000640


	//   ....[5]....
        /*0100*/ 	.word	0x00001100


	//   ....[6]....
        /*0104*/ 	.word	0x00004d80


	//   ....[7]....
        /*0108*/ 	.word	0x00006390


	//   ....[8]....
        /*010c*/ 	.word	0x000068f0


	//   ....[9]....
        /*0110*/ 	.word	0x00006db0


	//   ....[10]....
        /*0114*/ 	.word	0x00007100


	//   ....[11]....
        /*0118*/ 	.word	0x000074f0


	//   ....[12]....
        /*011c*/ 	.word	0x00007730


	//   ....[13]....
        /*0120*/ 	.word	0x00007ae0


	//   ....[14]....
        /*0124*/ 	.word	0x00007dc0


	//   ....[15]....
        /*0128*/ 	.word	0x00007fe0


	//   ....[16]....
        /*012c*/ 	.word	0x00008170


	//   ....[17]....
        /*0130*/ 	.word	0x0000a910


	//   ....[18]....
        /*0134*/ 	.word	0x0000aa80


	//   ....[19]....
        /*0138*/ 	.word	0x0000aaf0


	//   ....[20]....
        /*013c*/ 	.word	0x0000ab60


	//----- nvinfo : EIATTR_REG_RECONFIG
	.align		4
.L_446:
        /*0140*/ 	.byte	0x01, 0x54
	.zero		2


	//----- nvinfo : EIATTR_SYSCALL_OFFSETS
	.align		4
        /*0144*/ 	.byte	0x04, 0x46
        /*0146*/ 	.short	(.L_448 - .L_447)


	//   ....[0]....
.L_447:
        /*0148*/ 	.word	0x00000d60


	//   ....[1]....
        /*014c*/ 	.word	0x00000e50


	//   ....[2]....
        /*0150*/ 	.word	0x00000f90


	//   ....[3]....
        /*0154*/ 	.word	0x00001080


	//   ....[4]....
        /*0158*/ 	.word	0x00004770


	//   ....[5]....
        /*015c*/ 	.word	0x000048b0


	//   ....[6]....
        /*0160*/ 	.word	0x000049d0


	//   ....[7]....
        /*0164*/ 	.word	0x00004af0


	//----- nvinfo : EIATTR_MBARRIER_INSTR_OFFSETS
	.align		4
.L_448:
        /*0168*/ 	.byte	0x04, 0x39
        /*016a*/ 	.short	(.L_450 - .L_449)


	//   ....[0]....
.L_449:
        /*016c*/ 	.word	0x000002f0
        /*0170*/ 	.word	0x000000ff
        /*0174*/ 	.word	0x00036400
        /*0178*/ 	.short	0x0100
        /*017a*/ 	.byte	0x06
	.zero		1


	//   ....[1]....
        /*017c*/ 	.word	0x000003f0
        /*0180*/ 	.word	0x000000ff
        /*0184*/ 	.word	0x00036410
        /*0188*/ 	.short	0x0100
        /*018a*/ 	.byte	0x08
	.zero		1


	//   ....[2]....
        /*018c*/ 	.word	0x00000400
        /*0190*/ 	.word	0x000000ff
        /*0194*/ 	.word	0x00036420
        /*0198*/ 	.short	0x0100
        /*019a*/ 	.byte	0x08
	.zero		1


	//   ....[3]....
        /*019c*/ 	.word	0x00000410
        /*01a0*/ 	.word	0x000000ff
        /*01a4*/ 	.word	0x00036418
        /*01a8*/ 	.short	0x0100
        /*01aa*/ 	.byte	0x08
	.zero		1


	//   ....[4]....
        /*01ac*/ 	.word	0x00000420
        /*01b0*/ 	.word	0x000000ff
        /*01b4*/ 	.word	0x00036428
        /*01b8*/ 	.short	0x0100
        /*01ba*/ 	.byte	0x08
	.zero		1


	//   ....[5]....
        /*01bc*/ 	.word	0x00000550
        /*01c0*/ 	.word	0x000000ff
        /*01c4*/ 	.word	0x00036430
        /*01c8*/ 	.short	0x0100
        /*01ca*/ 	.byte	0x08
	.zero		1


	//   ....[6]....
        /*01cc*/ 	.word	0x00000560
        /*01d0*/ 	.word	0x000000ff
        /*01d4*/ 	.word	0x00036438
        /*01d8*/ 	.short	0x0100
        /*01da*/ 	.byte	0x08
	.zero		1


	//   ....[7]....
        /*01dc*/ 	.word	0x00001130
        /*01e0*/ 	.word	0x000000ff
        /*01e4*/ 	.word	0x00036400
        /*01e8*/ 	.short	0x010a
        /*01ea*/ 	.byte	0x25
	.zero		1


	//   ....[8]....
        /*01ec*/ 	.word	0x00001220
        /*01f0*/ 	.word	0x000000ff
        /*01f4*/ 	.word	0x00036400
        /*01f8*/ 	.short	0x010a
        /*01fa*/ 	.byte	0x25
	.zero		1


	//   ....[9]....
        /*01fc*/ 	.word	0x000019a0
        /*0200*/ 	.word	0x00000003
        /*0204*/ 	.word	0x00036410
        /*0208*/ 	.short	0x010a
        /*020a*/ 	.byte	0x3f
	.zero		1


	//   ....[10]....
        /*020c*/ 	.word	0x000019e0
        /*0210*/ 	.word	0x00000003
        /*0214*/ 	.word	0x00036410
        /*0218*/ 	.short	0x010a
        /*021a*/ 	.byte	0x3f
	.zero		1


	//   ....[11]....
        /*021c*/ 	.word	0x00002070
        /*0220*/ 	.word	0x000000ff
        /*0224*/ 	.word	0x00036430
        /*0228*/ 	.short	0x010a
        /*022a*/ 	.byte	0x25
	.zero		1


	//   ....[12]....
        /*022c*/ 	.word	0x000020b0
        /*0230*/ 	.word	0x000000ff
        /*0234*/ 	.word	0x00036430
        /*0238*/ 	.short	0x010a
        /*023a*/ 	.byte	0x25
	.zero		1


	//   ....[13]....
        /*023c*/ 	.word	0x00003ef0
        /*0240*/ 	.word	0x000000ff
        /*0244*/ 	.word	0x00000000
        /*0248*/ 	.short	0x0101
        /*024a*/ 	.byte	0x04
	.zero		1


	//   ....[14]....
        /*024c*/ 	.word	0x00004290
        /*0250*/ 	.word	0x00000003
        /*0254*/ 	.word	0x00000000
        /*0258*/ 	.short	0x0101
        /*025a*/ 	.byte	0x3f
	.zero		1


	//   ....[15]....
        /*025c*/ 	.word	0x00008860
        /*0260*/ 	.word	0x00000000
        /*0264*/ 	.word	0x00036420
        /*0268*/ 	.short	0x010a
        /*026a*/ 	.byte	0x3f
	.zero		1


	//   ....[16]....
        /*026c*/ 	.word	0x00009070
        /*0270*/ 	.word	0x00000000
        /*0274*/ 	.word	0x00036438
        /*0278*/ 	.short	0x010a
        /*027a*/ 	.byte	0x3f
	.zero		1


	//   ....[17]....
        /*027c*/ 	.word	0x000093d0
        /*0280*/ 	.word	0x00000000
        /*0284*/ 	.word	0x00036428
        /*0288*/ 	.short	0x010a
        /*028a*/ 	.byte	0x3f
	.zero		1


	//   ....[18]....
        /*028c*/ 	.word	0x000096f0
        /*0290*/ 	.word	0x00000000
        /*0294*/ 	.word	0x00036438
        /*0298*/ 	.short	0x010a
        /*029a*/ 	.byte	0x3f
	.zero		1


	//   ....[19]....
        /*029c*/ 	.word	0x000099a0
        /*02a0*/ 	.word	0x00000000
        /*02a4*/ 	.word	0x00036420
        /*02a8*/ 	.short	0x010a
        /*02aa*/ 	.byte	0x3f
	.zero		1


	//   ....[20]....
        /*02ac*/ 	.word	0x00009d20
        /*02b0*/ 	.word	0x00000000
        /*02b4*/ 	.word	0x00036438
        /*02b8*/ 	.short	0x010a
        /*02ba*/ 	.byte	0x3f
	.zero		1


	//   ....[21]....
        /*02bc*/ 	.word	0x0000a010
        /*02c0*/ 	.word	0x00000000
        /*02c4*/ 	.word	0x00036428
        /*02c8*/ 	.short	0x010a
        /*02ca*/ 	.byte	0x3f
	.zero		1


	//   ....[22]....
        /*02cc*/ 	.word	0x0000a350
        /*02d0*/ 	.word	0x00000000
        /*02d4*/ 	.word	0x00036438
        /*02d8*/ 	.short	0x010a
        /*02da*/ 	.byte	0x3f
	.zero		1


	//   ....[23]....
        /*02dc*/ 	.word	0x0000a7a0
        /*02e0*/ 	.word	0x00000009
        /*02e4*/ 	.word	0x00000000
        /*02e8*/ 	.short	0x010a
        /*02ea*/ 	.byte	0x3f
	.zero		1


	//   ....[24]....
        /*02ec*/ 	.word	0x0000a820
        /*02f0*/ 	.word	0x00000003
        /*02f4*/ 	.word	0x00000000
        /*02f8*/ 	.short	0x010a
        /*02fa*/ 	.byte	0x3f
	.zero		1


	//   ....[25]....
        /*02fc*/ 	.word	0x0000a870
        /*0300*/ 	.word	0x00000004
        /*0304*/ 	.word	0x00036438
        /*0308*/ 	.short	0x010a
        /*030a*/ 	.byte	0x3f
	.zero		1


	//   ....[26]....
        /*030c*/ 	.word	0x0000a950
        /*0310*/ 	.word	0x00000003
        /*0314*/ 	.word	0x00036400
        /*0318*/ 	.short	0x010a
        /*031a*/ 	.byte	0x3f
	.zero		1


	//   ....[27]....
        /*031c*/ 	.word	0x0000a9a0
        /*0320*/ 	.word	0x00000003
        /*0324*/ 	.word	0x00036410
        /*0328*/ 	.short	0x010a
        /*032a*/ 	.byte	0x3f
	.zero		1


	//   ....[28]....
        /*032c*/ 	.word	0x0000aa00
        /*0330*/ 	.word	0x0000000b
        /*0334*/ 	.word	0x00036430
        /*0338*/ 	.short	0x010a
        /*033a*/ 	.byte	0x3f
	.zero		1


	//   ....[29]....
        /*033c*/ 	.word	0x0000aba0
        /*0340*/ 	.word	0x00000000
        /*0344*/ 	.word	0x00036420
        /*0348*/ 	.short	0x010a
        /*034a*/ 	.byte	0x3f
	.zero		1


	//   ....[30]....
        /*034c*/ 	.word	0x0000abf0
        /*0350*/ 	.word	0x00000000
        /*0354*/ 	.word	0x00036438
        /*0358*/ 	.short	0x010a
        /*035a*/ 	.byte	0x3f
	.zero		1


	//   ....[31]....
        /*035c*/ 	.word	0x0000ac40
        /*0360*/ 	.word	0x00000000
        /*0364*/ 	.word	0x00036428
        /*0368*/ 	.short	0x010a
        /*036a*/ 	.byte	0x3f
	.zero		1


	//   ....[32]....
        /*036c*/ 	.word	0x0000ac90
        /*0370*/ 	.word	0x00000000
        /*0374*/ 	.word	0x00036438
        /*0378*/ 	.short	0x010a
        /*037a*/ 	.byte	0x3f
	.zero		1


	//   ....[33]....
        /*037c*/ 	.word	0x0000acf0
        /*0380*/ 	.word	0x00000000
        /*0384*/ 	.word	0x00036420
        /*0388*/ 	.short	0x010a
        /*038a*/ 	.byte	0x3f
	.zero		1


	//   ....[34]....
        /*038c*/ 	.word	0x0000ad40
        /*0390*/ 	.word	0x00000000
        /*0394*/ 	.word	0x00036438
        /*0398*/ 	.short	0x010a
        /*039a*/ 	.byte	0x3f
	.zero		1


	//   ....[35]....
        /*039c*/ 	.word	0x0000ad90
        /*03a0*/ 	.word	0x00000000
        /*03a4*/ 	.word	0x00036428
        /*03a8*/ 	.short	0x010a
        /*03aa*/ 	.byte	0x3f
	.zero		1


	//   ....[36]....
        /*03ac*/ 	.word	0x0000ade0
        /*03b0*/ 	.word	0x00000000
        /*03b4*/ 	.word	0x00036438
        /*03b8*/ 	.short	0x010a
        /*03ba*/ 	.byte	0x3f
	.zero		1


	//   ....[37]....
        /*03bc*/ 	.word	0x0000aeb0
        /*03c0*/ 	.word	0x00000009
        /*03c4*/ 	.word	0x00000000
        /*03c8*/ 	.short	0x010a
        /*03ca*/ 	.byte	0x3f
	.zero		1


	//   ....[38]....
        /*03cc*/ 	.word	0x0000af00
        /*03d0*/ 	.word	0x00000003
        /*03d4*/ 	.word	0x00000000
        /*03d8*/ 	.short	0x010a
        /*03da*/ 	.byte	0x3f
	.zero		1


	//----- nvinfo : EIATTR_NUM_MBARRIERS
	.align		4
.L_450:
        /*03dc*/ 	.byte	0x03, 0x38
        /*03de*/ 	.short	0x0007


	//----- nvinfo : EIATTR_EXIT_INSTR_OFFSETS
	.align		4
        /*03e0*/ 	.byte	0x04, 0x1c
        /*03e2*/ 	.short	(.L_452 - .L_451)


	//   ....[0]....
.L_451:
        /*03e4*/ 	.word	0x000006a0


	//   ....[1]....
        /*03e8*/ 	.word	0x000053b0


	//   ....[2]....
        /*03ec*/ 	.word	0x00006330


	//   ....[3]....
        /*03f0*/ 	.word	0x0000a8c0


	//----- nvinfo : EIATTR_MAX_THREADS
	.align		4
.L_452:
        /*03f4*/ 	.byte	0x04, 0x05
        /*03f6*/ 	.short	(.L_454 - .L_453)
.L_453:
        /*03f8*/ 	.word	0x00000200
        /*03fc*/ 	.word	0x00000001
        /*0400*/ 	.word	0x00000001


	//----- nvinfo : EIATTR_CRS_STACK_SIZE
	.align		4
.L_454:
        /*0404*/ 	.byte	0x04, 0x1e
        /*0406*/ 	.short	(.L_456 - .L_455)
.L_455:
        /*0408*/ 	.word	0x00000000


	//----- nvinfo : EIATTR_CBANK_PARAM_SIZE
	.align		4
.L_456:
        /*040c*/ 	.byte	0x03, 0x19
        /*040e*/ 	.short	0x0970


	//----- nvinfo : EIATTR_PARAM_CBANK
	.align		4
        /*0410*/ 	.byte	0x04, 0x0a
        /*0412*/ 	.short	(.L_458 - .L_457)
	.align		4
.L_457:
        /*0414*/ 	.word	index@(.nv.constant0._ZN7cutlass13device_kernelIN5flash11enable_sm90INS1_16FlashAttnBwdSm90INS1_25CollectiveMainloopBwdSm90ILi2ELi1ELi1EN4cute5tupleIJNS5_1CILi1EEES8_S8_EEENS6_IJNS7_ILi64EEENS7_ILi96EEENS7_ILi192EEEEEENS_6half_tEfNS_4arch4Sm90ELb0ELb1ELb1ELb0ELb1ELb0ELb1ELb0ELi3ELi1ELi1ELi1ELb0EEENS1_21CollectiveEpilogueBwdISD_SE_SG_Li384ELb0ELb1ELi3EEENS1_19SingleTileSchedulerILb0ELb0ELb0ELi96EEEEEEEEEvNT_6ParamsE)
        /*0418*/ 	.short	0x0210
        /*041a*/ 	.short	0x0970


	//----- nvinfo : EIATTR_SW_WAR
	.align		4
.L_458:
        /*041c*/ 	.byte	0x04, 0x36
        /*041e*/ 	.short	(.L_460 - .L_459)
.L_459:
        /*0420*/ 	.word	0x00000008
.L_460:


//--------------------- .nv.info._ZN7cutlass13device_kernelIN5flash11enable_sm90INS1_16FlashAttnBwdSm90INS1_25CollectiveMainloopBwdSm90ILi2ELi1ELi1EN4cute5tupleIJNS5_1CILi1EEES8_S8_EEENS6_IJNS7_ILi64EEENS7_ILi96EEENS7_ILi192EEEEEENS_6half_tEfNS_4arch4Sm90ELb0ELb1ELb1ELb0ELb0ELb0ELb1ELb0ELi3ELi1ELi1ELi1ELb0EEENS1_24CollectiveEpilogueBwdGQAISD_fSG_Li384ELb0ELb0EEENS1_19SingleTileSchedulerILb0ELb0ELb0ELi96EEEEEEEEEvNT_6ParamsE --------------------------
	.section	.nv.info._ZN7cutlass13device_kernelIN5flash11enable_sm90INS1_16FlashAttnBwdSm90INS1_25CollectiveMainloopBwdSm90ILi2ELi1ELi1EN4cute5tupleIJNS5_1CILi1EEES8_S8_EEENS6_IJNS7_ILi64EEENS7_ILi96EEENS7_ILi192EEEEEENS_6half_tEfNS_4arch4Sm90ELb0ELb1ELb1ELb0ELb0ELb0ELb1ELb0ELi3ELi1ELi1ELi1ELb0EEENS1_24CollectiveEpilogueBwdGQAISD_fSG_Li384ELb0ELb0EEENS1_19SingleTileSchedulerILb0ELb0ELb0ELi96EEEEEEEEEvNT_6ParamsE,"",@"SHT_CUDA_INFO"
	.sectionflags	@""
	.align	4


	//----- nvinfo : EIATTR_CUDA_API_VERSION
	.align		4
        /*0000*/ 	.byte	0x04, 0x37
        /*0002*/ 	.short	(.L_462 - .L_461)
.L_461:
        /*0004*/ 	.word	0x00000082


	//----- nvinfo : EIATTR_KPARAM_INFO
	.align		4
.L_462:
        /*0008*/ 	.byte	0x04, 0x17
        /*000a*/ 	.short	(.L_464 - .L_463)
.L_463:
        /*000c*/ 	.word	0x00000000
        /*0010*/ 	.short	0x0000
        /*0012*/ 	.short	0x0070
        /*0014*/ 	.byte	0x00, 0xf0, 0x01, 0x1a


	//----- nvinfo : EIATTR_SPARSE_MMA_MASK
	.align		4
.L_464:
        /*0018*/ 	.byte	0x03, 0x50
        /*001a*/ 	.short	0x0000


	//----- nvinfo : EIATTR_MAXREG_COUNT
	.align		4
        /*001c*/ 	.byte	0x03, 0x1b
        /*001e*/ 	.short	0x0080


	//----- nvinfo : EIATTR_NUM_BARRIERS
	.align		4
        /*0020*/ 	.byte	0x02, 0x4c
        /*0022*/ 	.byte	0x10
	.zero		1


	//----- nvinfo : EIATTR_EXTERNS
	.align		4
        /*0024*/ 	.byte	0x04, 0x0f
        /*0026*/ 	.short	(.L_466 - .L_465)


	//   ....[0]....
	.align		4
.L_465:
        /*0028*/ 	.word	index@(__assertfail)


	//----- nvinfo : EIATTR_ANNOTATIONS
	.align		4
.L_466:
        /*002c*/ 	.byte	0x04, 0x55
        /*002e*/ 	.short	(.L_468 - .L_467)


	//   ....[0]....
.L_467:
        /*0030*/ 	.word	0x00000001
        /*0034*/ 	.byte	0xc0, 0x17, 0x00, 0x00, 0x01, 0x00, 0x00, 0x00, 0x00, 0x18, 0x00, 0x00, 0x01, 0x00, 0x00, 0x00
        /*0044*/ 	.byte	0x70, 0x20, 0x00, 0x00, 0x01, 0x00, 0x00, 0x00, 0x00, 0x2a, 0x00, 0x00, 0x01, 0x00, 0x00, 0x00
        /*0054*/ 	.byte	0xe0, 0x2b, 0x00, 0x00


	//----- nvinfo : EIATTR_MERCURY_ISA_VERSION
	.align		4
.L_468:
        /*0058*/ 	.byte	0x03, 0x5f
        /*005a*/ 	.short	0x0101


	//----- nvinfo : EIATTR_INT_WARP_WIDE_INSTR_OFFSETS
	.align		4
        /*005c*/ 	.byte	0x04, 0x31
        /*005e*/ 	.short	(.L_470 - .L_469)


	//   ....[0]....
.L_469:
        /*0060*/ 	.word	0x00000190


	//   ....[1]....
        /*0064*/ 	.word	0x000001c0


	//----- nvinfo : EIATTR_COOP_GROUP_MASK_REGIDS
	.align		4
.L_470:
        /*0068*/ 	.byte	0x04, 0x29
        /*006a*/ 	.short	(.L_472 - .L_471)


	//   ....[0]....
.L_471:
        /*006c*/ 	.word	0xffffffff


	//   ....[1]....
        /*0070*/ 	.word	0xffffffff


	//   ....[2]....
        /*0074*/ 	.word	0xffffffff


	//   ....[3]....
        /*0078*/ 	.word	0xffffffff


	//   ....[4]....
        /*007c*/ 	.word	0xffffffff


	//   ....[5]....
        /*0080*/ 	.word	0xffffffff


	//   ....[6]....
        /*0084*/ 	.word	0xffffffff


	//   ....[7]....
        /*0088*/ 	.word	0x0500000f


	//----- nvinfo : EIATTR_COOP_GROUP_INSTR_OFFSETS
	.align		4
.L_472:
        /*008c*/ 	.byte	0x04, 0x28
        /*008e*/ 	.short	(.L_474 - .L_473)


	//   ....[0]....
.L_473:
        /*0090*/ 	.word	0x00000070


	//   ....[1]....
        /*0094*/ 	.word	0x000001a0


	//   ....[2]....
        /*0098*/ 	.word	0x000001f0


	//   ....[3]....
        /*009c*/ 	.word	0x000003e0


	//   ....[4]....
        /*00a0*/ 	.word	0x000005e0


	//   ....[5]....
        /*00a4*/ 	.word	0x000010a0


	//   ....[6]....
        /*00a8*/ 	.word	0x00004d60


	//   ....[7]....
        /*00ac*/ 	.word	0x000083f0


	//----- nvinfo : EIATTR_REG_RECONFIG
	.align		4
.L_474:
        /*00b0*/ 	.byte	0x01, 0x54
	.zero		2


	//----- nvinfo : EIATTR_SYSCALL_OFFSETS
	.align		4
        /*00b4*/ 	.byte	0x04, 0x46
        /*00b6*/ 	.short	(.L_476 - .L_475)


	//   ....[0]....
.L_475:
        /*00b8*/ 	.word	0x00000d00


	//   ....[1]....
        /*00bc*/ 	.word	0x00000df0


	//   ....[2]....
        /*00c0*/ 	.word	0x00000f30


	//   ....[3]....
        /*00c4*/ 	.word	0x00001020


	//----- nvinfo : EIATTR_MBARRIER_INSTR_OFFSETS
	.align		4
.L_476:
        /*00c8*/ 	.byte	0x04, 0x39
        /*00ca*/ 	.short	(.L_478 - .L_477)


	//   ....[0]....
.L_477:
        /*00cc*/ 	.word	0x00000290
        /*00d0*/ 	.word	0x000000ff
        /*00d4*/ 	.word	0x00036400
        /*00d8*/ 	.short	0x0100
        /*00da*/ 	.byte	0x06
	.zero		1


	//   ....[1]....
        /*00dc*/ 	.word	0x00000390
        /*00e0*/ 	.word	0x000000ff
        /*00e4*/ 	.word	0x00036410
        /*00e8*/ 	.short	0x0100
        /*00ea*/ 	.byte	0x08
	.zero		1


	//   ....[2]....
        /*00ec*/ 	.word	0x000003a0
        /*00f0*/ 	.word	0x000000ff
        /*00f4*/ 	.word	0x00036420
        /*00f8*/ 	.short	0x0100
        /*00fa*/ 	.byte	0x08
	.zero		1


	//   ....[3]....
        /*00fc*/ 	.word	0x000003b0
        /*0100*/ 	.word	0x000000ff
        /*0104*/ 	.word	0x00036418
        /*0108*/ 	.short	0x0100
        /*010a*/ 	.byte	0x08
	.zero		1


	//   ....[4]....
        /*010c*/ 	.word	0x000003c0
        /*0110*/ 	.word	0x000000ff
        /*0114*/ 	.word	0x00036428
        /*0118*/ 	.short	0x0100
        /*011a*/ 	.byte	0x08
	.zero		1


	//   ....[5]....
        /*011c*/ 	.word	0x000004f0
        /*0120*/ 	.word	0x000000ff
        /*0124*/ 	.word	0x00036430
        /*0128*/ 	.short	0x0100
        /*012a*/ 	.byte	0x08
	.zero		1


	//   ....[6]....
        /*012c*/ 	.word	0x00000500
        /*0130*/ 	.word	0x000000ff
        /*0134*/ 	.word	0x00036438
        /*0138*/ 	.short	0x0100
        /*013a*/ 	.byte	0x08
	.zero		1


	//   ....[7]....
        /*013c*/ 	.word	0x000010d0
        /*0140*/ 	.word	0x000000ff
        /*0144*/ 	.word	0x00036400
        /*0148*/ 	.short	0x010a
        /*014a*/ 	.byte	0x25
	.zero		1


	//   ....[8]....
        /*014c*/ 	.word	0x000011c0
        /*0150*/ 	.word	0x000000ff
        /*0154*/ 	.word	0x00036400
        /*0158*/ 	.short	0x010a
        /*015a*/ 	.byte	0x25
	.zero		1


	//   ....[9]....
        /*015c*/ 	.word	0x00001920
        /*0160*/ 	.word	0x00000003
        /*0164*/ 	.word	0x00036410
        /*0168*/ 	.short	0x010a
        /*016a*/ 	.byte	0x3f
	.zero		1


	//   ....[10]....
        /*016c*/ 	.word	0x00001960
        /*0170*/ 	.word	0x00000003
        /*0174*/ 	.word	0x00036410
        /*0178*/ 	.short	0x010a
        /*017a*/ 	.byte	0x3f
	.zero		1


	//   ....[11]....
        /*017c*/ 	.word	0x00002000
        /*0180*/ 	.word	0x000000ff
        /*0184*/ 	.word	0x00036430
        /*0188*/ 	.short	0x010a
        /*018a*/ 	.byte	0x25
	.zero		1


	//   ....[12]....
        /*018c*/ 	.word	0x00002040
        /*0190*/ 	.word	0x000000ff
        /*0194*/ 	.word	0x00036430
        /*0198*/ 	.short	0x010a
        /*019a*/ 	.byte	0x25
	.zero		1


	//   ....[13]....
        /*019c*/ 	.word	0x00003e50
        /*01a0*/ 	.word	0x000000ff
        /*01a4*/ 	.word	0x00000000
        /*01a8*/ 	.short	0x0101
        /*01aa*/ 	.byte	0x04
	.zero		1


	//   ....[14]....
        /*01ac*/ 	.word	0x000041f0
        /*01b0*/ 	.word	0x00000003
        /*01b4*/ 	.word	0x00000000
        /*01b8*/ 	.short	0x0101
        /*01ba*/ 	.byte	0x3f
	.zero		1


	//   ....[15]....
        /*01bc*/ 	.word	0x00006340
        /*01c0*/ 	.word	0x00000000
        /*01c4*/ 	.word	0x00036420
        /*01c8*/ 	.short	0x010a
        /*01ca*/ 	.byte	0x3f
	.zero		1


	//   ....[16]....
        /*01cc*/ 	.word	0x00006b50
        /*01d0*/ 	.word	0x00000000
        /*01d4*/ 	.word	0x00036438
        /*01d8*/ 	.short	0x010a
        /*01da*/ 	.byte	0x3f
	.zero		1


	//   ....[17]....
        /*01dc*/ 	.word	0x00006eb0
        /*01e0*/ 	.word	0x00000000
        /*01e4*/ 	.word	0x00036428
        /*01e8*/ 	.short	0x010a
        /*01ea*/ 	.byte	0x3f
	.zero		1


	//   ....[18]....
        /*01ec*/ 	.word	0x000071d0
        /*01f0*/ 	.word	0x00000000
        /*01f4*/ 	.word	0x00036438
        /*01f8*/ 	.short	0x010a
        /*01fa*/ 	.byte	0x3f
	.zero		1


	//   ....[19]....
        /*01fc*/ 	.word	0x00007480
        /*0200*/ 	.word	0x00000000
        /*0204*/ 	.word	0x00036420
        /*0208*/ 	.short	0x010a
        /*020a*/ 	.byte	0x3f
	.zero		1


	//   ....[20]....
        /*020c*/ 	.word	0x00007800
        /*0210*/ 	.word	0x00000000
        /*0214*/ 	.word	0x00036438
        /*0218*/ 	.short	0x010a
        /*021a*/ 	.byte	0x3f
	.zero		1


	//   ....[21]....
        /*021c*/ 	.word	0x00007af0
        /*0220*/ 	.word	0x00000000
        /*0224*/ 	.word	0x00036428
        /*0228*/ 	.short	0x010a
        /*022a*/ 	.byte	0x3f
	.zero		1


	//   ....[22]....
        /*022c*/ 	.word	0x00007e30
        /*0230*/ 	.word	0x00000000
        /*0234*/ 	.word	0x00036438
        /*0238*/ 	.short	0x010a
        /*023a*/ 	.byte	0x3f
	.zero		1


	//   ....[23]....
        /*023c*/ 	.word	0x00008280
        /*0240*/ 	.word	0x00000009
        /*0244*/ 	.word	0x00000000
        /*0248*/ 	.short	0x010a
        /*024a*/ 	.byte	0x3f
	.zero		1


	//   ....[24]....
        /*024c*/ 	.word	0x00008300
        /*0250*/ 	.word	0x00000003
        /*0254*/ 	.word	0x00000000
        /*0258*/ 	.short	0x010a
        /*025a*/ 	.byte	0x3f
	.zero		1


	//   ....[25]....
        /*025c*/ 	.word	0x00008350
        /*0260*/ 	.word	0x00000004
        /*0264*/ 	.word	0x00036438
        /*0268*/ 	.short	0x010a
        /*026a*/ 	.byte	0x3f
	.zero		1


	//   ....[26]....
        /*026c*/ 	.word	0x00008430
        /*0270*/ 	.word	0x00000003
        /*0274*/ 	.word	0x00036400
        /*0278*/ 	.short	0x010a
        /*027a*/ 	.byte	0x3f
	.zero		1


	//   ....[27]....
        /*027c*/ 	.word	0x00008480
        /*0280*/ 	.word	0x00000003
        /*0284*/ 	.word	0x00036410
        /*0288*/ 	.short	0x010a
        /*028a*/ 	.byte	0x3f
	.zero		1


	//   ....[28]....
        /*028c*/ 	.word	0x000084e0
        /*0290*/ 	.word	0x0000000c
        /*0294*/ 	.word	0x00036430
        /*0298*/ 	.short	0x010a
        /*029a*/ 	.byte	0x3f
	.zero		1


	//   ....[29]....
        /*029c*/ 	.word	0x00008530
        /*02a0*/ 	.word	0x00000000
        /*02a4*/ 	.word	0x00036420
        /*02a8*/ 	.short	0x010a
        /*02aa*/ 	.byte	0x3f
	.zero		1


	//   ....[30]....
        /*02ac*/ 	.word	0x00008580
        /*02b0*/ 	.word	0x00000000
        /*02b4*/ 	.word	0x00036438
        /*02b8*/ 	.short	0x010a
        /*02ba*/ 	.byte	0x3f
	.zero		1


	//   ....[31]....
        /*02bc*/ 	.word	0x000085d0
        /*02c0*/ 	.word	0x00000000
        /*02c4*/ 	.word	0x00036428
        /*02c8*/ 	.short	0x010a
        /*02ca*/ 	.byte	0x3f
	.zero		1


	//   ....[32]....
        /*02cc*/ 	.word	0x00008620
        /*02d0*/ 	.word	0x00000000
        /*02d4*/ 	.word	0x00036438
        /*02d8*/ 	.short	0x010a
        /*02da*/ 	.byte	0x3f
	.zero		1


	//   ....[33]....
        /*02dc*/ 	.word	0x00008680
        /*02e0*/ 	.word	0x00000000
        /*02e4*/ 	.word	0x00036420
        /*02e8*/ 	.short	0x010a
        /*02ea*/ 	.byte	0x3f
	.zero		1


	//   ....[34]....
        /*02ec*/ 	.word	0x000086d0
        /*02f0*/ 	.word	0x00000000
        /*02f4*/ 	.word	0x00036438
        /*02f8*/ 	.short	0x010a
        /*02fa*/ 	.byte	0x3f
	.zero		1


	//   ....[35]....
        /*02fc*/ 	.word	0x00008720
        /*0300*/ 	.word	0x00000000
        /*0304*/ 	.word	0x00036428
        /*0308*/ 	.short	0x010a
        /*030a*/ 	.byte	0x3f
	.zero		1


	//   ....[36]....
        /*030c*/ 	.word	0x00008770
        /*0310*/ 	.word	0x00000000
        /*0314*/ 	.word	0x00036438
        /*0318*/ 	.short	0x010a
        /*031a*/ 	.byte	0x3f
	.zero		1


	//   ....[37]....
        /*031c*/ 	.word	0x00008840
        /*0320*/ 	.word	0x00000009
        /*0324*/ 	.word	0x00000000
        /*0328*/ 	.short	0x010a
        /*032a*/ 	.byte	0x3f
	.zero		1


	//   ....[38]....
        /*032c*/ 	.word	0x00008890
        /*0330*/ 	.word	0x00000003
        /*0334*/ 	.word	0x00000000
        /*0338*/ 	.short	0x010a
        /*033a*/ 	.byte	0x3f
	.zero		1


	//----- nvinfo : EIATTR_NUM_MBARRIERS
	.align		4
.L_478:
        /*033c*/ 	.byte	0x03, 0x38
        /*033e*/ 	.short	0x0007


	//----- nvinfo : EIATTR_EXIT_INSTR_OFFSETS
	.align		4
        /*0340*/ 	.byte	0x04, 0x1c
        /*0342*/ 	.short	(.L_480 - .L_479)


	//   ....[0]....
.L_479:
        /*0344*/ 	.word	0x000083a0


	//----- nvinfo : EIATTR_MAX_THREADS
	.align		4
.L_480:
        /*0348*/ 	.byte	0x04, 0x05
        /*034a*/ 	.short	(.L_482 - .L_481)
.L_481:
        /*034c*/ 	.word	0x00000200
        /*0350*/ 	.word	0x00000001
        /*0354*/ 	.word	0x00000001


	//----- nvinfo : EIATTR_CRS_STACK_SIZE
	.align		4
.L_482:
        /*0358*/ 	.byte	0x04, 0x1e
        /*035a*/ 	.short	(.L_484 - .L_483)
.L_483:
        /*035c*/ 	.word	0x00000000


	//----- nvinfo : EIATTR_CBANK_PARAM_SIZE
	.align		4
.L_484:
        /*0360*/ 	.byte	0x03, 0x19
        /*0362*/ 	.short	0x06f0


	//----- nvinfo : EIATTR_PARAM_CBANK
	.align		4
        /*0364*/ 	.byte	0x04, 0x0a
        /*0366*/ 	.short	(.L_486 - .L_485)
	.align		4
.L_485:
        /*0368*/ 	.word	index@(.nv.constant0._ZN7cutlass13device_kernelIN5flash11enable_sm90INS1_16FlashAttnBwdSm90INS1_25CollectiveMainloopBwdSm90ILi2ELi1ELi1EN4cute5tupleIJNS5_1CILi1EEES8_S8_EEENS6_IJNS7_ILi64EEENS7_ILi96EEENS7_ILi192EEEEEENS_6half_tEfNS_4arch4Sm90ELb0ELb1ELb1ELb0ELb0ELb0ELb1ELb0ELi3ELi1ELi1ELi1ELb0EEENS1_24CollectiveEpilogueBwdGQAISD_fSG_Li384ELb0ELb0EEENS1_19SingleTileSchedulerILb0ELb0ELb0ELi96EEEEEEEEEvNT_6ParamsE)
        /*036c*/ 	.short	0x0210
        /*036e*/ 	.short	0x06f0


	//----- nvinfo : EIATTR_SW_WAR
	.align		4
.L_486:
        /*0370*/ 	.byte	0x04, 0x36
        /*0372*/ 	.short	(.L_488 - .L_487)
.L_487:
        /*0374*/ 	.word	0x00000008
.L_488:


//--------------------- .nv.info._ZN7cutlass13device_kernelIN5flash11enable_sm90INS1_16FlashAttnBwdSm90INS1_25CollectiveMainloopBwdSm90ILi2ELi1ELi1EN4cute5tupleIJNS5_1CILi1EEES8_S8_EEENS6_IJNS7_ILi64EEENS7_ILi96EEENS7_ILi192EEEEEENS_6half_tEfNS_4arch4Sm90ELb0ELb1ELb1ELb0ELb1ELb0ELb1ELb0ELi3ELi1ELi1ELi1ELb0EEENS1_24CollectiveEpilogueBwdGQAISD_fSG_Li384ELb0ELb1EEENS1_19SingleTileSchedulerILb0ELb0ELb0ELi96EEEEEEEEEvNT_6ParamsE --------------------------
	.section	.nv.info._ZN7cutlass13device_kernelIN5flash11enable_sm90INS1_16FlashAttnBwdSm90INS1_25CollectiveMainloopBwdSm90ILi2ELi1ELi1EN4cute5tupleIJNS5_1CILi1EEES8_S8_EEENS6_IJNS7_ILi64EEENS7_ILi96EEENS7_ILi192EEEEEENS_6half_tEfNS_4arch4Sm90ELb0ELb1ELb1ELb0ELb1ELb0ELb1ELb0ELi3ELi1ELi1ELi1ELb0EEENS1_24CollectiveEpilogueBwdGQAISD_fSG_Li384ELb0ELb1EEENS1_19SingleTileSchedulerILb0ELb0ELb0ELi96EEEEEEEEEvNT_6ParamsE,"",@"SHT_CUDA_INFO"
	.sectionflags	@""
	.align	4


	//----- nvinfo : EIATTR_CUDA_API_VERSION
	.align		4
        /*0000*/ 	.byte	0x04, 0x37
        /*0002*/ 	.short	(.L_490 - .L_489)
.L_489:
        /*0004*/ 	.word	0x00000082


	//----- nvinfo : EIATTR_KPARAM_INFO
	.align		4
.L_490:
        /*0008*/ 	.byte	0x04, 0x17
        /*000a*/ 	.short	(.L_492 - .L_491)
.L_491:
        /*000c*/ 	.word	0x00000000
        /*0010*/ 	.short	0x0000
        /*0012*/ 	.short	0x0070
        /*0014*/ 	.byte	0x00, 0xf0, 0x01, 0x1a


	//----- nvinfo : EIATTR_SPARSE_MMA_MASK
	.align		4
.L_492:
        /*0018*/ 	.byte	0x03, 0x50
        /*001a*/ 	.short	0x0000


	//----- nvinfo : EIATTR_MAXREG_COUNT
	.align		4
        /*001c*/ 	.byte	0x03, 0x1b
        /*001e*/ 	.short	0x0080


	//----- nvinfo : EIATTR_NUM_BARRIERS
	.align		4
        /*0020*/ 	.byte	0x02, 0x4c
        /*0022*/ 	.byte	0x10
	.zero		1


	//----- nvinfo : EIATTR_EXTERNS
	.align		4
        /*0024*/ 	.byte	0x04, 0x0f
        /*0026*/ 	.short	(.L_494 - .L_493)


	//   ....[0]....
	.align		4
.L_493:
        /*0028*/ 	.word	index@(__assertfail)


	//----- nvinfo : EIATTR_ANNOTATIONS
	.align		4
.L_494:
        /*002c*/ 	.byte	0x04, 0x55
        /*002e*/ 	.short	(.L_496 - .L_495)


	//   ....[0]....
.L_495:
        /*0030*/ 	.word	0x00000001
        /*0034*/ 	.byte	0xd0, 0x17, 0x00, 0x00, 0x01, 0x00, 0x00, 0x00, 0x10, 0x18, 0x00, 0x00, 0x01, 0x00, 0x00, 0x00
        /*0044*/ 	.byte	0x70, 0x20, 0x00, 0x00, 0x01, 0x00, 0x00, 0x00, 0x00, 0x2a, 0x00, 0x00, 0x01, 0x00, 0x00, 0x00
        /*0054*/ 	.byte	0xe0, 0x2b, 0x00, 0x00


	//----- nvinfo : EIATTR_MERCURY_ISA_VERSION
	.align		4
.L_496:
        /*0058*/ 	.byte	0x03, 0x5f
        /*005a*/ 	.short	0x0101


	//----- nvinfo : EIATTR_INT_WARP_WIDE_INSTR_OFFSETS
	.align		4
        /*005c*/ 	.byte	0x04, 0x31
        /*005e*/ 	.short	(.L_498 - .L_497)


	//   ....[0]....
.L_497:
        /*0060*/ 	.word	0x00000190


	//   ....[1]....
        /*0064*/ 	.word	0x000001c0


	//   ....[2]....
        /*0068*/ 	.word	0x00005d40


	//   ....[3]....
        /*006c*/ 	.word	0x00006480


	//   ....[4]....
        /*0070*/ 	.word	0x00006a70


	//   ....[5]....
        /*0074*/ 	.word	0x00006d40


	//   ....[6]....
        /*0078*/ 	.word	0x00006fa0


	//   ....[7]....
        /*007c*/ 	.word	0x00007130


	//----- nvinfo : EIATTR_COOP_GROUP_MASK_REGIDS
	.align		4
.L_498:
        /*0080*/ 	.byte	0x04, 0x29
        /*0082*/ 	.short	(.L_500 - .L_499)


	//   ....[0]....
.L_499:
        /*0084*/ 	.word	0xffffffff


	//   ....[1]....
        /*0088*/ 	.word	0xffffffff


	//   ....[2]....
        /*008c*/ 	.word	0xffffffff


	//   ....[3]....
        /*0090*/ 	.word	0xffffffff


	//   ....[4]....
        /*0094*/ 	.word	0xffffffff


	//   ....[5]....
        /*0098*/ 	.word	0xffffffff


	//   ....[6]....
        /*009c*/ 	.word	0xffffffff


	//   ....[7]....
        /*00a0*/ 	.word	0xffffffff


	//   ....[8]....
        /*00a4*/ 	.word	0xffffffff


	//   ....[9]....
        /*00a8*/ 	.word	0xffffffff


	//   ....[10]....
        /*00ac*/ 	.word	0xffffffff


	//   ....[11]....
        /*00b0*/ 	.word	0xffffffff


	//   ....[12]....
        /*00b4*/ 	.word	0xffffffff


	//   ....[13]....
        /*00b8*/ 	.word	0xffffffff


	//   ....[14]....
        /*00bc*/ 	.word	0xffffffff


	//   ....[15]....
        /*00c0*/ 	.word	0xffffffff


	//   ....[16]....
        /*00c4*/ 	.word	0xffffffff


	//   ....[17]....
        /*00c8*/ 	.word	0xffffffff


	//   ....[18]....
        /*00cc*/ 	.word	0xffffffff


	//   ....[19]....
        /*00d0*/ 	.word	0xffffffff


	//   ....[20]....
        /*00d4*/ 	.word	0x0500000f


	//   ....[21]....
        /*00d8*/ 	.word	0x0500000f


	//   ....[22]....
        /*00dc*/ 	.word	0x0500000f


	//   ....[23]....
        /*00e0*/ 	.word	0x0500000f


	//   ....[24]....
        /*00e4*/ 	.word	0x0500000f


	//   ....[25]....
        /*00e8*/ 	.word	0x0500000f


	//----- nvinfo : EIATTR_COOP_GROUP_INSTR_OFFSETS
	.align		4
.L_500:
        /*00ec*/ 	.byte	0x04, 0x28
        /*00ee*/ 	.short	(.L_502 - .L_501)


	//   ....[0]....
.L_501:
        /*00f0*/ 	.word	0x00000070


	//   ....[1]....
        /*00f4*/ 	.word	0x000001a0


	//   ....[2]....
        /*00f8*/ 	.word	0x000001f0


	//   ....[3]....
        /*00fc*/ 	.word	0x000003e0


	//   ....[4]....
        /*0100*/ 	.word	0x000005f0


	//   ....[5]....
        /*0104*/ 	.word	0x000010b0


	//   ....[6]....
        /*0108*/ 	.word	0x00004b70


	//   ....[7]....
        /*010c*/ 	.word	0x00004cf0


	//   ....[8]....
        /*0110*/ 	.word	0x00004fa0


	//   ....[9]....
        /*0114*/ 	.word	0x00005130


	//   ....[10]....
        /*0118*/ 	.word	0x00005250


	//   ....[11]....
        /*011c*/ 	.word	0x000057b0


	//   ....[12]....
        /*0120*/ 	.word	0x00005c70


	//   ....[13]....
        /*0124*/ 	.word	0x00005fc0


	//   ....[14]....
        /*0128*/ 	.word	0x000063b0


	//   ....[15]....
        /*012c*/ 	.word	0x000065f0


	//   ....[16]....
        /*0130*/ 	.word	0x000069a0


	//   ....[17]....
        /*0134*/ 	.word	0x00006c80


	//   ....[18]....
        /*0138*/ 	.word	0x00006ea0


	//   ....[19]....
        /*013c*/ 	.word	0x00007030


	//   ....[20]....
        /*0140*/ 	.word	0x000097d0


	//   ....[21]....
        /*0144*/ 	.word	0x00009940


	//   ....[22]....
        /*0148*/ 	.word	0x000099b0


	//   ....[23]....
        /*014c*/ 	.word	0x00009a20


	//   ....[24]....
        /*0150*/ 	.word	0x00009a90


	//   ....[25]....
        /*0154*/ 	.word	0x00009b00


	//----- nvinfo : EIATTR_REG_RECONFIG
	.align		4
.L_502:
        /*0158*/ 	.byte	0x01, 0x54
	.zero		2


	//----- nvinfo : EIATTR_SYSCALL_OFFSETS
	.align		4
        /*015c*/ 	.byte	0x04, 0x46
        /*015e*/ 	.short	(.L_504 - .L_503)


	//   ....[0]....
.L_503:
        /*0160*/ 	.word	0x00000d10


	//   ....[1]....
        /*0164*/ 	.word	0x00000e00


	//   ....[2]....
        /*0168*/ 	.word	0x00000f40


	//   ....[3]....
        /*016c*/ 	.word	0x00001030


	//----- nvinfo : EIATTR_MBARRIER_INSTR_OFFSETS
	.align		4
.L_504:
        /*0170*/ 	.byte	0x04, 0x39
        /*0172*/ 	.short	(.L_506 - .L_505)


	//   ....[0]....
.L_505:
        /*0174*/ 	.word	0x00000290
        /*0178*/ 	.word	0x000000ff
        /*017c*/ 	.word	0x00036400
        /*0180*/ 	.short	0x0100
        /*0182*/ 	.byte	0x06
	.zero		1


	//   ....[1]....
        /*0184*/ 	.word	0x00000390
        /*0188*/ 	.word	0x000000ff
        /*018c*/ 	.word	0x00036410
        /*0190*/ 	.short	0x0100
        /*0192*/ 	.byte	0x08
	.zero		1


	//   ....[2]....
        /*0194*/ 	.word	0x000003a0
        /*0198*/ 	.word	0x000000ff
        /*019c*/ 	.word	0x00036420
        /*01a0*/ 	.short	0x0100
        /*01a2*/ 	.byte	0x08
	.zero		1


	//   ....[3]....
        /*01a4*/ 	.word	0x000003b0
        /*01a8*/ 	.word	0x000000ff
        /*01ac*/ 	.word	0x00036418
        /*01b0*/ 	.short	0x0100
        /*01b2*/ 	.byte	0x08
	.zero		1


	//   ....[4]....
        /*01b4*/ 	.word	0x000003c0
        /*01b8*/ 	.word	0x000000ff
        /*01bc*/ 	.word	0x00036428
        /*01c0*/ 	.short	0x0100
        /*01c2*/ 	.byte	0x08
	.zero		1


	//   ....[5]....
        /*01c4*/ 	.word	0x000004f0
        /*01c8*/ 	.word	0x000000ff
        /*01cc*/ 	.word	0x00036430
        /*01d0*/ 	.short	0x0100
        /*01d2*/ 	.byte	0x08
	.zero		1


	//   ....[6]....
        /*01d4*/ 	.word	0x00000500
        /*01d8*/ 	.word	0x000000ff
        /*01dc*/ 	.word	0x00036438
        /*01e0*/ 	.short	0x0100
        /*01e2*/ 	.byte	0x08
	.zero		1


	//   ....[7]....
        /*01e4*/ 	.word	0x000010e0
        /*01e8*/ 	.word	0x000000ff
        /*01ec*/ 	.word	0x00036400
        /*01f0*/ 	.short	0x010a
        /*01f2*/ 	.byte	0x25
	.zero		1


	//   ....[8]....
        /*01f4*/ 	.word	0x000011d0
        /*01f8*/ 	.word	0x000000ff
        /*01fc*/ 	.word	0x00036400
        /*0200*/ 	.short	0x010a
        /*0202*/ 	.byte	0x25
	.zero		1


	//   ....[9]....
        /*0204*/ 	.word	0x00001930
        /*0208*/ 	.word	0x00000003
        /*020c*/ 	.word	0x00036410
        /*0210*/ 	.short	0x010a
        /*0212*/ 	.byte	0x3f
	.zero		1


	//   ....[10]....
        /*0214*/ 	.word	0x00001970
        /*0218*/ 	.word	0x00000003
        /*021c*/ 	.word	0x00036410
        /*0220*/ 	.short	0x010a
        /*0222*/ 	.byte	0x3f
	.zero		1


	//   ....[11]....
        /*0224*/ 	.word	0x00002000
        /*0228*/ 	.word	0x000000ff
        /*022c*/ 	.word	0x00036430
        /*0230*/ 	.short	0x010a
        /*0232*/ 	.byte	0x25
	.zero		1


	//   ....[12]....
        /*0234*/ 	.word	0x00002040
        /*0238*/ 	.word	0x000000ff
        /*023c*/ 	.word	0x00036430
        /*0240*/ 	.short	0x010a
        /*0242*/ 	.byte	0x25
	.zero		1


	//   ....[13]....
        /*0244*/ 	.word	0x00003e60
        /*0248*/ 	.word	0x000000ff
        /*024c*/ 	.word	0x00000000
        /*0250*/ 	.short	0x0101
        /*0252*/ 	.byte	0x04
	.zero		1


	//   ....[14]....
        /*0254*/ 	.word	0x00004200
        /*0258*/ 	.word	0x00000003
        /*025c*/ 	.word	0x00000000
        /*0260*/ 	.short	0x0101
        /*0262*/ 	.byte	0x3f
	.zero		1


	//   ....[15]....
        /*0264*/ 	.word	0x00007720
        /*0268*/ 	.word	0x00000000
        /*026c*/ 	.word	0x00036420
        /*0270*/ 	.short	0x010a
        /*0272*/ 	.byte	0x3f
	.zero		1


	//   ....[16]....
        /*0274*/ 	.word	0x00007f30
        /*0278*/ 	.word	0x00000000
        /*027c*/ 	.word	0x00036438
        /*0280*/ 	.short	0x010a
        /*0282*/ 	.byte	0x3f
	.zero		1


	//   ....[17]....
        /*0284*/ 	.word	0x00008290
        /*0288*/ 	.word	0x00000000
        /*028c*/ 	.word	0x00036428
        /*0290*/ 	.short	0x010a
        /*0292*/ 	.byte	0x3f
	.zero		1


	//   ....[18]....
        /*0294*/ 	.word	0x000085b0
        /*0298*/ 	.word	0x00000000
        /*029c*/ 	.word	0x00036438
        /*02a0*/ 	.short	0x010a
        /*02a2*/ 	.byte	0x3f
	.zero		1


	//   ....[19]....
        /*02a4*/ 	.word	0x00008860
        /*02a8*/ 	.word	0x00000000
        /*02ac*/ 	.word	0x00036420
        /*02b0*/ 	.short	0x010a
        /*02b2*/ 	.byte	0x3f
	.zero		1


	//   ....[20]....
        /*02b4*/ 	.word	0x00008be0
        /*02b8*/ 	.word	0x00000000
        /*02bc*/ 	.word	0x00036438
        /*02c0*/ 	.short	0x010a
        /*02c2*/ 	.byte	0x3f
	.zero		1


	//   ....[21]....
        /*02c4*/ 	.word	0x00008ed0
        /*02c8*/ 	.word	0x00000000
        /*02cc*/ 	.word	0x00036428
        /*02d0*/ 	.short	0x010a
        /*02d2*/ 	.byte	0x3f
	.zero		1


	//   ....[22]....
        /*02d4*/ 	.word	0x00009210
        /*02d8*/ 	.word	0x00000000
        /*02dc*/ 	.word	0x00036438
        /*02e0*/ 	.short	0x010a
        /*02e2*/ 	.byte	0x3f
	.zero		1


	//   ....[23]....
        /*02e4*/ 	.word	0x00009660
        /*02e8*/ 	.word	0x00000009
        /*02ec*/ 	.word	0x00000000
        /*02f0*/ 	.short	0x010a
        /*02f2*/ 	.byte	0x3f
	.zero		1


	//   ....[24]....
        /*02f4*/ 	.word	0x000096e0
        /*02f8*/ 	.word	0x00000003
        /*02fc*/ 	.word	0x00000000
        /*0300*/ 	.short	0x010a
        /*0302*/ 	.byte	0x3f
	.zero		1


	//   ....[25]....
        /*0304*/ 	.word	0x00009730
        /*0308*/ 	.word	0x00000004
        /*030c*/ 	.word	0x00036438
        /*0310*/ 	.short	0x010a
        /*0312*/ 	.byte	0x3f
	.zero		1


	//   ....[26]....
        /*0314*/ 	.word	0x00009810
        /*0318*/ 	.word	0x00000003
        /*031c*/ 	.word	0x00036400
        /*0320*/ 	.short	0x010a
        /*0322*/ 	.byte	0x3f
	.zero		1


	//   ....[27]....
        /*0324*/ 	.word	0x00009860
        /*0328*/ 	.word	0x00000003
        /*032c*/ 	.word	0x00036410
        /*0330*/ 	.short	0x010a
        /*0332*/ 	.byte	0x3f
	.zero		1


	//   ....[28]....
        /*0334*/ 	.word	0x000098c0
        /*0338*/ 	.word	0x0000000c
        /*033c*/ 	.word	0x00036430
        /*0340*/ 	.short	0x010a
        /*0342*/ 	.byte	0x3f
	.zero		1


	//   ....[29]....
        /*0344*/ 	.word	0x00009b40
        /*0348*/ 	.word	0x00000000
        /*034c*/ 	.word	0x00036420
        /*0350*/ 	.short	0x010a
        /*0352*/ 	.byte	0x3f
	.zero		1


	//   ....[30]....
        /*0354*/ 	.word	0x00009b90
        /*0358*/ 	.word	0x00000000
        /*035c*/ 	.word	0x00036438
        /*0360*/ 	.short	0x010a
        /*0362*/ 	.byte	0x3f
	.zero		1


	//   ....[31]....
        /*0364*/ 	.word	0x00009be0
        /*0368*/ 	.word	0x00000000
        /*036c*/ 	.word	0x00036428
        /*0370*/ 	.short	0x010a
        /*0372*/ 	.byte	0x3f
	.zero		1


	//   ....[32]....
        /*0374*/ 	.word	0x00009c30
        /*0378*/ 	.word	0x00000000
        /*037c*/ 	.word	0x00036438
        /*0380*/ 	.short	0x010a
        /*0382*/ 	.byte	0x3f
	.zero		1


	//   ....[33]....
        /*0384*/ 	.word	0x00009c90
        /*0388*/ 	.word	0x00000000
        /*038c*/ 	.word	0x00036420
        /*0390*/ 	.short	0x010a
        /*0392*/ 	.byte	0x3f
	.zero		1


	//   ....[34]....
        /*0394*/ 	.word	0x00009ce0
        /*0398*/ 	.word	0x00000000
        /*039c*/ 	.word	0x00036438
        /*03a0*/ 	.short	0x010a
        /*03a2*/ 	.byte	0x3f
	.zero		1


	//   ....[35]....
        /*03a4*/ 	.word	0x00009d30
        /*03a8*/ 	.word	0x00000000
        /*03ac*/ 	.word	0x00036428
        /*03b0*/ 	.short	0x010a
        /*03b2*/ 	.byte	0x3f
	.zero		1


	//   ....[36]....
        /*03b4*/ 	.word	0x00009d80
        /*03b8*/ 	.word	0x00000000
        /*03bc*/ 	.word	0x00036438
        /*03c0*/ 	.short	0x010a
        /*03c2*/ 	.byte	0x3f
	.zero		1


	//   ....[37]....
        /*03c4*/ 	.word	0x00009e50
        /*03c8*/ 	.word	0x00000009
        /*03cc*/ 	.word	0x00000000
        /*03d0*/ 	.short	0x010a
        /*03d2*/ 	.byte	0x3f
	.zero		1


	//   ....[38]....
        /*03d4*/ 	.word	0x00009ea0
        /*03d8*/ 	.word	0x00000003
        /*03dc*/ 	.word	0x00000000
        /*03e0*/ 	.short	0x010a
        /*03e2*/ 	.byte	0x3f
	.zero		1


	//----- nvinfo : EIATTR_NUM_MBARRIERS
	.align		4
.L_506:
        /*03e4*/ 	.byte	0x03, 0x38
        /*03e6*/ 	.short	0x0007


	//----- nvinfo : EIATTR_EXIT_INSTR_OFFSETS
	.align		4
        /*03e8*/ 	.byte	0x04, 0x1c
        /*03ea*/ 	.short	(.L_508 - .L_507)


	//   ....[0]....
.L_507:
        /*03ec*/ 	.word	0x00009780


	//----- nvinfo : EIATTR_MAX_THREADS
	.align		4
.L_508:
        /*03f0*/ 	.byte	0x04, 0x05
        /*03f2*/ 	.short	(.L_510 - .L_509)
.L_509:
        /*03f4*/ 	.word	0x00000200
        /*03f8*/ 	.word	0x00000001
        /*03fc*/ 	.word	0x00000001


	//----- nvinfo : EIATTR_CRS_STACK_SIZE
	.align		4
.L_510:
        /*0400*/ 	.byte	0x04, 0x1e
        /*0402*/ 	.short	(.L_512 - .L_511)
.L_511:
        /*0404*/ 	.word	0x00000000


	//----- nvinfo : EIATTR_CBANK_PARAM_SIZE
	.align		4
.L_512:
        /*0408*/ 	.byte	0x03, 0x19
        /*040a*/ 	.short	0x06f0


	//----- nvinfo : EIATTR_PARAM_CBANK
	.align		4
        /*040c*/ 	.byte	0x04, 0x0a
        /*040e*/ 	.short	(.L_514 - .L_513)
	.align		4
.L_513:
        /*0410*/ 	.word	index@(.nv.constant0._ZN7cutlass13device_kernelIN5flash11enable_sm90INS1_16FlashAttnBwdSm90INS1_25CollectiveMainloopBwdSm90ILi2ELi1ELi1EN4cute5tupleIJNS5_1CILi1EEES8_S8_EEENS6_IJNS7_ILi64EEENS7_ILi96EEENS7_ILi192EEEEEENS_6half_tEfNS_4arch4Sm90ELb0ELb1ELb1ELb0ELb1ELb0ELb1ELb0ELi3ELi1ELi1ELi1ELb0EEENS1_24CollectiveEpilogueBwdGQAISD_fSG_Li384ELb0ELb1EEENS1_19SingleTileSchedulerILb0ELb0ELb0ELi96EEEEEEEEEvNT_6ParamsE)
        /*0414*/ 	.short	0x0210
        /*0416*/ 	.short	0x06f0


	//----- nvinfo : EIATTR_SW_WAR
	.align		4
.L_514:
        /*0418*/ 	.byte	0x04, 0x36
        /*041a*/ 	.short	(.L_516 - .L_515)
.L_515:
        /*041c*/ 	.word	0x00000008
.L_516:


//--------------------- .nv.info._ZN7cutlass13device_kernelIN5flash11enable_sm90INS1_16FlashAttnBwdSm90INS1_25CollectiveMainloopBwdSm90ILi2ELi1ELi1EN4cute5tupleIJNS5_1CILi1EEES8_S8_EEENS6_IJNS7_ILi64EEENS7_ILi96EEENS7_ILi192EEEEEENS_6half_tEfNS_4arch4Sm90ELb0ELb1ELb1ELb1ELb0ELb0ELb1ELb0ELi3ELi1ELi1ELi1ELb0EEENS1_21CollectiveEpilogueBwdISD_SE_SG_Li384ELb1ELb1ELi3EEENS1_19SingleTileSchedulerILb1ELb0ELb0ELi96EEEEEEEEEvNT_6ParamsE --------------------------
	.section	.nv.info._ZN7cutlass13device_kernelIN5flash11enable_sm90INS1_16FlashAttnBwdSm90INS1_25CollectiveMainloopBwdSm90ILi2ELi1ELi1EN4cute5tupleIJNS5_1CILi1EEES8_S8_EEENS6_IJNS7_ILi64EEENS7_ILi96EEENS7_ILi192EEEEEENS_6half_tEfNS_4arch4Sm90ELb0ELb1ELb1ELb1ELb0ELb0ELb1ELb0ELi3ELi1ELi1ELi1ELb0EEENS1_21CollectiveEpilogueBwdISD_SE_SG_Li384ELb1ELb1ELi3EEENS1_19SingleTileSchedulerILb1ELb0ELb0ELi96EEEEEEEEEvNT_6ParamsE,"",@"SHT_CUDA_INFO"
	.sectionflags	@""
	.align	4


	//----- nvinfo : EIATTR_CUDA_API_VERSION
	.align		4
        /*0000*/ 	.byte	0x04, 0x37
        /*0002*/ 	.short	(.L_518 - .L_517)
.L_517:
        /*0004*/ 	.word	0x00000082


	//----- nvinfo : EIATTR_KPARAM_INFO
	.align		4
.L_518:
        /*0008*/ 	.byte	0x04, 0x17
        /*000a*/ 	.short	(.L_520 - .L_519)
.L_519:
        /*000c*/ 	.word	0x00000000
        /*0010*/ 	.short	0x0000
        /*0012*/ 	.short	0x0070
        /*0014*/ 	.byte	0x00, 0xf0, 0x01, 0x1a


	//----- nvinfo : EIATTR_SPARSE_MMA_MASK
	.align		4
.L_520:
        /*0018*/ 	.byte	0x03, 0x50
        /*001a*/ 	.short	0x0000


	//----- nvinfo : EIATTR_MAXREG_COUNT
	.align		4
        /*001c*/ 	.byte	0x03, 0x1b
        /*001e*/ 	.short	0x0080


	//----- nvinfo : EIATTR_NUM_BARRIERS
	.align		4
        /*0020*/ 	.byte	0x02, 0x4c
        /*0022*/ 	.byte	0x10
	.zero		1


	//----- nvinfo : EIATTR_EXTERNS
	.align		4
        /*0024*/ 	.byte	0x04, 0x0f
        /*0026*/ 	.short	(.L_522 - .L_521)


	//   ....[0]....
	.align		4
.L_521:
        /*0028*/ 	.word	index@(__assertfail)


	//----- nvinfo : EIATTR_ANNOTATIONS
	.align		4
.L_522:
        /*002c*/ 	.byte	0x04, 0x55
        /*002e*/ 	.short	(.L_524 - .L_523)


	//   ....[0]....
.L_523:
        /*0030*/ 	.word	0x00000001
        /*0034*/ 	.byte	0x40, 0x05, 0x00, 0x00, 0x01, 0x00, 0x00, 0x00, 0xb0, 0x07, 0x00, 0x00, 0x01, 0x00, 0x00, 0x00
        /* <DEDUP_REMOVED lines=9> */
        /*00d4*/ 	.byte	0x90, 0x60, 0x00, 0x00, 0x01, 0x00, 0x00, 0x00, 0xb0, 0xb1, 0x00, 0x00


	//----- nvinfo : EIATTR_MERCURY_ISA_VERSION
	.align		4
.L_524:
        /*00e0*/ 	.byte	0x03, 0x5f
        /*00e2*/ 	.short	0x0101


	//----- nvinfo : EIATTR_INT_WARP_WIDE_INSTR_OFFSETS
	.align		4
        /*00e4*/ 	.byte	0x04, 0x31
        /*00e6*/ 	.short	(.L_526 - .L_525)


	//   ....[0]....
.L_525:
        /*00e8*/ 	.word	0x00000180


	//   ....[1]....
        /*00ec*/ 	.word	0x00000240


	//----- nvinfo : EIATTR_COOP_GROUP_MASK_REGIDS
	.align		4
.L_526:
        /*00f0*/ 	.byte	0x04, 0x29
        /*00f2*/ 	.short	(.L_528 - .L_527)


	//   ....[0]....
.L_527:
        /*00f4*/ 	.word	0xffffffff


	//   ....[1]....
        /*00f8*/ 	.word	0xffffffff


	//   ....[2]....
        /*00fc*/ 	.word	0xffffffff


	//   ....[3]....
        /*0100*/ 	.word	0xffffffff


	//   ....[4]....
        /*0104*/ 	.word	0xffffffff


	//   ....[5]....
        /*0108*/ 	.word	0xffffffff


	//   ....[6]....
        /*010c*/ 	.word	0xffffffff


	//   ....[7]....
        /*0110*/ 	.word	0x0500000f


	//----- nvinfo : EIATTR_COOP_GROUP_INSTR_OFFSETS
	.align		4
.L_528:
        /*0114*/ 	.byte	0x04, 0x28
        /*0116*/ 	.short	(.L_530 - .L_529)


	//   ....[0]....
.L_529:
        /*0118*/ 	.word	0x00000060


	//   ....[1]....
        /*011c*/ 	.word	0x00000190


	//   ....[2]....
        /*0120*/ 	.word	0x00000220


	//   ....[3]....
        /*0124*/ 	.word	0x000003a0


	//   ....[4]....
        /*0128*/ 	.word	0x000005f0


	//   ....[5]....
        /*012c*/ 	.word	0x00001400


	//   ....[6]....
        /*0130*/ 	.word	0x000071b0


	//   ....[7]....
        /*0134*/ 	.word	0x0000b3e0


	//----- nvinfo : EIATTR_REG_RECONFIG
	.align		4
.L_530:
        /*0138*/ 	.byte	0x01, 0x54
	.zero		2


	//----- nvinfo : EIATTR_SYSCALL_OFFSETS
	.align		4
        /*013c*/ 	.byte	0x04, 0x46
        /*013e*/ 	.short	(.L_532 - .L_531)


	//   ....[0]....
.L_531:
        /*0140*/ 	.word	0x00001060


	//   ....[1]....
        /*0144*/ 	.word	0x00001150


	//   ....[2]....
        /*0148*/ 	.word	0x00001290


	//   ....[3]....
        /*014c*/ 	.word	0x00001380


	//----- nvinfo : EIATTR_MBARRIER_INSTR_OFFSETS
	.align		4
.L_532:
        /*0150*/ 	.byte	0x04, 0x39
        /*0152*/ 	.short	(.L_534 - .L_533)


	//   ....[0]....
.L_533:
        /*0154*/ 	.word	0x00000260
        /*0158*/ 	.word	0x000000ff
        /*015c*/ 	.word	0x00036400
        /*0160*/ 	.short	0x0100
        /*0162*/ 	.byte	0x06
	.zero		1


	//   ....[1]....
        /*0164*/ 	.word	0x00000350
        /*0168*/ 	.word	0x000000ff
        /*016c*/ 	.word	0x00036410
        /*0170*/ 	.short	0x0100
        /*0172*/ 	.byte	0x08
	.zero		1


	//   ....[2]....
        /*0174*/ 	.word	0x00000360
        /*0178*/ 	.word	0x000000ff
        /*017c*/ 	.word	0x00036420
        /*0180*/ 	.short	0x0100
        /*0182*/ 	.byte	0x08
	.zero		1


	//   ....[3]....
        /*0184*/ 	.word	0x00000370
        /*0188*/ 	.word	0x000000ff
        /*018c*/ 	.word	0x00036418
        /*0190*/ 	.short	0x0100
        /*0192*/ 	.byte	0x08
	.zero		1


	//   ....[4]....
        /*0194*/ 	.word	0x00000380
        /*0198*/ 	.word	0x000000ff
        /*019c*/ 	.word	0x00036428
        /*01a0*/ 	.short	0x0100
        /*01a2*/ 	.byte	0x08
	.zero		1


	//   ....[5]....
        /*01a4*/ 	.word	0x000004b0
        /*01a8*/ 	.word	0x000000ff
        /*01ac*/ 	.word	0x00036430
        /*01b0*/ 	.short	0x0100
        /*01b2*/ 	.byte	0x08
	.zero		1


	//   ....[6]....
        /*01b4*/ 	.word	0x000004c0
        /*01b8*/ 	.word	0x000000ff
        /*01bc*/ 	.word	0x00036438
        /*01c0*/ 	.short	0x0100
        /*01c2*/ 	.byte	0x08
	.zero		1


	//   ....[7]....
        /*01c4*/ 	.word	0x00001430
        /*01c8*/ 	.word	0x000000ff
        /*01cc*/ 	.word	0x00036400
        /*01d0*/ 	.short	0x010a
        /*01d2*/ 	.byte	0x24
	.zero		1


	//   ....[8]....
        /*01d4*/ 	.word	0x00001520
        /*01d8*/ 	.word	0x000000ff
        /*01dc*/ 	.word	0x00036400
        /*01e0*/ 	.short	0x010a
        /*01e2*/ 	.byte	0x24
	.zero		1


	//   ....[9]....
        /*01e4*/ 	.word	0x00001ca0
        /*01e8*/ 	.word	0x00000003
        /*01ec*/ 	.word	0x00036410
        /*01f0*/ 	.short	0x010a
        /*01f2*/ 	.byte	0x3f
	.zero		1


	//   ....[10]....
        /*01f4*/ 	.word	0x00001ce0
        /*01f8*/ 	.word	0x00000003
        /*01fc*/ 	.word	0x00036410
        /*0200*/ 	.short	0x010a
        /*0202*/ 	.byte	0x3f
	.zero		1


	//   ....[11]....
        /*0204*/ 	.word	0x00002380
        /*0208*/ 	.word	0x000000ff
        /*020c*/ 	.word	0x00036430
        /*0210*/ 	.short	0x010a
        /*0212*/ 	.byte	0x24
	.zero		1


	//   ....[12]....
        /*0214*/ 	.word	0x000023c0
        /*0218*/ 	.word	0x000000ff
        /*021c*/ 	.word	0x00036430
        /*0220*/ 	.short	0x010a
        /*0222*/ 	.byte	0x24
	.zero		1


	//   ....[13]....
        /*0224*/ 	.word	0x000041a0
        /*0228*/ 	.word	0x000000ff
        /*022c*/ 	.word	0x00000000
        /*0230*/ 	.short	0x0101
        /*0232*/ 	.byte	0x04
	.zero		1


	//   ....[14]....
        /*0234*/ 	.word	0x00004530
        /*0238*/ 	.word	0x00000003
        /*023c*/ 	.word	0x00000000
        /*0240*/ 	.short	0x0101
        /*0242*/ 	.byte	0x3f
	.zero		1


	//   ....[15]....
        /*0244*/ 	.word	0x000092e0
        /*0248*/ 	.word	0x00000000
        /*024c*/ 	.word	0x00036420
        /*0250*/ 	.short	0x010a
        /*0252*/ 	.byte	0x3f
	.zero		1


	//   ....[16]....
        /*0254*/ 	.word	0x00009ad0
        /*0258*/ 	.word	0x00000000
        /*025c*/ 	.word	0x00036438
        /*0260*/ 	.short	0x010a
        /*0262*/ 	.byte	0x3f
	.zero		1


	//   ....[17]....
        /*0264*/ 	.word	0x00009e30
        /*0268*/ 	.word	0x00000000
        /*026c*/ 	.word	0x00036428
        /*0270*/ 	.short	0x010a
        /*0272*/ 	.byte	0x3f
	.zero		1


	//   ....[18]....
        /*0274*/ 	.word	0x0000a160
        /*0278*/ 	.word	0x00000000
        /*027c*/ 	.word	0x00036438
        /*0280*/ 	.short	0x010a
        /*0282*/ 	.byte	0x3f
	.zero		1


	//   ....[19]....
        /*0284*/ 	.word	0x0000a450
        /*0288*/ 	.word	0x00000000
        /*028c*/ 	.word	0x00036420
        /*0290*/ 	.short	0x010a
        /*0292*/ 	.byte	0x3f
	.zero		1


	//   ....[20]....
        /*0294*/ 	.word	0x0000a7d0
        /*0298*/ 	.word	0x00000000
        /*029c*/ 	.word	0x00036438
        /*02a0*/ 	.short	0x010a
        /*02a2*/ 	.byte	0x3f
	.zero		1


	//   ....[21]....
        /*02a4*/ 	.word	0x0000aad0
        /*02a8*/ 	.word	0x00000000
        /*02ac*/ 	.word	0x00036428
        /*02b0*/ 	.short	0x010a
        /*02b2*/ 	.byte	0x3f
	.zero		1


	//   ....[22]....
        /*02b4*/ 	.word	0x0000ae10
        /*02b8*/ 	.word	0x00000000
        /*02bc*/ 	.word	0x00036438
        /*02c0*/ 	.short	0x010a
        /*02c2*/ 	.byte	0x3f
	.zero		1


	//   ....[23]....
        /*02c4*/ 	.word	0x0000b270
        /*02c8*/ 	.word	0x00000007
        /*02cc*/ 	.word	0x00000000
        /*02d0*/ 	.short	0x010a
        /*02d2*/ 	.byte	0x3f
	.zero		1


	//   ....[24]....
        /*02d4*/ 	.word	0x0000b2f0
        /*02d8*/ 	.word	0x00000003
        /*02dc*/ 	.word	0x00000000
        /*02e0*/ 	.short	0x010a
        /*02e2*/ 	.byte	0x3f
	.zero		1


	//   ....[25]....
        /*02e4*/ 	.word	0x0000b340
        /*02e8*/ 	.word	0x00000009
        /*02ec*/ 	.word	0x00036438
        /*02f0*/ 	.short	0x010a
        /*02f2*/ 	.byte	0x3f
	.zero		1


	//   ....[26]....
        /*02f4*/ 	.word	0x0000b420
        /*02f8*/ 	.word	0x00000003
        /*02fc*/ 	.word	0x00036400
        /*0300*/ 	.short	0x010a
        /*0302*/ 	.byte	0x3f
	.zero		1


	//   ....[27]....
        /*0304*/ 	.word	0x0000b470
        /*0308*/ 	.word	0x00000003
        /*030c*/ 	.word	0x00036410
        /*0310*/ 	.short	0x010a
        /*0312*/ 	.byte	0x3f
	.zero		1


	//   ....[28]....
        /*0314*/ 	.word	0x0000b4d0
        /*0318*/ 	.word	0x0000000c
        /*031c*/ 	.word	0x00036430
        /*0320*/ 	.short	0x010a
        /*0322*/ 	.byte	0x3f
	.zero		1


	//   ....[29]....
        /*0324*/ 	.word	0x0000b520
        /*0328*/ 	.word	0x00000000
        /*032c*/ 	.word	0x00036420
        /*0330*/ 	.short	0x010a
        /*0332*/ 	.byte	0x3f
	.zero		1


	//   ....[30]....
        /*0334*/ 	.word	0x0000b570
        /*0338*/ 	.word	0x00000000
        /*033c*/ 	.word	0x00036438
        /*0340*/ 	.short	0x010a
        /*0342*/ 	.byte	0x3f
	.zero		1


	//   ....[31]....
        /*0344*/ 	.word	0x0000b5c0
        /*0348*/ 	.word	0x00000000
        /*034c*/ 	.word	0x00036428
        /*0350*/ 	.short	0x010a
        /*0352*/ 	.byte	0x3f
	.zero		1


	//   ....[32]....
        /*0354*/ 	.word	0x0000b620
        /*0358*/ 	.word	0x00000000
        /*035c*/ 	.word	0x00036438
        /*0360*/ 	.short	0x010a
        /*0362*/ 	.byte	0x3f
	.zero		1


	//   ....[33]....
        /*0364*/ 	.word	0x0000b6a0
        /*0368*/ 	.word	0x00000000
        /*036c*/ 	.word	0x00036420
        /*0370*/ 	.short	0x010a
        /*0372*/ 	.byte	0x3f
	.zero		1


	//   ....[34]....
        /*0374*/ 	.word	0x0000b6f0
        /*0378*/ 	.word	0x00000000
        /*037c*/ 	.word	0x00036438
        /*0380*/ 	.short	0x010a
        /*0382*/ 	.byte	0x3f
	.zero		1


	//   ....[35]....
        /*0384*/ 	.word	0x0000b740
        /*0388*/ 	.word	0x00000000
        /*038c*/ 	.word	0x00036428
        /*0390*/ 	.short	0x010a
        /*0392*/ 	.byte	0x3f
	.zero		1


	//   ....[36]....
        /*0394*/ 	.word	0x0000b790
        /*0398*/ 	.word	0x00000000
        /*039c*/ 	.word	0x00036438
        /*03a0*/ 	.short	0x010a
        /*03a2*/ 	.byte	0x3f
	.zero		1


	//   ....[37]....
        /*03a4*/ 	.word	0x0000b860
        /*03a8*/ 	.word	0x00000007
        /*03ac*/ 	.word	0x00000000
        /*03b0*/ 	.short	0x010a
        /*03b2*/ 	.byte	0x3f
	.zero		1


	//   ....[38]....
        /*03b4*/ 	.word	0x0000b8b0
        /*03b8*/ 	.word	0x00000003
        /*03bc*/ 	.word	0x00000000
        /*03c0*/ 	.short	0x010a
        /*03c2*/ 	.byte	0x3f
	.zero		1


	//----- nvinfo : EIATTR_NUM_MBARRIERS
	.align		4
.L_534:
        /*03c4*/ 	.byte	0x03, 0x38
        /*03c6*/ 	.short	0x0007


	//----- nvinfo : EIATTR_EXIT_INSTR_OFFSETS
	.align		4
        /*03c8*/ 	.byte	0x04, 0x1c
        /*03ca*/ 	.short	(.L_536 - .L_535)


	//   ....[0]....
.L_535:
        /*03cc*/ 	.word	0x0000b390


	//----- nvinfo : EIATTR_MAX_THREADS
	.align		4
.L_536:
        /*03d0*/ 	.byte	0x04, 0x05
        /*03d2*/ 	.short	(.L_538 - .L_537)
.L_537:
        /*03d4*/ 	.word	0x00000200
        /*03d8*/ 	.word	0x00000001
        /*03dc*/ 	.word	0x00000001


	//----- nvinfo : EIATTR_CRS_STACK_SIZE
	.align		4
.L_538:
        /*03e0*/ 	.byte	0x04, 0x1e
        /*03e2*/ 	.short	(.L_540 - .L_539)
.L_539:
        /*03e4*/ 	.word	0x00000000


	//----- nvinfo : EIATTR_CBANK_PARAM_SIZE
	.align		4
.L_540:
        /*03e8*/ 	.byte	0x03, 0x19
        /*03ea*/ 	.short	0x06f0


	//----- nvinfo : EIATTR_PARAM_CBANK
	.align		4
        /*03ec*/ 	.byte	0x04, 0x0a
        /*03ee*/ 	.short	(.L_542 - .L_541)
	.align		4
.L_541:
        /*03f0*/ 	.word	index@(.nv.constant0._ZN7cutlass13device_kernelIN5flash11enable_sm90INS1_16FlashAttnBwdSm90INS1_25CollectiveMainloopBwdSm90ILi2ELi1ELi1EN4cute5tupleIJNS5_1CILi1EEES8_S8_EEENS6_IJNS7_ILi64EEENS7_ILi96EEENS7_ILi192EEEEEENS_6half_tEfNS_4arch4Sm90ELb0ELb1ELb1ELb1ELb0ELb0ELb1ELb0ELi3ELi1ELi1ELi1ELb0EEENS1_21CollectiveEpilogueBwdISD_SE_SG_Li384ELb1ELb1ELi3EEENS1_19SingleTileSchedulerILb1ELb0ELb0ELi96EEEEEEEEEvNT_6ParamsE)
        /*03f4*/ 	.short	0x0210
        /*03f6*/ 	.short	0x06f0


	//----- nvinfo : EIATTR_SW_WAR
	.align		4
.L_542:
        /*03f8*/ 	.byte	0x04, 0x36
        /*03fa*/ 	.short	(.L_544 - .L_543)
.L_543:
        /*03fc*/ 	.word	0x00000008
.L_544:


//--------------------- .nv.info._ZN7cutlass13device_kernelIN5flash11enable_sm90INS1_16FlashAttnBwdSm90INS1_25CollectiveMainloopBwdSm90ILi2ELi1ELi1EN4cute5tupleIJNS5_1CILi1EEES8_S8_EEENS6_IJNS7_ILi64EEENS7_ILi96EEENS7_ILi192EEEEEENS_6half_tEfNS_4arch4Sm90ELb0ELb1ELb1ELb1ELb1ELb0ELb1ELb0ELi3ELi1ELi1ELi1ELb0EEENS1_21CollectiveEpilogueBwdISD_SE_SG_Li384ELb1ELb1ELi3EEENS1_19SingleTileSchedulerILb1ELb0ELb0ELi96EEEEEEEEEvNT_6ParamsE --------------------------
	.section	.nv.info._ZN7cutlass13device_kernelIN5flash11enable_sm90INS1_16FlashAttnBwdSm90INS1_25CollectiveMainloopBwdSm90ILi2ELi1ELi1EN4cute5tupleIJNS5_1CILi1EEES8_S8_EEENS6_IJNS7_ILi64EEENS7_ILi96EEENS7_ILi192EEEEEENS_6half_tEfNS_4arch4Sm90ELb0ELb1ELb1ELb1ELb1ELb0ELb1ELb0ELi3ELi1ELi1ELi1ELb0EEENS1_21CollectiveEpilogueBwdISD_SE_SG_Li384ELb1ELb1ELi3EEENS1_19SingleTileSchedulerILb1ELb0ELb0ELi96EEEEEEEEEvNT_6ParamsE,"",@"SHT_CUDA_INFO"
	.sectionflags	@""
	.align	4


	//----- nvinfo : EIATTR_CUDA_API_VERSION
	.align		4
        /*0000*/ 	.byte	0x04, 0x37
        /*0002*/ 	.short	(.L_546 - .L_545)
.L_545:
        /*0004*/ 	.word	0x00000082


	//----- nvinfo : EIATTR_KPARAM_INFO
	.align		4
.L_546:
        /*0008*/ 	.byte	0x04, 0x17
        /*000a*/ 	.short	(.L_548 - .L_547)
.L_547:
        /*000c*/ 	.word	0x00000000
        /*0010*/ 	.short	0x0000
        /*0012*/ 	.short	0x0070
        /*0014*/ 	.byte	0x00, 0xf0, 0x01, 0x1a


	//----- nvinfo : EIATTR_SPARSE_MMA_MASK
	.align		4
.L_548:
        /*0018*/ 	.byte	0x03, 0x50
        /*001a*/ 	.short	0x0000


	//----- nvinfo : EIATTR_MAXREG_COUNT
	.align		4
        /*001c*/ 	.byte	0x03, 0x1b
        /*001e*/ 	.short	0x0080


	//----- nvinfo : EIATTR_NUM_BARRIERS
	.align		4
        /*0020*/ 	.byte	0x02, 0x4c
        /*0022*/ 	.byte	0x10
	.zero		1


	//----- nvinfo : EIATTR_EXTERNS
	.align		4
        /*0024*/ 	.byte	0x04, 0x0f
        /*0026*/ 	.short	(.L_550 - .L_549)


	//   ....[0]....
	.align		4
.L_549:
        /*0028*/ 	.word	index@(__assertfail)


	//----- nvinfo : EIATTR_ANNOTATIONS
	.align		4
.L_550:
        /*002c*/ 	.byte	0x04, 0x55
        /*002e*/ 	.short	(.L_552 - .L_551)


	//   ....[0]....
.L_551:
        /* <DEDUP_REMOVED lines=12> */


	//----- nvinfo : EIATTR_MERCURY_ISA_VERSION
	.align		4
.L_552:
        /*00e0*/ 	.byte	0x03, 0x5f
        /*00e2*/ 	.short	0x0101


	//----- nvinfo : EIATTR_INT_WARP_WIDE_INSTR_OFFSETS
	.align		4
        /*00e4*/ 	.byte	0x04, 0x31
        /*00e6*/ 	.short	(.L_554 - .L_553)


	//   ....[0]....
.L_553:
        /*00e8*/ 	.word	0x00000180


	//   ....[1]....
        /*00ec*/ 	.word	0x00000240


	//   ....[2]....
        /*00f0*/ 	.word	0x00008220


	//   ....[3]....
        /*00f4*/ 	.word	0x000089b0


	//   ....[4]....
        /*00f8*/ 	.word	0x00008fa0


	//   ....[5]....
        /*00fc*/ 	.word	0x00009260


	//   ....[6]....
        /*0100*/ 	.word	0x000094c0


	//   ....[7]....
        /*0104*/ 	.word	0x00009650


	//----- nvinfo : EIATTR_COOP_GROUP_MASK_REGIDS
	.align		4
.L_554:
        /*0108*/ 	.byte	0x04, 0x29
        /*010a*/ 	.short	(.L_556 - .L_555)


	//   ....[0]....
.L_555:
        /*010c*/ 	.word	0xffffffff


	//   ....[1]....
        /*0110*/ 	.word	0xffffffff


	//   ....[2]....
        /*0114*/ 	.word	0xffffffff


	//   ....[3]....
        /*0118*/ 	.word	0xffffffff


	//   ....[4]....
        /*011c*/ 	.word	0xffffffff


	//   ....[5]....
        /*0120*/ 	.word	0xffffffff


	//   ....[6]....
        /*0124*/ 	.word	0xffffffff


	//   ....[7]....
        /*0128*/ 	.word	0xffffffff


	//   ....[8]....
        /*012c*/ 	.word	0xffffffff


	//   ....[9]....
        /*0130*/ 	.word	0xffffffff


	//   ....[10]....
        /*0134*/ 	.word	0xffffffff


	//   ....[11]....
        /*0138*/ 	.word	0xffffffff


	//   ....[12]....
        /*013c*/ 	.word	0xffffffff


	//   ....[13]....
        /*0140*/ 	.word	0xffffffff


	//   ....[14]....
        /*0144*/ 	.word	0xffffffff


	//   ....[15]....
        /*0148*/ 	.word	0xffffffff


	//   ....[16]....
        /*014c*/ 	.word	0x0500000f


	//   ....[17]....
        /*0150*/ 	.word	0x0500000f


	//   ....[18]....
        /*0154*/ 	.word	0x0500000f


	//   ....[19]....
        /*0158*/ 	.word	0x0500000f


	//----- nvinfo : EIATTR_COOP_GROUP_INSTR_OFFSETS
	.align		4
.L_556:
        /*015c*/ 	.byte	0x04, 0x28
        /*015e*/ 	.short	(.L_558 - .L_557)


	//   ....[0]....
.L_557:
        /*0160*/ 	.word	0x00000060


	//   ....[1]....
        /*0164*/ 	.word	0x00000190


	//   ....[2]....
        /*0168*/ 	.word	0x00000220


	//   ....[3]....
        /*016c*/ 	.word	0x000003a0


	//   ....[4]....
        /*0170*/ 	.word	0x000005f0


	//   ....[5]....
        /*0174*/ 	.word	0x00001400


	//   ....[6]....
        /*0178*/ 	.word	0x000071b0


	//   ....[7]....
        /*017c*/ 	.word	0x00007c90


	//   ....[8]....
        /*0180*/ 	.word	0x00008150


	//   ....[9]....
        /*0184*/ 	.word	0x000084d0


	//   ....[10]....
        /*0188*/ 	.word	0x000088e0


	//   ....[11]....
        /*018c*/ 	.word	0x00008b20


	//   ....[12]....
        /*0190*/ 	.word	0x00008ed0


	//   ....[13]....
        /*0194*/ 	.word	0x000091a0


	//   ....[14]....
        /*0198*/ 	.word	0x000093c0


	//   ....[15]....
        /*019c*/ 	.word	0x00009550


	//   ....[16]....
        /*01a0*/ 	.word	0x0000c240


	//   ....[17]....
        /*01a4*/ 	.word	0x0000c3b0


	//   ....[18]....
        /*01a8*/ 	.word	0x0000c420


	//   ....[19]....
        /*01ac*/ 	.word	0x0000c490


	//----- nvinfo : EIATTR_REG_RECONFIG
	.align		4
.L_558:
        /*01b0*/ 	.byte	0x01, 0x54
	.zero		2


	//----- nvinfo : EIATTR_SYSCALL_OFFSETS
	.align		4
        /*01b4*/ 	.byte	0x04, 0x46
        /*01b6*/ 	.short	(.L_560 - .L_559)


	//   ....[0]....
.L_559:
        /*01b8*/ 	.word	0x00001060


	//   ....[1]....
        /*01bc*/ 	.word	0x00001150


	//   ....[2]....
        /*01c0*/ 	.word	0x00001290


	//   ....[3]....
        /*01c4*/ 	.word	0x00001380


	//----- nvinfo : EIATTR_MBARRIER_INSTR_OFFSETS
	.align		4
.L_560:
        /*01c8*/ 	.byte	0x04, 0x39
        /*01ca*/ 	.short	(.L_562 - .L_561)


	//   ....[0]....
.L_561:
        /*01cc*/ 	.word	0x00000260
        /*01d0*/ 	.word	0x000000ff
        /*01d4*/ 	.word	0x00036400
        /*01d8*/ 	.short	0x0100
        /*01da*/ 	.byte	0x06
	.zero		1


	//   ....[1]....
        /*01dc*/ 	.word	0x00000350
        /*01e0*/ 	.word	0x000000ff
        /*01e4*/ 	.word	0x00036410
        /*01e8*/ 	.short	0x0100
        /*01ea*/ 	.byte	0x08
	.zero		1


	//   ....[2]....
        /*01ec*/ 	.word	0x00000360
        /*01f0*/ 	.word	0x000000ff
        /*01f4*/ 	.word	0x00036420
        /*01f8*/ 	.short	0x0100
        /*01fa*/ 	.byte	0x08
	.zero		1


	//   ....[3]....
        /*01fc*/ 	.word	0x00000370
        /*0200*/ 	.word	0x000000ff
        /*0204*/ 	.word	0x00036418
        /*0208*/ 	.short	0x0100
        /*020a*/ 	.byte	0x08
	.zero		1


	//   ....[4]....
        /*020c*/ 	.word	0x00000380
        /*0210*/ 	.word	0x000000ff
        /*0214*/ 	.word	0x00036428
        /*0218*/ 	.short	0x0100
        /*021a*/ 	.byte	0x08
	.zero		1


	//   ....[5]....
        /*021c*/ 	.word	0x000004b0
        /*0220*/ 	.word	0x000000ff
        /*0224*/ 	.word	0x00036430
        /*0228*/ 	.short	0x0100
        /*022a*/ 	.byte	0x08
	.zero		1


	//   ....[6]....
        /*022c*/ 	.word	0x000004c0
        /*0230*/ 	.word	0x000000ff
        /*0234*/ 	.word	0x00036438
        /*0238*/ 	.short	0x0100
        /*023a*/ 	.byte	0x08
	.zero		1


	//   ....[7]....
        /*023c*/ 	.word	0x00001430
        /*0240*/ 	.word	0x000000ff
        /*0244*/ 	.word	0x00036400
        /*0248*/ 	.short	0x010a
        /*024a*/ 	.byte	0x24
	.zero		1


	//   ....[8]....
        /*024c*/ 	.word	0x00001520
        /*0250*/ 	.word	0x000000ff
        /*0254*/ 	.word	0x00036400
        /*0258*/ 	.short	0x010a
        /*025a*/ 	.byte	0x24
	.zero		1


	//   ....[9]....
        /*025c*/ 	.word	0x00001ca0
        /*0260*/ 	.word	0x00000003
        /*0264*/ 	.word	0x00036410
        /*0268*/ 	.short	0x010a
        /*026a*/ 	.byte	0x3f
	.zero		1


	//   ....[10]....
        /*026c*/ 	.word	0x00001ce0
        /*0270*/ 	.word	0x00000003
        /*0274*/ 	.word	0x00036410
        /*0278*/ 	.short	0x010a
        /*027a*/ 	.byte	0x3f
	.zero		1


	//   ....[11]....
        /*027c*/ 	.word	0x00002380
        /*0280*/ 	.word	0x000000ff
        /*0284*/ 	.word	0x00036430
        /*0288*/ 	.short	0x010a
        /*028a*/ 	.byte	0x24
	.zero		1


	//   ....[12]....
        /*028c*/ 	.word	0x000023c0
        /*0290*/ 	.word	0x000000ff
        /*0294*/ 	.word	0x00036430
        /*0298*/ 	.short	0x010a
        /*029a*/ 	.byte	0x24
	.zero		1


	//   ....[13]....
        /*029c*/ 	.word	0x000041a0
        /*02a0*/ 	.word	0x000000ff
        /*02a4*/ 	.word	0x00000000
        /*02a8*/ 	.short	0x0101
        /*02aa*/ 	.byte	0x04
	.zero		1


	//   ....[14]....
        /*02ac*/ 	.word	0x00004530
        /*02b0*/ 	.word	0x00000003
        /*02b4*/ 	.word	0x00000000
        /*02b8*/ 	.short	0x0101
        /*02ba*/ 	.byte	0x3f
	.zero		1


	//   ....[15]....
        /*02bc*/ 	.word	0x0000a140
        /*02c0*/ 	.word	0x00000000
        /*02c4*/ 	.word	0x00036420
        /*02c8*/ 	.short	0x010a
        /*02ca*/ 	.byte	0x3f
	.zero		1


	//   ....[16]....
        /*02cc*/ 	.word	0x0000a930
        /*02d0*/ 	.word	0x00000000
        /*02d4*/ 	.word	0x00036438
        /*02d8*/ 	.short	0x010a
        /*02da*/ 	.byte	0x3f
	.zero		1


	//   ....[17]....
        /*02dc*/ 	.word	0x0000ac90
        /*02e0*/ 	.word	0x00000000
        /*02e4*/ 	.word	0x00036428
        /*02e8*/ 	.short	0x010a
        /*02ea*/ 	.byte	0x3f
	.zero		1


	//   ....[18]....
        /*02ec*/ 	.word	0x0000afc0
        /*02f0*/ 	.word	0x00000000
        /*02f4*/ 	.word	0x00036438
        /*02f8*/ 	.short	0x010a
        /*02fa*/ 	.byte	0x3f
	.zero		1


	//   ....[19]....
        /*02fc*/ 	.word	0x0000b2b0
        /*0300*/ 	.word	0x00000000
        /*0304*/ 	.word	0x00036420
        /*0308*/ 	.short	0x010a
        /*030a*/ 	.byte	0x3f
	.zero		1


	//   ....[20]....
        /*030c*/ 	.word	0x0000b630
        /*0310*/ 	.word	0x00000000
        /*0314*/ 	.word	0x00036438
        /*0318*/ 	.short	0x010a
        /*031a*/ 	.byte	0x3f
	.zero		1


	//   ....[21]....
        /*031c*/ 	.word	0x0000b930
        /*0320*/ 	.word	0x00000000
        /*0324*/ 	.word	0x00036428
        /*0328*/ 	.short	0x010a
        /*032a*/ 	.byte	0x3f
	.zero		1


	//   ....[22]....
        /*032c*/ 	.word	0x0000bc70
        /*0330*/ 	.word	0x00000000
        /*0334*/ 	.word	0x00036438
        /*0338*/ 	.short	0x010a
        /*033a*/ 	.byte	0x3f
	.zero		1


	//   ....[23]....
        /*033c*/ 	.word	0x0000c0d0
        /*0340*/ 	.word	0x00000007
        /*0344*/ 	.word	0x00000000
        /*0348*/ 	.short	0x010a
        /*034a*/ 	.byte	0x3f
	.zero		1


	//   ....[24]....
        /*034c*/ 	.word	0x0000c150
        /*0350*/ 	.word	0x00000003
        /*0354*/ 	.word	0x00000000
        /*0358*/ 	.short	0x010a
        /*035a*/ 	.byte	0x3f
	.zero		1


	//   ....[25]....
        /*035c*/ 	.word	0x0000c1a0
        /*0360*/ 	.word	0x00000009
        /*0364*/ 	.word	0x00036438
        /*0368*/ 	.short	0x010a
        /*036a*/ 	.byte	0x3f
	.zero		1


	//   ....[26]....
        /*036c*/ 	.word	0x0000c280
        /*0370*/ 	.word	0x00000003
        /*0374*/ 	.word	0x00036400
        /*0378*/ 	.short	0x010a
        /*037a*/ 	.byte	0x3f
	.zero		1


	//   ....[27]....
        /*037c*/ 	.word	0x0000c2d0
        /*0380*/ 	.word	0x00000003
        /*0384*/ 	.word	0x00036410
        /*0388*/ 	.short	0x010a
        /*038a*/ 	.byte	0x3f
	.zero		1


	//   ....[28]....
        /*038c*/ 	.word	0x0000c330
        /*0390*/ 	.word	0x0000000c
        /*0394*/ 	.word	0x00036430
        /*0398*/ 	.short	0x010a
        /*039a*/ 	.byte	0x3f
	.zero		1


	//   ....[29]....
        /*039c*/ 	.word	0x0000c4d0
        /*03a0*/ 	.word	0x00000000
        /*03a4*/ 	.word	0x00036420
        /*03a8*/ 	.short	0x010a
        /*03aa*/ 	.byte	0x3f
	.zero		1


	//   ....[30]....
        /*03ac*/ 	.word	0x0000c520
        /*03b0*/ 	.word	0x00000000
        /*03b4*/ 	.word	0x00036438
        /*03b8*/ 	.short	0x010a
        /*03ba*/ 	.byte	0x3f
	.zero		1


	//   ....[31]....
        /*03bc*/ 	.word	0x0000c570
        /*03c0*/ 	.word	0x00000000
        /*03c4*/ 	.word	0x00036428
        /*03c8*/ 	.short	0x010a
        /*03ca*/ 	.byte	0x3f
	.zero		1


	//   ....[32]....
        /*03cc*/ 	.word	0x0000c5d0
        /*03d0*/ 	.word	0x00000000
        /*03d4*/ 	.word	0x00036438
        /*03d8*/ 	.short	0x010a
        /*03da*/ 	.byte	0x3f
	.zero		1


	//   ....[33]....
        /*03dc*/ 	.word	0x0000c650
        /*03e0*/ 	.word	0x00000000
        /*03e4*/ 	.word	0x00036420
        /*03e8*/ 	.short	0x010a
        /*03ea*/ 	.byte	0x3f
	.zero		1


	//   ....[34]....
        /*03ec*/ 	.word	0x0000c6a0
        /*03f0*/ 	.word	0x00000000
        /*03f4*/ 	.word	0x00036438
        /*03f8*/ 	.short	0x010a
        /*03fa*/ 	.byte	0x3f
	.zero		1


	//   ....[35]....
        /*03fc*/ 	.word	0x0000c6f0
        /*0400*/ 	.word	0x00000000
        /*0404*/ 	.word	0x00036428
        /*0408*/ 	.short	0x010a
        /*040a*/ 	.byte	0x3f
	.zero		1


	//   ....[36]....
        /*040c*/ 	.word	0x0000c740
        /*0410*/ 	.word	0x00000000
        /*0414*/ 	.word	0x00036438
        /*0418*/ 	.short	0x010a
        /*041a*/ 	.byte	0x3f
	.zero		1


	//   ....[37]....
        /*041c*/ 	.word	0x0000c810
        /*0420*/ 	.word	0x00000007
        /*0424*/ 	.word	0x00000000
        /*0428*/ 	.short	0x010a
        /*042a*/ 	.byte	0x3f
	.zero		1


	//   ....[38]....
        /*042c*/ 	.word	0x0000c860
        /*0430*/ 	.word	0x00000003
        /*0434*/ 	.word	0x00000000
        /*0438*/ 	.short	0x010a
        /*043a*/ 	.byte	0x3f
	.zero		1


	//----- nvinfo : EIATTR_NUM_MBARRIERS
	.align		4
.L_562:
        /*043c*/ 	.byte	0x03, 0x38
        /*043e*/ 	.short	0x0007


	//----- nvinfo : EIATTR_EXIT_INSTR_OFFSETS
	.align		4
        /*0440*/ 	.byte	0x04, 0x1c
        /*0442*/ 	.short	(.L_564 - .L_563)


	//   ....[0]....
.L_563:
        /*0444*/ 	.word	0x0000c1f0


	//----- nvinfo : EIATTR_MAX_THREADS
	.align		4
.L_564:
        /*0448*/ 	.byte	0x04, 0x05
        /*044a*/ 	.short	(.L_566 - .L_565)
.L_565:
        /*044c*/ 	.word	0x00000200
        /*0450*/ 	.word	0x00000001
        /*0454*/ 	.word	0x00000001


	//----- nvinfo : EIATTR_CRS_STACK_SIZE
	.align		4
.L_566:
        /*0458*/ 	.byte	0x04, 0x1e
        /*045a*/ 	.short	(.L_568 - .L_567)
.L_567:
        /*045c*/ 	.word	0x00000000


	//----- nvinfo : EIATTR_CBANK_PARAM_SIZE
	.align		4
.L_568:
        /*0460*/ 	.byte	0x03, 0x19
        /*0462*/ 	.short	0x06f0


	//----- nvinfo : EIATTR_PARAM_CBANK
	.align		4
        /*0464*/ 	.byte	0x04, 0x0a
        /*0466*/ 	.short	(.L_570 - .L_569)
	.align		4
.L_569:
        /*0468*/ 	.word	index@(.nv.constant0._ZN7cutlass13device_kernelIN5flash11enable_sm90INS1_16FlashAttnBwdSm90INS1_25CollectiveMainloopBwdSm90ILi2ELi1ELi1EN4cute5tupleIJNS5_1CILi1EEES8_S8_EEENS6_IJNS7_ILi64EEENS7_ILi96EEENS7_ILi192EEEEEENS_6half_tEfNS_4arch4Sm90ELb0ELb1ELb1ELb1ELb1ELb0ELb1ELb0ELi3ELi1ELi1ELi1ELb0EEENS1_21CollectiveEpilogueBwdISD_SE_SG_Li384ELb1ELb1ELi3EEENS1_19SingleTileSchedulerILb1ELb0ELb0ELi96EEEEEEEEEvNT_6ParamsE)
        /*046c*/ 	.short	0x0210
        /*046e*/ 	.short	0x06f0


	//----- nvinfo : EIATTR_SW_WAR
	.align		4
.L_570:
        /*0470*/ 	.byte	0x04, 0x36
        /*0472*/ 	.short	(.L_572 - .L_571)
.L_571:
        /*0474*/ 	.word	0x00000008
.L_572:


//--------------------- .nv.info._ZN7cutlass13device_kernelIN5flash11enable_sm90INS1_16FlashAttnBwdSm90INS1_25CollectiveMainloopBwdSm90ILi2ELi1ELi1EN4cute5tupleIJNS5_1CILi1EEES8_S8_EEENS6_IJNS7_ILi64EEENS7_ILi96EEENS7_ILi192EEEEEENS_6half_tEfNS_4arch4Sm90ELb0ELb1ELb1ELb1ELb0ELb0ELb1ELb0ELi3ELi1ELi1ELi1ELb0EEENS1_24CollectiveEpilogueBwdGQAISD_fSG_Li384ELb1ELb0EEENS1_19SingleTileSchedulerILb1ELb0ELb0ELi96EEEEEEEEEvNT_6ParamsE --------------------------
	.section	.nv.info._ZN7cutlass13device_kernelIN5flash11enable_sm90INS1_16FlashAttnBwdSm90INS1_25CollectiveMainloopBwdSm90ILi2ELi1ELi1EN4cute5tupleIJNS5_1CILi1EEES8_S8_EEENS6_IJNS7_ILi64EEENS7_ILi96EEENS7_ILi192EEEEEENS_6half_tEfNS_4arch4Sm90ELb0ELb1ELb1ELb1ELb0ELb0ELb1ELb0ELi3ELi1ELi1ELi1ELb0EEENS1_24CollectiveEpilogueBwdGQAISD_fSG_Li384ELb1ELb0EEENS1_19SingleTileSchedulerILb1ELb0ELb0ELi96EEEEEEEEEvNT_6ParamsE,"",@"SHT_CUDA_INFO"
	.sectionflags	@""
	.align	4


	//----- nvinfo : EIATTR_CUDA_API_VERSION
	.align		4
        /*0000*/ 	.byte	0x04, 0x37
        /*0002*/ 	.short	(.L_574 - .L_573)
.L_573:
        /*0004*/ 	.word	0x00000082


	//----- nvinfo : EIATTR_KPARAM_INFO
	.align		4
.L_574:
        /*0008*/ 	.byte	0x04, 0x17
        /*000a*/ 	.short	(.L_576 - .L_575)
.L_575:
        /*000c*/ 	.word	0x00000000
        /*0010*/ 	.short	0x0000
        /*0012*/ 	.short	0x0070
        /*0014*/ 	.byte	0x00, 0xf0, 0x01, 0x1a


	//----- nvinfo : EIATTR_SPARSE_MMA_MASK
	.align		4
.L_576:
        /*0018*/ 	.byte	0x03, 0x50
        /*001a*/ 	.short	0x0000


	//----- nvinfo : EIATTR_MAXREG_COUNT
	.align		4
        /*001c*/ 	.byte	0x03, 0x1b
        /*001e*/ 	.short	0x0080


	//----- nvinfo : EIATTR_NUM_BARRIERS
	.align		4
        /*0020*/ 	.byte	0x02, 0x4c
        /*0022*/ 	.byte	0x10
	.zero		1


	//----- nvinfo : EIATTR_EXTERNS
	.align		4
        /*0024*/ 	.byte	0x04, 0x0f
        /*0026*/ 	.short	(.L_578 - .L_577)


	//   ....[0]....
	.align		4
.L_577:
        /*0028*/ 	.word	index@(__assertfail)


	//----- nvinfo : EIATTR_ANNOTATIONS
	.align		4
.L_578:
        /*002c*/ 	.byte	0x04, 0x55
        /*002e*/ 	.short	(.L_580 - .L_579)


	//   ....[0]....
.L_579:
        /* <DEDUP_REMOVED lines=11> */
        /*00d4*/ 	.byte	0xc0, 0x91, 0x00, 0x00


	//----- nvinfo : EIATTR_MERCURY_ISA_VERSION
	.align		4
.L_580:
        /*00d8*/ 	.byte	0x03, 0x5f
        /*00da*/ 	.short	0x0101


	//----- nvinfo : EIATTR_INT_WARP_WIDE_INSTR_OFFSETS
	.align		4
        /*00dc*/ 	.byte	0x04, 0x31
        /*00de*/ 	.short	(.L_582 - .L_581)


	//   ....[0]....
.L_581:
        /*00e0*/ 	.word	0x00000180


	//   ....[1]....
        /*00e4*/ 	.word	0x00000240


	//----- nvinfo : EIATTR_COOP_GROUP_MASK_REGIDS
	.align		4
.L_582:
        /*00e8*/ 	.byte	0x04, 0x29
        /*00ea*/ 	.short	(.L_584 - .L_583)


	//   ....[0]....
.L_583:
        /*00ec*/ 	.word	0xffffffff


	//   ....[1]....
        /*00f0*/ 	.word	0xffffffff


	//   ....[2]....
        /*00f4*/ 	.word	0xffffffff


	//   ....[3]....
        /*00f8*/ 	.word	0xffffffff


	//   ....[4]....
        /*00fc*/ 	.word	0xffffffff


	//   ....[5]....
        /*0100*/ 	.word	0xffffffff


	//   ....[6]....
        /*0104*/ 	.word	0xffffffff


	//   ....[7]....
        /*0108*/ 	.word	0x0500000f


	//----- nvinfo : EIATTR_COOP_GROUP_INSTR_OFFSETS
	.align		4
.L_584:
        /*010c*/ 	.byte	0x04, 0x28
        /*010e*/ 	.short	(.L_586 - .L_585)


	//   ....[0]....
.L_585:
        /*0110*/ 	.word	0x00000060


	//   ....[1]....
        /*0114*/ 	.word	0x00000190


	//   ....[2]....
        /*0118*/ 	.word	0x00000220


	//   ....[3]....
        /*011c*/ 	.word	0x000003a0


	//   ....[4]....
        /*0120*/ 	.word	0x000005f0


	//   ....[5]....
        /*0124*/ 	.word	0x00001400


	//   ....[6]....
        /*0128*/ 	.word	0x000051c0


	//   ....[7]....
        /*012c*/ 	.word	0x000093f0


	//----- nvinfo : EIATTR_REG_RECONFIG
	.align		4
.L_586:
        /*0130*/ 	.byte	0x01, 0x54
	.zero		2


	//----- nvinfo : EIATTR_SYSCALL_OFFSETS
	.align		4
        /*0134*/ 	.byte	0x04, 0x46
        /*0136*/ 	.short	(.L_588 - .L_587)


	//   ....[0]....
.L_587:
        /*0138*/ 	.word	0x00001060


	//   ....[1]....
        /*013c*/ 	.word	0x00001150


	//   ....[2]....
        /*0140*/ 	.word	0x00001290


	//   ....[3]....
        /*0144*/ 	.word	0x00001380


	//----- nvinfo : EIATTR_MBARRIER_INSTR_OFFSETS
	.align		4
.L_588:
        /*0148*/ 	.byte	0x04, 0x39
        /*014a*/ 	.short	(.L_590 - .L_589)


	//   ....[0]....
.L_589:
        /*014c*/ 	.word	0x00000260
        /*0150*/ 	.word	0x000000ff
        /*0154*/ 	.word	0x00036400
        /*0158*/ 	.short	0x0100
        /*015a*/ 	.byte	0x06
	.zero		1


	//   ....[1]....
        /*015c*/ 	.word	0x00000350
        /*0160*/ 	.word	0x000000ff
        /*0164*/ 	.word	0x00036410
        /*0168*/ 	.short	0x0100
        /*016a*/ 	.byte	0x08
	.zero		1


	//   ....[2]....
        /*016c*/ 	.word	0x00000360
        /*0170*/ 	.word	0x000000ff
        /*0174*/ 	.word	0x00036420
        /*0178*/ 	.short	0x0100
        /*017a*/ 	.byte	0x08
	.zero		1


	//   ....[3]....
        /*017c*/ 	.word	0x00000370
        /*0180*/ 	.word	0x000000ff
        /*0184*/ 	.word	0x00036418
        /*0188*/ 	.short	0x0100
        /*018a*/ 	.byte	0x08
	.zero		1


	//   ....[4]....
        /*018c*/ 	.word	0x00000380
        /*0190*/ 	.word	0x000000ff
        /*0194*/ 	.word	0x00036428
        /*0198*/ 	.short	0x0100
        /*019a*/ 	.byte	0x08
	.zero		1


	//   ....[5]....
        /*019c*/ 	.word	0x000004b0
        /*01a0*/ 	.word	0x000000ff
        /*01a4*/ 	.word	0x00036430
        /*01a8*/ 	.short	0x0100
        /*01aa*/ 	.byte	0x08
	.zero		1


	//   ....[6]....
        /*01ac*/ 	.word	0x000004c0
        /*01b0*/ 	.word	0x000000ff
        /*01b4*/ 	.word	0x00036438
        /*01b8*/ 	.short	0x0100
        /*01ba*/ 	.byte	0x08
	.zero		1


	//   ....[7]....
        /*01bc*/ 	.word	0x00001430
        /*01c0*/ 	.word	0x000000ff
        /*01c4*/ 	.word	0x00036400
        /*01c8*/ 	.short	0x010a
        /*01ca*/ 	.byte	0x24
	.zero		1


	//   ....[8]....
        /*01cc*/ 	.word	0x00001520
        /*01d0*/ 	.word	0x000000ff
        /*01d4*/ 	.word	0x00036400
        /*01d8*/ 	.short	0x010a
        /*01da*/ 	.byte	0x24
	.zero		1


	//   ....[9]....
        /*01dc*/ 	.word	0x00001ca0
        /*01e0*/ 	.word	0x00000003
        /*01e4*/ 	.word	0x00036410
        /*01e8*/ 	.short	0x010a
        /*01ea*/ 	.byte	0x3f
	.zero		1


	//   ....[10]....
        /*01ec*/ 	.word	0x00001ce0
        /*01f0*/ 	.word	0x00000003
        /*01f4*/ 	.word	0x00036410
        /*01f8*/ 	.short	0x010a
        /*01fa*/ 	.byte	0x3f
	.zero		1


	//   ....[11]....
        /*01fc*/ 	.word	0x00002380
        /*0200*/ 	.word	0x000000ff
        /*0204*/ 	.word	0x00036430
        /*0208*/ 	.short	0x010a
        /*020a*/ 	.byte	0x24
	.zero		1


	//   ....[12]....
        /*020c*/ 	.word	0x000023c0
        /*0210*/ 	.word	0x000000ff
        /*0214*/ 	.word	0x00036430
        /*0218*/ 	.short	0x010a
        /*021a*/ 	.byte	0x24
	.zero		1


	//   ....[13]....
        /*021c*/ 	.word	0x000041a0
        /*0220*/ 	.word	0x000000ff
        /*0224*/ 	.word	0x00000000
        /*0228*/ 	.short	0x0101
        /*022a*/ 	.byte	0x04
	.zero		1


	//   ....[14]....
        /*022c*/ 	.word	0x00004530
        /*0230*/ 	.word	0x00000003
        /*0234*/ 	.word	0x00000000
        /*0238*/ 	.short	0x0101
        /*023a*/ 	.byte	0x3f
	.zero		1


	//   ....[15]....
        /*023c*/ 	.word	0x000072f0
        /*0240*/ 	.word	0x00000000
        /*0244*/ 	.word	0x00036420
        /*0248*/ 	.short	0x010a
        /*024a*/ 	.byte	0x3f
	.zero		1


	//   ....[16]....
        /*024c*/ 	.word	0x00007ae0
        /*0250*/ 	.word	0x00000000
        /*0254*/ 	.word	0x00036438
        /*0258*/ 	.short	0x010a
        /*025a*/ 	.byte	0x3f
	.zero		1


	//   ....[17]....
        /*025c*/ 	.word	0x00007e40
        /*0260*/ 	.word	0x00000000
        /*0264*/ 	.word	0x00036428
        /*0268*/ 	.short	0x010a
        /*026a*/ 	.byte	0x3f
	.zero		1


	//   ....[18]....
        /*026c*/ 	.word	0x00008170
        /*0270*/ 	.word	0x00000000
        /*0274*/ 	.word	0x00036438
        /*0278*/ 	.short	0x010a
        /*027a*/ 	.byte	0x3f
	.zero		1


	//   ....[19]....
        /*027c*/ 	.word	0x00008460
        /*0280*/ 	.word	0x00000000
        /*0284*/ 	.word	0x00036420
        /*0288*/ 	.short	0x010a
        /*028a*/ 	.byte	0x3f
	.zero		1


	//   ....[20]....
        /*028c*/ 	.word	0x000087e0
        /*0290*/ 	.word	0x00000000
        /*0294*/ 	.word	0x00036438
        /*0298*/ 	.short	0x010a
        /*029a*/ 	.byte	0x3f
	.zero		1


	//   ....[21]....
        /*029c*/ 	.word	0x00008ae0
        /*02a0*/ 	.word	0x00000000
        /*02a4*/ 	.word	0x00036428
        /*02a8*/ 	.short	0x010a
        /*02aa*/ 	.byte	0x3f
	.zero		1


	//   ....[22]....
        /*02ac*/ 	.word	0x00008e20
        /*02b0*/ 	.word	0x00000000
        /*02b4*/ 	.word	0x00036438
        /*02b8*/ 	.short	0x010a
        /*02ba*/ 	.byte	0x3f
	.zero		1


	//   ....[23]....
        /*02bc*/ 	.word	0x00009280
        /*02c0*/ 	.word	0x00000007
        /*02c4*/ 	.word	0x00000000
        /*02c8*/ 	.short	0x010a
        /*02ca*/ 	.byte	0x3f
	.zero		1


	//   ....[24]....
        /*02cc*/ 	.word	0x00009300
        /*02d0*/ 	.word	0x00000003
        /*02d4*/ 	.word	0x00000000
        /*02d8*/ 	.short	0x010a
        /*02da*/ 	.byte	0x3f
	.zero		1


	//   ....[25]....
        /*02dc*/ 	.word	0x00009350
        /*02e0*/ 	.word	0x00000009
        /*02e4*/ 	.word	0x00036438
        /*02e8*/ 	.short	0x010a
        /*02ea*/ 	.byte	0x3f
	.zero		1


	//   ....[26]....
        /*02ec*/ 	.word	0x00009430
        /*02f0*/ 	.word	0x00000003
        /*02f4*/ 	.word	0x00036400
        /*02f8*/ 	.short	0x010a
        /*02fa*/ 	.byte	0x3f
	.zero		1


	//   ....[27]....
        /*02fc*/ 	.word	0x00009480
        /*0300*/ 	.word	0x00000003
        /*0304*/ 	.word	0x00036410
        /*0308*/ 	.short	0x010a
        /*030a*/ 	.byte	0x3f
	.zero		1


	//   ....[28]....
        /*030c*/ 	.word	0x000094e0
        /*0310*/ 	.word	0x0000000c
        /*0314*/ 	.word	0x00036430
        /*0318*/ 	.short	0x010a
        /*031a*/ 	.byte	0x3f
	.zero		1


	//   ....[29]....
        /*031c*/ 	.word	0x00009530
        /*0320*/ 	.word	0x00000000
        /*0324*/ 	.word	0x00036420
        /*0328*/ 	.short	0x010a
        /*032a*/ 	.byte	0x3f
	.zero		1


	//   ....[30]....
        /*032c*/ 	.word	0x00009580
        /*0330*/ 	.word	0x00000000
        /*0334*/ 	.word	0x00036438
        /*0338*/ 	.short	0x010a
        /*033a*/ 	.byte	0x3f
	.zero		1


	//   ....[31]....
        /*033c*/ 	.word	0x000095d0
        /*0340*/ 	.word	0x00000000
        /*0344*/ 	.word	0x00036428
        /*0348*/ 	.short	0x010a
        /*034a*/ 	.byte	0x3f
	.zero		1


	//   ....[32]....
        /*034c*/ 	.word	0x00009630
        /*0350*/ 	.word	0x00000000
        /*0354*/ 	.word	0x00036438
        /*0358*/ 	.short	0x010a
        /*035a*/ 	.byte	0x3f
	.zero		1


	//   ....[33]....
        /*035c*/ 	.word	0x000096b0
        /*0360*/ 	.word	0x00000000
        /*0364*/ 	.word	0x00036420
        /*0368*/ 	.short	0x010a
        /*036a*/ 	.byte	0x3f
	.zero		1


	//   ....[34]....
        /*036c*/ 	.word	0x00009700
        /*0370*/ 	.word	0x00000000
        /*0374*/ 	.word	0x00036438
        /*0378*/ 	.short	0x010a
        /*037a*/ 	.byte	0x3f
	.zero		1


	//   ....[35]....
        /*037c*/ 	.word	0x00009750
        /*0380*/ 	.word	0x00000000
        /*0384*/ 	.word	0x00036428
        /*0388*/ 	.short	0x010a
        /*038a*/ 	.byte	0x3f
	.zero		1


	//   ....[36]....
        /*038c*/ 	.word	0x000097a0
        /*0390*/ 	.word	0x00000000
        /*0394*/ 	.word	0x00036438
        /*0398*/ 	.short	0x010a
        /*039a*/ 	.byte	0x3f
	.zero		1


	//   ....[37]....
        /*039c*/ 	.word	0x00009870
        /*03a0*/ 	.word	0x00000007
        /*03a4*/ 	.word	0x00000000
        /*03a8*/ 	.short	0x010a
        /*03aa*/ 	.byte	0x3f
	.zero		1


	//   ....[38]....
        /*03ac*/ 	.word	0x000098c0
        /*03b0*/ 	.word	0x00000003
        /*03b4*/ 	.word	0x00000000
        /*03b8*/ 	.short	0x010a
        /*03ba*/ 	.byte	0x3f
	.zero		1


	//----- nvinfo : EIATTR_NUM_MBARRIERS
	.align		4
.L_590:
        /*03bc*/ 	.byte	0x03, 0x38
        /*03be*/ 	.short	0x0007


	//----- nvinfo : EIATTR_EXIT_INSTR_OFFSETS
	.align		4
        /*03c0*/ 	.byte	0x04, 0x1c
        /*03c2*/ 	.short	(.L_592 - .L_591)


	//   ....[0]....
.L_591:
        /*03c4*/ 	.word	0x000093a0


	//----- nvinfo : EIATTR_MAX_THREADS
	.align		4
.L_592:
        /*03c8*/ 	.byte	0x04, 0x05
        /*03ca*/ 	.short	(.L_594 - .L_593)
.L_593:
        /*03cc*/ 	.word	0x00000200
        /*03d0*/ 	.word	0x00000001
        /*03d4*/ 	.word	0x00000001


	//----- nvinfo : EIATTR_CRS_STACK_SIZE
	.align		4
.L_594:
        /*03d8*/ 	.byte	0x04, 0x1e
        /*03da*/ 	.short	(.L_596 - .L_595)
.L_595:
        /*03dc*/ 	.word	0x00000000


	//----- nvinfo : EIATTR_CBANK_PARAM_SIZE
	.align		4
.L_596:
        /*03e0*/ 	.byte	0x03, 0x19
        /*03e2*/ 	.short	0x06f0


	//----- nvinfo : EIATTR_PARAM_CBANK
	.align		4
        /*03e4*/ 	.byte	0x04, 0x0a
        /*03e6*/ 	.short	(.L_598 - .L_597)
	.align		4
.L_597:
        /*03e8*/ 	.word	index@(.nv.constant0._ZN7cutlass13device_kernelIN5flash11enable_sm90INS1_16FlashAttnBwdSm90INS1_25CollectiveMainloopBwdSm90ILi2ELi1ELi1EN4cute5tupleIJNS5_1CILi1EEES8_S8_EEENS6_IJNS7_ILi64EEENS7_ILi96EEENS7_ILi192EEEEEENS_6half_tEfNS_4arch4Sm90ELb0ELb1ELb1ELb1ELb0ELb0ELb1ELb0ELi3ELi1ELi1ELi1ELb0EEENS1_24CollectiveEpilogueBwdGQAISD_fSG_Li384ELb1ELb0EEENS1_19SingleTileSchedulerILb1ELb0ELb0ELi96EEEEEEEEEvNT_6ParamsE)
        /*03ec*/ 	.short	0x0210
        /*03ee*/ 	.short	0x06f0


	//----- nvinfo : EIATTR_SW_WAR
	.align		4
.L_598:
        /*03f0*/ 	.byte	0x04, 0x36
        /*03f2*/ 	.short	(.L_600 - .L_599)
.L_599:
        /*03f4*/ 	.word	0x00000008
.L_600:


//--------------------- .nv.info._ZN7cutlass13device_kernelIN5flash11enable_sm90INS1_16FlashAttnBwdSm90INS1_25CollectiveMainloopBwdSm90ILi2ELi1ELi1EN4cute5tupleIJNS5_1CILi1EEES8_S8_EEENS6_IJNS7_ILi64EEENS7_ILi96EEENS7_ILi192EEEEEENS_6half_tEfNS_4arch4Sm90ELb0ELb1ELb1ELb1ELb1ELb0ELb1ELb0ELi3ELi1ELi1ELi1ELb0EEENS1_24CollectiveEpilogueBwdGQAISD_fSG_Li384ELb1ELb1EEENS1_19SingleTileSchedulerILb1ELb0ELb0ELi96EEEEEEEEEvNT_6ParamsE --------------------------
	.section	.nv.info._ZN7cutlass13device_kernelIN5flash11enable_sm90INS1_16FlashAttnBwdSm90INS1_25CollectiveMainloopBwdSm90ILi2ELi1ELi1EN4cute5tupleIJNS5_1CILi1EEES8_S8_EEENS6_IJNS7_ILi64EEENS7_ILi96EEENS7_ILi192EEEEEENS_6half_tEfNS_4arch4Sm90ELb0ELb1ELb1ELb1ELb1ELb0ELb1ELb0ELi3ELi1ELi1ELi1ELb0EEENS1_24CollectiveEpilogueBwdGQAISD_fSG_Li384ELb1ELb1EEENS1_19SingleTileSchedulerILb1ELb0ELb0ELi96EEEEEEEEEvNT_6ParamsE,"",@"SHT_CUDA_INFO"
	.sectionflags	@""
	.align	4


	//----- nvinfo : EIATTR_CUDA_API_VERSION
	.align		4
        /*0000*/ 	.byte	0x04, 0x37
        /*0002*/ 	.short	(.L_602 - .L_601)
.L_601:
        /*0004*/ 	.word	0x00000082


	//----- nvinfo : EIATTR_KPARAM_INFO
	.align		4
.L_602:
        /*0008*/ 	.byte	0x04, 0x17
        /*000a*/ 	.short	(.L_604 - .L_603)
.L_603:
        /*000c*/ 	.word	0x00000000
        /*0010*/ 	.short	0x0000
        /*0012*/ 	.short	0x0070
        /*0014*/ 	.byte	0x00, 0xf0, 0x01, 0x1a


	//----- nvinfo : EIATTR_SPARSE_MMA_MASK
	.align		4
.L_604:
        /*0018*/ 	.byte	0x03, 0x50
        /*001a*/ 	.short	0x0000


	//----- nvinfo : EIATTR_MAXREG_COUNT
	.align		4
        /*001c*/ 	.byte	0x03, 0x1b
        /*001e*/ 	.short	0x0080


	//----- nvinfo : EIATTR_NUM_BARRIERS
	.align		4
        /*0020*/ 	.byte	0x02, 0x4c
        /*0022*/ 	.byte	0x10
	.zero		1


	//----- nvinfo : EIATTR_EXTERNS
	.align		4
        /*0024*/ 	.byte	0x04, 0x0f
        /*0026*/ 	.short	(.L_606 - .L_605)


	//   ....[0]....
	.align		4
.L_605:
        /*0028*/ 	.word	index@(__assertfail)


	//----- nvinfo : EIATTR_ANNOTATIONS
	.align		4
.L_606:
        /*002c*/ 	.byte	0x04, 0x55
        /*002e*/ 	.short	(.L_608 - .L_607)


	//   ....[0]....
.L_607:
        /* <DEDUP_REMOVED lines=12> */


	//----- nvinfo : EIATTR_MERCURY_ISA_VERSION
	.align		4
.L_608:
        /*00d8*/ 	.byte	0x03, 0x5f
        /*00da*/ 	.short	0x0101


	//----- nvinfo : EIATTR_INT_WARP_WIDE_INSTR_OFFSETS
	.align		4
        /*00dc*/ 	.byte	0x04, 0x31
        /*00de*/ 	.short	(.L_610 - .L_609)


	//   ....[0]....
.L_609:
        /*00e0*/ 	.word	0x00000180


	//   ....[1]....
        /*00e4*/ 	.word	0x00000240


	//   ....[2]....
        /*00e8*/ 	.word	0x000066c0


	//   ....[3]....
        /*00ec*/ 	.word	0x00006e30


	//   ....[4]....
        /*00f0*/ 	.word	0x00007420


	//   ....[5]....
        /*00f4*/ 	.word	0x000076e0


	//   ....[6]....
        /*00f8*/ 	.word	0x00007940


	//   ....[7]....
        /*00fc*/ 	.word	0x00007ad0


	//----- nvinfo : EIATTR_COOP_GROUP_MASK_REGIDS
	.align		4
.L_610:
        /*0100*/ 	.byte	0x04, 0x29
        /*0102*/ 	.short	(.L_612 - .L_611)


	//   ....[0]....
.L_611:
        /*0104*/ 	.word	0xffffffff


	//   ....[1]....
        /*0108*/ 	.word	0xffffffff


	//   ....[2]....
        /*010c*/ 	.word	0xffffffff


	//   ....[3]....
        /*0110*/ 	.word	0xffffffff


	//   ....[4]....
        /*0114*/ 	.word	0xffffffff


	//   ....[5]....
        /*0118*/ 	.word	0xffffffff


	//   ....[6]....
        /*011c*/ 	.word	0xffffffff


	//   ....[7]....
        /*0120*/ 	.word	0xffffffff


	//   ....[8]....
        /*0124*/ 	.word	0xffffffff


	//   ....[9]....
        /*0128*/ 	.word	0xffffffff


	//   ....[10]....
        /*012c*/ 	.word	0xffffffff


	//   ....[11]....
        /*0130*/ 	.word	0xffffffff


	//   ....[12]....
        /*0134*/ 	.word	0xffffffff


	//   ....[13]....
        /*0138*/ 	.word	0xffffffff


	//   ....[14]....
        /*013c*/ 	.word	0xffffffff


	//   ....[15]....
        /*0140*/ 	.word	0xffffffff


	//   ....[16]....
        /*0144*/ 	.word	0xffffffff


	//   ....[17]....
        /*0148*/ 	.word	0xffffffff


	//   ....[18]....
        /*014c*/ 	.word	0xffffffff


	//   ....[19]....
        /*0150*/ 	.word	0xffffffff


	//   ....[20]....
        /*0154*/ 	.word	0x0500000f


	//   ....[21]....
        /*0158*/ 	.word	0x0500000f


	//   ....[22]....
        /*015c*/ 	.word	0x0500000f


	//   ....[23]....
        /*0160*/ 	.word	0x0500000f


	//   ....[24]....
        /*0164*/ 	.word	0x0500000f


	//   ....[25]....
        /*0168*/ 	.word	0x0500000f


	//----- nvinfo : EIATTR_COOP_GROUP_INSTR_OFFSETS
	.align		4
.L_612:
        /*016c*/ 	.byte	0x04, 0x28
        /*016e*/ 	.short	(.L_614 - .L_613)


	//   ....[0]....
.L_613:
        /*0170*/ 	.word	0x00000060


	//   ....[1]....
        /*0174*/ 	.word	0x00000190


	//   ....[2]....
        /*0178*/ 	.word	0x00000220


	//   ....[3]....
        /*017c*/ 	.word	0x000003a0


	//   ....[4]....
        /*0180*/ 	.word	0x000005f0


	//   ....[5]....
        /*0184*/ 	.word	0x00001400


	//   ....[6]....
        /*0188*/ 	.word	0x00004f90


	//   ....[7]....
        /*018c*/ 	.word	0x00005120


	//   ....[8]....
        /*0190*/ 	.word	0x000053b0


	//   ....[9]....
        /*0194*/ 	.word	0x00005540


	//   ....[10]....
        /*0198*/ 	.word	0x00005650


	//   ....[11]....
        /*019c*/ 	.word	0x00006130


	//   ....[12]....
        /*01a0*/ 	.word	0x000065f0


	//   ....[13]....
        /*01a4*/ 	.word	0x00006970


	//   ....[14]....
        /*01a8*/ 	.word	0x00006d60


	//   ....[15]....
        /*01ac*/ 	.word	0x00006fa0


	//   ....[16]....
        /*01b0*/ 	.word	0x00007350


	//   ....[17]....
        /*01b4*/ 	.word	0x00007620


	//   ....[18]....
        /*01b8*/ 	.word	0x00007840


	//   ....[19]....
        /*01bc*/ 	.word	0x000079d0


	//   ....[20]....
        /*01c0*/ 	.word	0x0000a6c0


	//   ....[21]....
        /*01c4*/ 	.word	0x0000a830


	//   ....[22]....
        /*01c8*/ 	.word	0x0000a8a0


	//   ....[23]....
        /*01cc*/ 	.word	0x0000a910


	//   ....[24]....
        /*01d0*/ 	.word	0x0000a980


	//   ....[25]....
        /*01d4*/ 	.word	0x0000a9f0


	//----- nvinfo : EIATTR_REG_RECONFIG
	.align		4
.L_614:
        /*01d8*/ 	.byte	0x01, 0x54
	.zero		2


	//----- nvinfo : EIATTR_SYSCALL_OFFSETS
	.align		4
        /*01dc*/ 	.byte	0x04, 0x46
        /*01de*/ 	.short	(.L_616 - .L_615)


	//   ....[0]....
.L_615:
        /*01e0*/ 	.word	0x00001060


	//   ....[1]....
        /*01e4*/ 	.word	0x00001150


	//   ....[2]....
        /*01e8*/ 	.word	0x00001290


	//   ....[3]....
        /*01ec*/ 	.word	0x00001380


	//----- nvinfo : EIATTR_MBARRIER_INSTR_OFFSETS
	.align		4
.L_616:
        /*01f0*/ 	.byte	0x04, 0x39
        /*01f2*/ 	.short	(.L_618 - .L_617)


	//   ....[0]....
.L_617:
        /*01f4*/ 	.word	0x00000260
        /*01f8*/ 	.word	0x000000ff
        /*01fc*/ 	.word	0x00036400
        /*0200*/ 	.short	0x0100
        /*0202*/ 	.byte	0x06
	.zero		1


	//   ....[1]....
        /*0204*/ 	.word	0x00000350
        /*0208*/ 	.word	0x000000ff
        /*020c*/ 	.word	0x00036410
        /*0210*/ 	.short	0x0100
        /*0212*/ 	.byte	0x08
	.zero		1


	//   ....[2]....
        /*0214*/ 	.word	0x00000360
        /*0218*/ 	.word	0x000000ff
        /*021c*/ 	.word	0x00036420
        /*0220*/ 	.short	0x0100
        /*0222*/ 	.byte	0x08
	.zero		1


	//   ....[3]....
        /*0224*/ 	.word	0x00000370
        /*0228*/ 	.word	0x000000ff
        /*022c*/ 	.word	0x00036418
        /*0230*/ 	.short	0x0100
        /*0232*/ 	.byte	0x08
	.zero		1


	//   ....[4]....
        /*0234*/ 	.word	0x00000380
        /*0238*/ 	.word	0x000000ff
        /*023c*/ 	.word	0x00036428
        /*0240*/ 	.short	0x0100
        /*0242*/ 	.byte	0x08
	.zero		1


	//   ....[5]....
        /*0244*/ 	.word	0x000004b0
        /*0248*/ 	.word	0x000000ff
        /*024c*/ 	.word	0x00036430
        /*0250*/ 	.short	0x0100
        /*0252*/ 	.byte	0x08
	.zero		1


	//   ....[6]....
        /*0254*/ 	.word	0x000004c0
        /*0258*/ 	.word	0x000000ff
        /*025c*/ 	.word	0x00036438
        /*0260*/ 	.short	0x0100
        /*0262*/ 	.byte	0x08
	.zero		1


	//   ....[7]....
        /*0264*/ 	.word	0x00001430
        /*0268*/ 	.word	0x000000ff
        /*026c*/ 	.word	0x00036400
        /*0270*/ 	.short	0x010a
        /*0272*/ 	.byte	0x24
	.zero		1


	//   ....[8]....
        /*0274*/ 	.word	0x00001520
        /*0278*/ 	.word	0x000000ff
        /*027c*/ 	.word	0x00036400
        /*0280*/ 	.short	0x010a
        /*0282*/ 	.byte	0x24
	.zero		1


	//   ....[9]....
        /*0284*/ 	.word	0x00001ca0
        /*0288*/ 	.word	0x00000003
        /*028c*/ 	.word	0x00036410
        /*0290*/ 	.short	0x010a
        /*0292*/ 	.byte	0x3f
	.zero		1


	//   ....[10]....
        /*0294*/ 	.word	0x00001ce0
        /*0298*/ 	.word	0x00000003
        /*029c*/ 	.word	0x00036410
        /*02a0*/ 	.short	0x010a
        /*02a2*/ 	.byte	0x3f
	.zero		1


	//   ....[11]....
        /*02a4*/ 	.word	0x00002380
        /*02a8*/ 	.word	0x000000ff
        /*02ac*/ 	.word	0x00036430
        /*02b0*/ 	.short	0x010a
        /*02b2*/ 	.byte	0x24
	.zero		1


	//   ....[12]....
        /*02b4*/ 	.word	0x000023c0
        /*02b8*/ 	.word	0x000000ff
        /*02bc*/ 	.word	0x00036430
        /*02c0*/ 	.short	0x010a
        /*02c2*/ 	.byte	0x24
	.zero		1


	//   ....[13]....
        /*02c4*/ 	.word	0x000041a0
        /*02c8*/ 	.word	0x000000ff
        /*02cc*/ 	.word	0x00000000
        /*02d0*/ 	.short	0x0101
        /*02d2*/ 	.byte	0x04
	.zero		1


	//   ....[14]....
        /*02d4*/ 	.word	0x00004530
        /*02d8*/ 	.word	0x00000003
        /*02dc*/ 	.word	0x00000000
        /*02e0*/ 	.short	0x0101
        /*02e2*/ 	.byte	0x3f
	.zero		1


	//   ....[15]....
        /*02e4*/ 	.word	0x000085c0
        /*02e8*/ 	.word	0x00000000
        /*02ec*/ 	.word	0x00036420
        /*02f0*/ 	.short	0x010a
        /*02f2*/ 	.byte	0x3f
	.zero		1


	//   ....[16]....
        /*02f4*/ 	.word	0x00008db0
        /*02f8*/ 	.word	0x00000000
        /*02fc*/ 	.word	0x00036438
        /*0300*/ 	.short	0x010a
        /*0302*/ 	.byte	0x3f
	.zero		1


	//   ....[17]....
        /*0304*/ 	.word	0x00009110
        /*0308*/ 	.word	0x00000000
        /*030c*/ 	.word	0x00036428
        /*0310*/ 	.short	0x010a
        /*0312*/ 	.byte	0x3f
	.zero		1


	//   ....[18]....
        /*0314*/ 	.word	0x00009440
        /*0318*/ 	.word	0x00000000
        /*031c*/ 	.word	0x00036438
        /*0320*/ 	.short	0x010a
        /*0322*/ 	.byte	0x3f
	.zero		1


	//   ....[19]....
        /*0324*/ 	.word	0x00009730
        /*0328*/ 	.word	0x00000000
        /*032c*/ 	.word	0x00036420
        /*0330*/ 	.short	0x010a
        /*0332*/ 	.byte	0x3f
	.zero		1


	//   ....[20]....
        /*0334*/ 	.word	0x00009ab0
        /*0338*/ 	.word	0x00000000
        /*033c*/ 	.word	0x00036438
        /*0340*/ 	.short	0x010a
        /*0342*/ 	.byte	0x3f
	.zero		1


	//   ....[21]....
        /*0344*/ 	.word	0x00009db0
        /*0348*/ 	.word	0x00000000
        /*034c*/ 	.word	0x00036428
        /*0350*/ 	.short	0x010a
        /*0352*/ 	.byte	0x3f
	.zero		1


	//   ....[22]....
        /*0354*/ 	.word	0x0000a0f0
        /*0358*/ 	.word	0x00000000
        /*035c*/ 	.word	0x00036438
        /*0360*/ 	.short	0x010a
        /*0362*/ 	.byte	0x3f
	.zero		1


	//   ....[23]....
        /*0364*/ 	.word	0x0000a550
        /*0368*/ 	.word	0x00000007
        /*036c*/ 	.word	0x00000000
        /*0370*/ 	.short	0x010a
        /*0372*/ 	.byte	0x3f
	.zero		1


	//   ....[24]....
        /*0374*/ 	.word	0x0000a5d0
        /*0378*/ 	.word	0x00000003
        /*037c*/ 	.word	0x00000000
        /*0380*/ 	.short	0x010a
        /*0382*/ 	.byte	0x3f
	.zero		1


	//   ....[25]....
        /*0384*/ 	.word	0x0000a620
        /*0388*/ 	.word	0x00000009
        /*038c*/ 	.word	0x00036438
        /*0390*/ 	.short	0x010a
        /*0392*/ 	.byte	0x3f
	.zero		1


	//   ....[26]....
        /*0394*/ 	.word	0x0000a700
        /*0398*/ 	.word	0x00000003
        /*039c*/ 	.word	0x00036400
        /*03a0*/ 	.short	0x010a
        /*03a2*/ 	.byte	0x3f
	.zero		1


	//   ....[27]....
        /*03a4*/ 	.word	0x0000a750
        /*03a8*/ 	.word	0x00000003
        /*03ac*/ 	.word	0x00036410
        /*03b0*/ 	.short	0x010a
        /*03b2*/ 	.byte	0x3f
	.zero		1


	//   ....[28]....
        /*03b4*/ 	.word	0x0000a7b0
        /*03b8*/ 	.word	0x0000000c
        /*03bc*/ 	.word	0x00036430
        /*03c0*/ 	.short	0x010a
        /*03c2*/ 	.byte	0x3f
	.zero		1


	//   ....[29]....
        /*03c4*/ 	.word	0x0000aa30
        /*03c8*/ 	.word	0x00000000
        /*03cc*/ 	.word	0x00036420
        /*03d0*/ 	.short	0x010a
        /*03d2*/ 	.byte	0x3f
	.zero		1


	//   ....[30]....
        /*03d4*/ 	.word	0x0000aa80
        /*03d8*/ 	.word	0x00000000
        /*03dc*/ 	.word	0x00036438
        /*03e0*/ 	.short	0x010a
        /*03e2*/ 	.byte	0x3f
	.zero		1


	//   ....[31]....
        /*03e4*/ 	.word	0x0000aad0
        /*03e8*/ 	.word	0x00000000
        /*03ec*/ 	.word	0x00036428
        /*03f0*/ 	.short	0x010a
        /*03f2*/ 	.byte	0x3f
	.zero		1


	//   ....[32]....
        /*03f4*/ 	.word	0x0000ab30
        /*03f8*/ 	.word	0x00000000
        /*03fc*/ 	.word	0x00036438
        /*0400*/ 	.short	0x010a
        /*0402*/ 	.byte	0x3f
	.zero		1


	//   ....[33]....
        /*0404*/ 	.word	0x0000abb0
        /*0408*/ 	.word	0x00000000
        /*040c*/ 	.word	0x00036420
        /*0410*/ 	.short	0x010a
        /*0412*/ 	.byte	0x3f
	.zero		1


	//   ....[34]....
        /*0414*/ 	.word	0x0000ac00
        /*0418*/ 	.word	0x00000000
        /*041c*/ 	.word	0x00036438
        /*0420*/ 	.short	0x010a
        /*0422*/ 	.byte	0x3f
	.zero		1


	//   ....[35]....
        /*0424*/ 	.word	0x0000ac50
        /*0428*/ 	.word	0x00000000
        /*042c*/ 	.word	0x00036428
        /*0430*/ 	.short	0x010a
        /*0432*/ 	.byte	0x3f
	.zero		1


	//   ....[36]....
        /*0434*/ 	.word	0x0000aca0
        /*0438*/ 	.word	0x00000000
        /*043c*/ 	.word	0x00036438
        /*0440*/ 	.short	0x010a
        /*0442*/ 	.byte	0x3f
	.zero		1


	//   ....[37]....
        /*0444*/ 	.word	0x0000ad70
        /*0448*/ 	.word	0x00000007
        /*044c*/ 	.word	0x00000000
        /*0450*/ 	.short	0x010a
        /*0452*/ 	.byte	0x3f
	.zero		1


	//   ....[38]....
        /*0454*/ 	.word	0x0000adc0
        /*0458*/ 	.word	0x00000003
        /*045c*/ 	.word	0x00000000
        /*0460*/ 	.short	0x010a
        /*0462*/ 	.byte	0x3f
	.zero		1


	//----- nvinfo : EIATTR_NUM_MBARRIERS
	.align		4
.L_618:
        /*0464*/ 	.byte	0x03, 0x38
        /*0466*/ 	.short	0x0007


	//----- nvinfo : EIATTR_EXIT_INSTR_OFFSETS
	.align		4
        /*0468*/ 	.byte	0x04, 0x1c
        /*046a*/ 	.short	(.L_620 - .L_619)


	//   ....[0]....
.L_619:
        /*046c*/ 	.word	0x0000a670


	//----- nvinfo : EIATTR_MAX_THREADS
	.align		4
.L_620:
        /*0470*/ 	.byte	0x04, 0x05
        /*0472*/ 	.short	(.L_622 - .L_621)
.L_621:
        /*0474*/ 	.word	0x00000200
        /*0478*/ 	.word	0x00000001
        /*047c*/ 	.word	0x00000001


	//----- nvinfo : EIATTR_CRS_STACK_SIZE
	.align		4
.L_622:
        /*0480*/ 	.byte	0x04, 0x1e
        /*0482*/ 	.short	(.L_624 - .L_623)
.L_623:
        /*0484*/ 	.word	0x00000000


	//----- nvinfo : EIATTR_CBANK_PARAM_SIZE
	.align		4
.L_624:
        /*0488*/ 	.byte	0x03, 0x19
        /*048a*/ 	.short	0x06f0


	//----- nvinfo : EIATTR_PARAM_CBANK
	.align		4
        /*048c*/ 	.byte	0x04, 0x0a
        /*048e*/ 	.short	(.L_626 - .L_625)
	.align		4
.L_625:
        /*0490*/ 	.word	index@(.nv.constant0._ZN7cutlass13device_kernelIN5flash11enable_sm90INS1_16FlashAttnBwdSm90INS1_25CollectiveMainloopBwdSm90ILi2ELi1ELi1EN4cute5tupleIJNS5_1CILi1EEES8_S8_EEENS6_IJNS7_ILi64EEENS7_ILi96EEENS7_ILi192EEEEEENS_6half_tEfNS_4arch4Sm90ELb0ELb1ELb1ELb1ELb1ELb0ELb1ELb0ELi3ELi1ELi1ELi1ELb0EEENS1_24CollectiveEpilogueBwdGQAISD_fSG_Li384ELb1ELb1EEENS1_19SingleTileSchedulerILb1ELb0ELb0ELi96EEEEEEEEEvNT_6ParamsE)
        /*0494*/ 	.short	0x0210
        /*0496*/ 	.short	0x06f0


	//----- nvinfo : EIATTR_SW_WAR
	.align		4
.L_626:
        /*0498*/ 	.byte	0x04, 0x36
        /*049a*/ 	.short	(.L_628 - .L_627)
.L_627:
        /*049c*/ 	.word	0x00000008
.L_628:


//--------------------- .nv.info._ZN7cutlass13device_kernelIN5flash11enable_sm90INS1_16FlashAttnBwdSm90INS1_25CollectiveMainloopBwdSm90ILi2ELi1ELi1EN4cute5tupleIJNS5_1CILi1EEES8_S8_EEENS6_IJNS7_ILi64EEENS7_ILi96EEENS7_ILi192EEEEEENS_6half_tEfNS_4arch4Sm90ELb1ELb0ELb1ELb0ELb0ELb0ELb1ELb0ELi3ELi1ELi1ELi1ELb0EEENS1_21CollectiveEpilogueBwdISD_SE_SG_Li384ELb0ELb1ELi3EEENS1_25SingleTileBwdLPTSchedulerILb0ELi96ELb0EEEEEEEEEvNT_6ParamsE --------------------------
	.section	.nv.info._ZN7cutlass13device_kernelIN5flash11enable_sm90INS1_16FlashAttnBwdSm90INS1_25CollectiveMainloopBwdSm90ILi2ELi1ELi1EN4cute5tupleIJNS5_1CILi1EEES8_S8_EEENS6_IJNS7_ILi64EEENS7_ILi96EEENS7_ILi192EEEEEENS_6half_tEfNS_4arch4Sm90ELb1ELb0ELb1ELb0ELb0ELb0ELb1ELb0ELi3ELi1ELi1ELi1ELb0EEENS1_21CollectiveEpilogueBwdISD_SE_SG_Li384ELb0ELb1ELi3EEENS1_25SingleTileBwdLPTSchedulerILb0ELi96ELb0EEEEEEEEEvNT_6ParamsE,"",@"SHT_CUDA_INFO"
	.sectionflags	@""
	.align	4


	//----- nvinfo : EIATTR_CUDA_API_VERSION
	.align		4
        /*0000*/ 	.byte	0x04, 0x37
        /*0002*/ 	.short	(.L_630 - .L_629)
.L_629:
        /*0004*/ 	.word	0x00000082


	//----- nvinfo : EIATTR_KPARAM_INFO
	.align		4
.L_630:
        /*0008*/ 	.byte	0x04, 0x17
        /*000a*/ 	.short	(.L_632 - .L_631)
.L_631:
        /*000c*/ 	.word	0x00000000
        /*0010*/ 	.short	0x0000
        /*0012*/ 	.short	0x0070
        /*0014*/ 	.byte	0x00, 0xf0, 0x01, 0x24


	//----- nvinfo : EIATTR_SPARSE_MMA_MASK
	.align		4
.L_632:
        /*0018*/ 	.byte	0x03, 0x50
        /*001a*/ 	.short	0x0000


	//----- nvinfo : EIATTR_MAXREG_COUNT
	.align		4
        /*001c*/ 	.byte	0x03, 0x1b
        /*001e*/ 	.short	0x0080


	//----- nvinfo : EIATTR_NUM_BARRIERS
	.align		4
        /*0020*/ 	.byte	0x02, 0x4c
        /*0022*/ 	.byte	0x10
	.zero		1


	//----- nvinfo : EIATTR_EXTERNS
	.align		4
        /*0024*/ 	.byte	0x04, 0x0f
        /*0026*/ 	.short	(.L_634 - .L_633)


	//   ....[0]....
	.align		4
.L_633:
        /*0028*/ 	.word	index@(__assertfail)


	//----- nvinfo : EIATTR_ANNOTATIONS
	.align		4
.L_634:
        /*002c*/ 	.byte	0x04, 0x55
        /*002e*/ 	.short	(.L_636 - .L_635)


	//   ....[0]....
.L_635:
        /* <DEDUP_REMOVED lines=12> */


	//----- nvinfo : EIATTR_MERCURY_ISA_VERSION
	.align		4
.L_636:
        /*00d8*/ 	.byte	0x03, 0x5f
        /*00da*/ 	.short	0x0101


	//----- nvinfo : EIATTR_INT_WARP_WIDE_INSTR_OFFSETS
	.align		4
        /*00dc*/ 	.byte	0x04, 0x31
        /*00de*/ 	.short	(.L_638 - .L_637)


	//   ....[0]....
.L_637:
        /*00e0*/ 	.word	0x000001e0


	//   ....[1]....
        /*00e4*/ 	.word	0x000002a0


	//----- nvinfo : EIATTR_COOP_GROUP_MASK_REGIDS
	.align		4
.L_638:
        /*00e8*/ 	.byte	0x04, 0x29
        /*00ea*/ 	.short	(.L_640 - .L_639)


	//   ....[0]....
.L_639:
        /*00ec*/ 	.word	0xffffffff


	//   ....[1]....
        /*00f0*/ 	.word	0xffffffff


	//   ....[2]....
        /*00f4*/ 	.word	0xffffffff


	//   ....[3]....
        /*00f8*/ 	.word	0xffffffff


	//   ....[4]....
        /*00fc*/ 	.word	0xffffffff


	//   ....[5]....
        /*0100*/ 	.word	0xffffffff


	//   ....[6]....
        /*0104*/ 	.word	0xffffffff


	//   ....[7]....
        /*0108*/ 	.word	0xffffffff


	//   ....[8]....
        /*010c*/ 	.word	0x0500000f


	//----- nvinfo : EIATTR_COOP_GROUP_INSTR_OFFSETS
	.align		4
.L_640:
        /*0110*/ 	.byte	0x04, 0x28
        /*0112*/ 	.short	(.L_642 - .L_641)


	//   ....[0]....
.L_641:
        /*0114*/ 	.word	0x00000060


	//   ....[1]....
        /*0118*/ 	.word	0x000001f0


	//   ....[2]....
        /*011c*/ 	.word	0x00000280


	//   ....[3]....
        /*0120*/ 	.word	0x00000400


	//   ....[4]....
        /*0124*/ 	.word	0x00000640


	//   ....[5]....
        /*0128*/ 	.word	0x00001220


	//   ....[6]....
        /*012c*/ 	.word	0x000048e0


	//   ....[7]....
        /*0130*/ 	.word	0x00005ea0


	//   ....[8]....
        /*0134*/ 	.word	0x00009890


	//----- nvinfo : EIATTR_REG_RECONFIG
	.align		4
.L_642:
        /*0138*/ 	.byte	0x01, 0x54
	.zero		2


	//----- nvinfo : EIATTR_SYSCALL_OFFSETS
	.align		4
        /*013c*/ 	.byte	0x04, 0x46
        /*013e*/ 	.short	(.L_644 - .L_643)


	//   ....[0]....
.L_643:
        /*0140*/ 	.word	0x00000e80


	//   ....[1]....
        /*0144*/ 	.word	0x00000f70


	//   ....[2]....
        /*0148*/ 	.word	0x000010b0


	//   ....[3]....
        /*014c*/ 	.word	0x000011a0


	//   ....[4]....
        /*0150*/ 	.word	0x000042d0


	//   ....[5]....
        /*0154*/ 	.word	0x00004410


	//   ....[6]....
        /*0158*/ 	.word	0x00004530


	//   ....[7]....
        /*015c*/ 	.word	0x00004650


	//----- nvinfo : EIATTR_MBARRIER_INSTR_OFFSETS
	.align		4
.L_644:
        /*0160*/ 	.byte	0x04, 0x39
        /*0162*/ 	.short	(.L_646 - .L_645)


	//   ....[0]....
.L_645:
        /*0164*/ 	.word	0x000002c0
        /*0168*/ 	.word	0x000000ff
        /*016c*/ 	.word	0x00036400
        /*0170*/ 	.short	0x0100
        /*0172*/ 	.byte	0x06
	.zero		1


	//   ....[1]....
        /*0174*/ 	.word	0x000003b0
        /*0178*/ 	.word	0x000000ff
        /*017c*/ 	.word	0x00036410
        /*0180*/ 	.short	0x0100
        /*0182*/ 	.byte	0x08
	.zero		1


	//   ....[2]....
        /*0184*/ 	.word	0x000003c0
        /*0188*/ 	.word	0x000000ff
        /*018c*/ 	.word	0x00036420
        /*0190*/ 	.short	0x0100
        /*0192*/ 	.byte	0x08
	.zero		1


	//   ....[3]....
        /*0194*/ 	.word	0x000003d0
        /*0198*/ 	.word	0x000000ff
        /*019c*/ 	.word	0x00036418
        /*01a0*/ 	.short	0x0100
        /*01a2*/ 	.byte	0x08
	.zero		1


	//   ....[4]....
        /*01a4*/ 	.word	0x000003e0
        /*01a8*/ 	.word	0x000000ff
        /*01ac*/ 	.word	0x00036428
        /*01b0*/ 	.short	0x0100
        /*01b2*/ 	.byte	0x08
	.zero		1


	//   ....[5]....
        /*01b4*/ 	.word	0x00000510
        /*01b8*/ 	.word	0x000000ff
        /*01bc*/ 	.word	0x00036430
        /*01c0*/ 	.short	0x0100
        /*01c2*/ 	.byte	0x08
	.zero		1


	//   ....[6]....
        /*01c4*/ 	.word	0x00000520
        /*01c8*/ 	.word	0x000000ff
        /*01cc*/ 	.word	0x00036438
        /*01d0*/ 	.short	0x0100
        /*01d2*/ 	.byte	0x08
	.zero		1


	//   ....[7]....
        /*01d4*/ 	.word	0x00001250
        /*01d8*/ 	.word	0x000000ff
        /*01dc*/ 	.word	0x00036400
        /*01e0*/ 	.short	0x010a
        /*01e2*/ 	.byte	0x25
	.zero		1


	//   ....[8]....
        /*01e4*/ 	.word	0x00001340
        /*01e8*/ 	.word	0x000000ff
        /*01ec*/ 	.word	0x00036400
        /*01f0*/ 	.short	0x010a
        /*01f2*/ 	.byte	0x25
	.zero		1


	//   ....[9]....
        /*01f4*/ 	.word	0x00001a90
        /*01f8*/ 	.word	0x00000003
        /*01fc*/ 	.word	0x00036410
        /*0200*/ 	.short	0x010a
        /*0202*/ 	.byte	0x3f
	.zero		1


	//   ....[10]....
        /*0204*/ 	.word	0x00001ad0
        /*0208*/ 	.word	0x00000003
        /*020c*/ 	.word	0x00036410
        /*0210*/ 	.short	0x010a
        /*0212*/ 	.byte	0x3f
	.zero		1


	//   ....[11]....
        /*0214*/ 	.word	0x00002170
        /*0218*/ 	.word	0x000000ff
        /*021c*/ 	.word	0x00036430
        /*0220*/ 	.short	0x010a
        /*0222*/ 	.byte	0x25
	.zero		1


	//   ....[12]....
        /*0224*/ 	.word	0x000023c0
        /*0228*/ 	.word	0x000000ff
        /*022c*/ 	.word	0x00036430
        /*0230*/ 	.short	0x010a
        /*0232*/ 	.byte	0x25
	.zero		1


	//   ....[13]....
        /*0234*/ 	.word	0x00003a80
        /*0238*/ 	.word	0x000000ff
        /*023c*/ 	.word	0x00000000
        /*0240*/ 	.short	0x0101
        /*0242*/ 	.byte	0x04
	.zero		1


	//   ....[14]....
        /*0244*/ 	.word	0x00003e10
        /*0248*/ 	.word	0x00000003
        /*024c*/ 	.word	0x00000000
        /*0250*/ 	.short	0x0101
        /*0252*/ 	.byte	0x3f
	.zero		1


	//   ....[15]....
        /*0254*/ 	.word	0x00007780
        /*0258*/ 	.word	0x0000000c
        /*025c*/ 	.word	0x00036420
        /*0260*/ 	.short	0x010a
        /*0262*/ 	.byte	0x3f
	.zero		1


	//   ....[16]....
        /*0264*/ 	.word	0x00007f10
        /*0268*/ 	.word	0x0000000c
        /*026c*/ 	.word	0x00036438
        /*0270*/ 	.short	0x010a
        /*0272*/ 	.byte	0x3f
	.zero		1


	//   ....[17]....
        /*0274*/ 	.word	0x00008290
        /*0278*/ 	.word	0x0000000c
        /*027c*/ 	.word	0x00036428
        /*0280*/ 	.short	0x010a
        /*0282*/ 	.byte	0x3f
	.zero		1


	//   ....[18]....
        /*0284*/ 	.word	0x000085e0
        /*0288*/ 	.word	0x0000000c
        /*028c*/ 	.word	0x00036438
        /*0290*/ 	.short	0x010a
        /*0292*/ 	.byte	0x3f
	.zero		1


	//   ....[19]....
        /*0294*/ 	.word	0x00008900
        /*0298*/ 	.word	0x0000000c
        /*029c*/ 	.word	0x00036420
        /*02a0*/ 	.short	0x010a
        /*02a2*/ 	.byte	0x3f
	.zero		1


	//   ....[20]....
        /*02a4*/ 	.word	0x00008c80
        /*02a8*/ 	.word	0x0000000c
        /*02ac*/ 	.word	0x00036438
        /*02b0*/ 	.short	0x010a
        /*02b2*/ 	.byte	0x3f
	.zero		1


	//   ....[21]....
        /*02b4*/ 	.word	0x00008f90
        /*02b8*/ 	.word	0x0000000c
        /*02bc*/ 	.word	0x00036428
        /*02c0*/ 	.short	0x010a
        /*02c2*/ 	.byte	0x3f
	.zero		1


	//   ....[22]....
        /*02c4*/ 	.word	0x000092b0
        /*02c8*/ 	.word	0x0000000c
        /*02cc*/ 	.word	0x00036438
        /*02d0*/ 	.short	0x010a
        /*02d2*/ 	.byte	0x3f
	.zero		1


	//   ....[23]....
        /*02d4*/ 	.word	0x00009720
        /*02d8*/ 	.word	0x00000005
        /*02dc*/ 	.word	0x00000000
        /*02e0*/ 	.short	0x010a
        /*02e2*/ 	.byte	0x3f
	.zero		1


	//   ....[24]....
        /*02e4*/ 	.word	0x000097a0
        /*02e8*/ 	.word	0x00000017
        /*02ec*/ 	.word	0x00000000
        /*02f0*/ 	.short	0x010a
        /*02f2*/ 	.byte	0x3f
	.zero		1


	//   ....[25]....
        /*02f4*/ 	.word	0x000097f0
        /*02f8*/ 	.word	0x00000007
        /*02fc*/ 	.word	0x00036438
        /*0300*/ 	.short	0x010a
        /*0302*/ 	.byte	0x3f
	.zero		1


	//   ....[26]....
        /*0304*/ 	.word	0x000098d0
        /*0308*/ 	.word	0x00000003
        /*030c*/ 	.word	0x00036400
        /*0310*/ 	.short	0x010a
        /*0312*/ 	.byte	0x3f
	.zero		1


	//   ....[27]....
        /*0314*/ 	.word	0x00009920
        /*0318*/ 	.word	0x00000003
        /*031c*/ 	.word	0x00036410
        /*0320*/ 	.short	0x010a
        /*0322*/ 	.byte	0x3f
	.zero		1


	//   ....[28]....
        /*0324*/ 	.word	0x00009980
        /*0328*/ 	.word	0x00000079
        /*032c*/ 	.word	0x00036430
        /*0330*/ 	.short	0x010a
        /*0332*/ 	.byte	0x3f
	.zero		1


	//   ....[29]....
        /*0334*/ 	.word	0x000099d0
        /*0338*/ 	.word	0x0000000c
        /*033c*/ 	.word	0x00036420
        /*0340*/ 	.short	0x010a
        /*0342*/ 	.byte	0x3f
	.zero		1


	//   ....[30]....
        /*0344*/ 	.word	0x00009a20
        /*0348*/ 	.word	0x0000000c
        /*034c*/ 	.word	0x00036438
        /*0350*/ 	.short	0x010a
        /*0352*/ 	.byte	0x3f
	.zero		1


	//   ....[31]....
        /*0354*/ 	.word	0x00009a70
        /*0358*/ 	.word	0x0000000c
        /*035c*/ 	.word	0x00036428
        /*0360*/ 	.short	0x010a
        /*0362*/ 	.byte	0x3f
	.zero		1


	//   ....[32]....
        /*0364*/ 	.word	0x00009ae0
        /*0368*/ 	.word	0x0000000c
        /*036c*/ 	.word	0x00036438
        /*0370*/ 	.short	0x010a
        /*0372*/ 	.byte	0x3f
	.zero		1


	//   ....[33]....
        /*0374*/ 	.word	0x00009b50
        /*0378*/ 	.word	0x0000000c
        /*037c*/ 	.word	0x00036420
        /*0380*/ 	.short	0x010a
        /*0382*/ 	.byte	0x3f
	.zero		1


	//   ....[34]....
        /*0384*/ 	.word	0x00009ba0
        /*0388*/ 	.word	0x0000000c
        /*038c*/ 	.word	0x00036438
        /*0390*/ 	.short	0x010a
        /*0392*/ 	.byte	0x3f
	.zero		1


	//   ....[35]....
        /*0394*/ 	.word	0x00009bf0
        /*0398*/ 	.word	0x0000000c
        /*039c*/ 	.word	0x00036428
        /*03a0*/ 	.short	0x010a
        /*03a2*/ 	.byte	0x3f
	.zero		1


	//   ....[36]....
        /*03a4*/ 	.word	0x00009c40
        /*03a8*/ 	.word	0x0000000c
        /*03ac*/ 	.word	0x00036438
        /*03b0*/ 	.short	0x010a
        /*03b2*/ 	.byte	0x3f
	.zero		1


	//   ....[37]....
        /*03b4*/ 	.word	0x00009d10
        /*03b8*/ 	.word	0x00000005
        /*03bc*/ 	.word	0x00000000
        /*03c0*/ 	.short	0x010a
        /*03c2*/ 	.byte	0x3f
	.zero		1


	//   ....[38]....
        /*03c4*/ 	.word	0x00009d60
        /*03c8*/ 	.word	0x00000017
        /*03cc*/ 	.word	0x00000000
        /*03d0*/ 	.short	0x010a
        /*03d2*/ 	.byte	0x3f
	.zero		1


	//----- nvinfo : EIATTR_NUM_MBARRIERS
	.align		4
.L_646:
        /*03d4*/ 	.byte	0x03, 0x38
        /*03d6*/ 	.short	0x0007


	//----- nvinfo : EIATTR_EXIT_INSTR_OFFSETS
	.align		4
        /*03d8*/ 	.byte	0x04, 0x1c
        /*03da*/ 	.short	(.L_648 - .L_647)


	//   ....[0]....
.L_647:
        /*03dc*/ 	.word	0x000008f0


	//   ....[1]....
        /*03e0*/ 	.word	0x00004ee0


	//   ....[2]....
        /*03e4*/ 	.word	0x00005e50


	//   ....[3]....
        /*03e8*/ 	.word	0x00009840


	//----- nvinfo : EIATTR_MAX_THREADS
	.align		4
.L_648:
        /*03ec*/ 	.byte	0x04, 0x05
        /*03ee*/ 	.short	(.L_650 - .L_649)
.L_649:
        /*03f0*/ 	.word	0x00000200
        /*03f4*/ 	.word	0x00000001
        /*03f8*/ 	.word	0x00000001


	//----- nvinfo : EIATTR_CRS_STACK_SIZE
	.align		4
.L_650:
        /*03fc*/ 	.byte	0x04, 0x1e
        /*03fe*/ 	.short	(.L_652 - .L_651)
.L_651:
        /*0400*/ 	.word	0x00000000


	//----- nvinfo : EIATTR_CBANK_PARAM_SIZE
	.align		4
.L_652:
        /*0404*/ 	.byte	0x03, 0x19
        /*0406*/ 	.short	0x0970


	//----- nvinfo : EIATTR_PARAM_CBANK
	.align		4
        /*0408*/ 	.byte	0x04, 0x0a
        /*040a*/ 	.short	(.L_654 - .L_653)
	.align		4
.L_653:
        /*040c*/ 	.word	index@(.nv.constant0._ZN7cutlass13device_kernelIN5flash11enable_sm90INS1_16FlashAttnBwdSm90INS1_25CollectiveMainloopBwdSm90ILi2ELi1ELi1EN4cute5tupleIJNS5_1CILi1EEES8_S8_EEENS6_IJNS7_ILi64EEENS7_ILi96EEENS7_ILi192EEEEEENS_6half_tEfNS_4arch4Sm90ELb1ELb0ELb1ELb0ELb0ELb0ELb1ELb0ELi3ELi1ELi1ELi1ELb0EEENS1_21CollectiveEpilogueBwdISD_SE_SG_Li384ELb0ELb1ELi3EEENS1_25SingleTileBwdLPTSchedulerILb0ELi96ELb0EEEEEEEEEvNT_6ParamsE)
        /*0410*/ 	.short	0x0210
        /*0412*/ 	.short	0x0970


	//----- nvinfo : EIATTR_SW_WAR
	.align		4
.L_654:
        /*0414*/ 	.byte	0x04, 0x36
        /*0416*/ 	.short	(.L_656 - .L_655)
.L_655:
        /*0418*/ 	.word	0x00000008
.L_656:


//--------------------- .nv.info._ZN7cutlass13device_kernelIN5flash11enable_sm90INS1_16FlashAttnBwdSm90INS1_25CollectiveMainloopBwdSm90ILi2ELi1ELi1EN4cute5tupleIJNS5_1CILi1EEES8_S8_EEENS6_IJNS7_ILi64EEENS7_ILi96EEENS7_ILi192EEEEEENS_6half_tEfNS_4arch4Sm90ELb1ELb0ELb1ELb0ELb1ELb0ELb1ELb0ELi3ELi1ELi1ELi1ELb0EEENS1_21CollectiveEpilogueBwdISD_SE_SG_Li384ELb0ELb1ELi3EEENS1_25SingleTileBwdLPTSchedulerILb0ELi96ELb1EEEEEEEEEvNT_6ParamsE --------------------------
	.section	.nv.info._ZN7cutlass13device_kernelIN5flash11enable_sm90INS1_16FlashAttnBwdSm90INS1_25CollectiveMainloopBwdSm90ILi2ELi1ELi1EN4cute5tupleIJNS5_1CILi1EEES8_S8_EEENS6_IJNS7_ILi64EEENS7_ILi96EEENS7_ILi192EEEEEENS_6half_tEfNS_4arch4Sm90ELb1ELb0ELb1ELb0ELb1ELb0ELb1ELb0ELi3ELi1ELi1ELi1ELb0EEENS1_21CollectiveEpilogueBwdISD_SE_SG_Li384ELb0ELb1ELi3EEENS1_25SingleTileBwdLPTSchedulerILb0ELi96ELb1EEEEEEEEEvNT_6ParamsE,"",@"SHT_CUDA_INFO"
	.sectionflags	@""
	.align	4


	//----- nvinfo : EIATTR_CUDA_API_VERSION
	.align		4
        /*0000*/ 	.byte	0x04, 0x37
        /*0002*/ 	.short	(.L_658 - .L_657)
.L_657:
        /*0004*/ 	.word	0x00000082


	//----- nvinfo : EIATTR_KPARAM_INFO
	.align		4
.L_658:
        /*0008*/ 	.byte	0x04, 0x17
        /*000a*/ 	.short	(.L_660 - .L_659)
.L_659:
        /*000c*/ 	.word	0x00000000
        /*0010*/ 	.short	0x0000
        /*0012*/ 	.short	0x0070
        /*0014*/ 	.byte	0x00, 0xf0, 0x01, 0x24


	//----- nvinfo : EIATTR_SPARSE_MMA_MASK
	.align		4
.L_660:
        /*0018*/ 	.byte	0x03, 0x50
        /*001a*/ 	.short	0x0000


	//----- nvinfo : EIATTR_MAXREG_COUNT
	.align		4
        /*001c*/ 	.byte	0x03, 0x1b
        /*001e*/ 	.short	0x0080


	//----- nvinfo : EIATTR_NUM_BARRIERS
	.align		4
        /*0020*/ 	.byte	0x02, 0x4c
        /*0022*/ 	.byte	0x10
	.zero		1


	//----- nvinfo : EIATTR_EXTERNS
	.align		4
        /*0024*/ 	.byte	0x04, 0x0f
        /*0026*/ 	.short	(.L_662 - .L_661)


	//   ....[0]....
	.align		4
.L_661:
        /*0028*/ 	.word	index@(__assertfail)


	//----- nvinfo : EIATTR_ANNOTATIONS
	.align		4
.L_662:
        /*002c*/ 	.byte	0x04, 0x55
        /*002e*/ 	.short	(.L_664 - .L_663)


	//   ....[0]....
.L_663:
        /* <DEDUP_REMOVED lines=12> */


	//----- nvinfo : EIATTR_MERCURY_ISA_VERSION
	.align		4
.L_664:
        /*00d8*/ 	.byte	0x03, 0x5f
        /*00da*/ 	.short	0x0101


	//----- nvinfo : EIATTR_INT_WARP_WIDE_INSTR_OFFSETS
	.align		4
        /*00dc*/ 	.byte	0x04, 0x31
        /*00de*/ 	.short	(.L_666 - .L_665)


	//   ....[0]....
.L_665:
        /*00e0*/ 	.word	0x000001e0


	//   ....[1]....
        /*00e4*/ 	.word	0x000002a0


	//   ....[2]....
        /*00e8*/ 	.word	0x00006c90


	//   ....[3]....
        /*00ec*/ 	.word	0x00007440


	//   ....[4]....
        /*00f0*/ 	.word	0x00007aa0


	//----- nvinfo : EIATTR_COOP_GROUP_MASK_REGIDS
	.align		4
.L_666:
        /*00f4*/ 	.byte	0x04, 0x29
        /*00f6*/ 	.short	(.L_668 - .L_667)


	//   ....[0]....
.L_667:
        /*00f8*/ 	.word	0xffffffff


	//   ....[1]....
        /*00fc*/ 	.word	0xffffffff


	//   ....[2]....
        /*0100*/ 	.word	0xffffffff


	//   ....[3]....
        /*0104*/ 	.word	0xffffffff


	//   ....[4]....
        /*0108*/ 	.word	0xffffffff


	//   ....[5]....
        /*010c*/ 	.word	0xffffffff


	//   ....[6]....
        /*0110*/ 	.word	0xffffffff


	//   ....[7]....
        /*0114*/ 	.word	0xffffffff


	//   ....[8]....
        /*0118*/ 	.word	0xffffffff


	//   ....[9]....
        /*011c*/ 	.word	0xffffffff


	//   ....[10]....
        /*0120*/ 	.word	0xffffffff


	//   ....[11]....
        /*0124*/ 	.word	0xffffffff


	//   ....[12]....
        /*0128*/ 	.word	0xffffffff


	//   ....[13]....
        /*012c*/ 	.word	0xffffffff


	//   ....[14]....
        /*0130*/ 	.word	0x0500000f


	//   ....[15]....
        /*0134*/ 	.word	0x0500000f


	//   ....[16]....
        /*0138*/ 	.word	0x0500000f


	//   ....[17]....
        /*013c*/ 	.word	0x0500000f


	//----- nvinfo : EIATTR_COOP_GROUP_INSTR_OFFSETS
	.align		4
.L_668:
        /*0140*/ 	.byte	0x04, 0x28
        /*0142*/ 	.short	(.L_670 - .L_669)


	//   ....[0]....
.L_669:
        /*0144*/ 	.word	0x00000060


	//   ....[1]....
        /*0148*/ 	.word	0x000001f0


	//   ....[2]....
        /*014c*/ 	.word	0x00000280


	//   ....[3]....
        /*0150*/ 	.word	0x00000400


	//   ....[4]....
        /*0154*/ 	.word	0x00000650


	//   ....[5]....
        /*0158*/ 	.word	0x00001260


	//   ....[6]....
        /*015c*/ 	.word	0x00004920


	//   ....[7]....
        /*0160*/ 	.word	0x00005f20


	//   ....[8]....
        /*0164*/ 	.word	0x00006700


	//   ....[9]....
        /*0168*/ 	.word	0x00006bc0


	//   ....[10]....
        /*016c*/ 	.word	0x00006f80


	//   ....[11]....
        /*0170*/ 	.word	0x00007370


	//   ....[12]....
        /*0174*/ 	.word	0x00007620


	//   ....[13]....
        /*0178*/ 	.word	0x000079d0


	//   ....[14]....
        /*017c*/ 	.word	0x0000a310


	//   ....[15]....
        /*0180*/ 	.word	0x0000a480


	//   ....[16]....
        /*0184*/ 	.word	0x0000a4f0


	//   ....[17]....
        /*0188*/ 	.word	0x0000a560


	//----- nvinfo : EIATTR_REG_RECONFIG
	.align		4
.L_670:
        /*018c*/ 	.byte	0x01, 0x54
	.zero		2


	//----- nvinfo : EIATTR_SYSCALL_OFFSETS
	.align		4
        /*0190*/ 	.byte	0x04, 0x46
        /*0192*/ 	.short	(.L_672 - .L_671)


	//   ....[0]....
.L_671:
        /*0194*/ 	.word	0x00000ec0


	//   ....[1]....
        /*0198*/ 	.word	0x00000fb0


	//   ....[2]....
        /*019c*/ 	.word	0x000010f0


	//   ....[3]....
        /*01a0*/ 	.word	0x000011e0


	//   ....[4]....
        /*01a4*/ 	.word	0x00004310


	//   ....[5]....
        /*01a8*/ 	.word	0x00004450


	//   ....[6]....
        /*01ac*/ 	.word	0x00004570


	//   ....[7]....
        /*01b0*/ 	.word	0x00004690


	//----- nvinfo : EIATTR_MBARRIER_INSTR_OFFSETS
	.align		4
.L_672:
        /*01b4*/ 	.byte	0x04, 0x39
        /*01b6*/ 	.short	(.L_674 - .L_673)


	//   ....[0]....
.L_673:
        /*01b8*/ 	.word	0x000002c0
        /*01bc*/ 	.word	0x000000ff
        /*01c0*/ 	.word	0x00036400
        /*01c4*/ 	.short	0x0100
        /*01c6*/ 	.byte	0x06
	.zero		1


	//   ....[1]....
        /*01c8*/ 	.word	0x000003b0
        /*01cc*/ 	.word	0x000000ff
        /*01d0*/ 	.word	0x00036410
        /*01d4*/ 	.short	0x0100
        /*01d6*/ 	.byte	0x08
	.zero		1


	//   ....[2]....
        /*01d8*/ 	.word	0x000003c0
        /*01dc*/ 	.word	0x000000ff
        /*01e0*/ 	.word	0x00036420
        /*01e4*/ 	.short	0x0100
        /*01e6*/ 	.byte	0x08
	.zero		1


	//   ....[3]....
        /*01e8*/ 	.word	0x000003d0
        /*01ec*/ 	.word	0x000000ff
        /*01f0*/ 	.word	0x00036418
        /*01f4*/ 	.short	0x0100
        /*01f6*/ 	.byte	0x08
	.zero		1


	//   ....[4]....
        /*01f8*/ 	.word	0x000003e0
        /*01fc*/ 	.word	0x000000ff
        /*0200*/ 	.word	0x00036428
        /*0204*/ 	.short	0x0100
        /*0206*/ 	.byte	0x08
	.zero		1


	//   ....[5]....
        /*0208*/ 	.word	0x00000510
        /*020c*/ 	.word	0x000000ff
        /*0210*/ 	.word	0x00036430
        /*0214*/ 	.short	0x0100
        /*0216*/ 	.byte	0x08
	.zero		1


	//   ....[6]....
        /*0218*/ 	.word	0x00000520
        /*021c*/ 	.word	0x000000ff
        /*0220*/ 	.word	0x00036438
        /*0224*/ 	.short	0x0100
        /*0226*/ 	.byte	0x08
	.zero		1


	//   ....[7]....
        /*0228*/ 	.word	0x00001290
        /*022c*/ 	.word	0x000000ff
        /*0230*/ 	.word	0x00036400
        /*0234*/ 	.short	0x010a
        /*0236*/ 	.byte	0x28
	.zero		1


	//   ....[8]....
        /*0238*/ 	.word	0x00001380
        /*023c*/ 	.word	0x000000ff
        /*0240*/ 	.word	0x00036400
        /*0244*/ 	.short	0x010a
        /*0246*/ 	.byte	0x28
	.zero		1


	//   ....[9]....
        /*0248*/ 	.word	0x00001ad0
        /*024c*/ 	.word	0x00000003
        /*0250*/ 	.word	0x00036410
        /*0254*/ 	.short	0x010a
        /*0256*/ 	.byte	0x3f
	.zero		1


	//   ....[10]....
        /*0258*/ 	.word	0x00001b10
        /*025c*/ 	.word	0x00000003
        /*0260*/ 	.word	0x00036410
        /*0264*/ 	.short	0x010a
        /*0266*/ 	.byte	0x3f
	.zero		1


	//   ....[11]....
        /*0268*/ 	.word	0x000021b0
        /*026c*/ 	.word	0x000000ff
        /*0270*/ 	.word	0x00036430
        /*0274*/ 	.short	0x010a
        /*0276*/ 	.byte	0x28
	.zero		1


	//   ....[12]....
        /*0278*/ 	.word	0x00002400
        /*027c*/ 	.word	0x000000ff
        /*0280*/ 	.word	0x00036430
        /*0284*/ 	.short	0x010a
        /*0286*/ 	.byte	0x28
	.zero		1


	//   ....[13]....
        /*0288*/ 	.word	0x00003ac0
        /*028c*/ 	.word	0x000000ff
        /*0290*/ 	.word	0x00000000
        /*0294*/ 	.short	0x0101
        /*0296*/ 	.byte	0x04
	.zero		1


	//   ....[14]....
        /*0298*/ 	.word	0x00003e50
        /*029c*/ 	.word	0x00000003
        /*02a0*/ 	.word	0x00000000
        /*02a4*/ 	.short	0x0101
        /*02a6*/ 	.byte	0x3f
	.zero		1


	//   ....[15]....
        /*02a8*/ 	.word	0x00008200
        /*02ac*/ 	.word	0x0000000c
        /*02b0*/ 	.word	0x00036420
        /*02b4*/ 	.short	0x010a
        /*02b6*/ 	.byte	0x3f
	.zero		1


	//   ....[16]....
        /*02b8*/ 	.word	0x00008990
        /*02bc*/ 	.word	0x0000000c
        /*02c0*/ 	.word	0x00036438
        /*02c4*/ 	.short	0x010a
        /*02c6*/ 	.byte	0x3f
	.zero		1


	//   ....[17]....
        /*02c8*/ 	.word	0x00008d10
        /*02cc*/ 	.word	0x0000000c
        /*02d0*/ 	.word	0x00036428
        /*02d4*/ 	.short	0x010a
        /*02d6*/ 	.byte	0x3f
	.zero		1


	//   ....[18]....
        /*02d8*/ 	.word	0x00009060
        /*02dc*/ 	.word	0x0000000c
        /*02e0*/ 	.word	0x00036438
        /*02e4*/ 	.short	0x010a
        /*02e6*/ 	.byte	0x3f
	.zero		1


	//   ....[19]....
        /*02e8*/ 	.word	0x00009380
        /*02ec*/ 	.word	0x0000000c
        /*02f0*/ 	.word	0x00036420
        /*02f4*/ 	.short	0x010a
        /*02f6*/ 	.byte	0x3f
	.zero		1


	//   ....[20]....
        /*02f8*/ 	.word	0x00009700
        /*02fc*/ 	.word	0x0000000c
        /*0300*/ 	.word	0x00036438
        /*0304*/ 	.short	0x010a
        /*0306*/ 	.byte	0x3f
	.zero		1


	//   ....[21]....
        /*0308*/ 	.word	0x00009a10
        /*030c*/ 	.word	0x0000000c
        /*0310*/ 	.word	0x00036428
        /*0314*/ 	.short	0x010a
        /*0316*/ 	.byte	0x3f
	.zero		1


	//   ....[22]....
        /*0318*/ 	.word	0x00009d30
        /*031c*/ 	.word	0x0000000c
        /*0320*/ 	.word	0x00036438
        /*0324*/ 	.short	0x010a
        /*0326*/ 	.byte	0x3f
	.zero		1


	//   ....[23]....
        /*0328*/ 	.word	0x0000a1a0
        /*032c*/ 	.word	0x00000005
        /*0330*/ 	.word	0x00000000
        /*0334*/ 	.short	0x010a
        /*0336*/ 	.byte	0x3f
	.zero		1


	//   ....[24]....
        /*0338*/ 	.word	0x0000a220
        /*033c*/ 	.word	0x00000017
        /*0340*/ 	.word	0x00000000
        /*0344*/ 	.short	0x010a
        /*0346*/ 	.byte	0x3f
	.zero		1


	//   ....[25]....
        /*0348*/ 	.word	0x0000a270
        /*034c*/ 	.word	0x00000007
        /*0350*/ 	.word	0x00036438
        /*0354*/ 	.short	0x010a
        /*0356*/ 	.byte	0x3f
	.zero		1


	//   ....[26]....
        /*0358*/ 	.word	0x0000a350
        /*035c*/ 	.word	0x00000003
        /*0360*/ 	.word	0x00036400
        /*0364*/ 	.short	0x010a
        /*0366*/ 	.byte	0x3f
	.zero		1


	//   ....[27]....
        /*0368*/ 	.word	0x0000a3a0
        /*036c*/ 	.word	0x00000003
        /*0370*/ 	.word	0x00036410
        /*0374*/ 	.short	0x010a
        /*0376*/ 	.byte	0x3f
	.zero		1


	//   ....[28]....
        /*0378*/ 	.word	0x0000a400
        /*037c*/ 	.word	0x00000079
        /*0380*/ 	.word	0x00036430
        /*0384*/ 	.short	0x010a
        /*0386*/ 	.byte	0x3f
	.zero		1


	//   ....[29]....
        /*0388*/ 	.word	0x0000a5a0
        /*038c*/ 	.word	0x0000000c
        /*0390*/ 	.word	0x00036420
        /*0394*/ 	.short	0x010a
        /*0396*/ 	.byte	0x3f
	.zero		1


	//   ....[30]....
        /*0398*/ 	.word	0x0000a5f0
        /*039c*/ 	.word	0x0000000c
        /*03a0*/ 	.word	0x00036438
        /*03a4*/ 	.short	0x010a
        /*03a6*/ 	.byte	0x3f
	.zero		1


	//   ....[31]....
        /*03a8*/ 	.word	0x0000a640
        /*03ac*/ 	.word	0x0000000c
        /*03b0*/ 	.word	0x00036428
        /*03b4*/ 	.short	0x010a
        /*03b6*/ 	.byte	0x3f
	.zero		1


	//   ....[32]....
        /*03b8*/ 	.word	0x0000a6b0
        /*03bc*/ 	.word	0x0000000c
        /*03c0*/ 	.word	0x00036438
        /*03c4*/ 	.short	0x010a
        /*03c6*/ 	.byte	0x3f
	.zero		1


	//   ....[33]....
        /*03c8*/ 	.word	0x0000a720
        /*03cc*/ 	.word	0x0000000c
        /*03d0*/ 	.word	0x00036420
        /*03d4*/ 	.short	0x010a
        /*03d6*/ 	.byte	0x3f
	.zero		1


	//   ....[34]....
        /*03d8*/ 	.word	0x0000a770
        /*03dc*/ 	.word	0x0000000c
        /*03e0*/ 	.word	0x00036438
        /*03e4*/ 	.short	0x010a
        /*03e6*/ 	.byte	0x3f
	.zero		1


	//   ....[35]....
        /*03e8*/ 	.word	0x0000a7c0
        /*03ec*/ 	.word	0x0000000c
        /*03f0*/ 	.word	0x00036428
        /*03f4*/ 	.short	0x010a
        /*03f6*/ 	.byte	0x3f
	.zero		1


	//   ....[36]....
        /*03f8*/ 	.word	0x0000a810
        /*03fc*/ 	.word	0x0000000c
        /*0400*/ 	.word	0x00036438
        /*0404*/ 	.short	0x010a
        /*0406*/ 	.byte	0x3f
	.zero		1


	//   ....[37]....
        /*0408*/ 	.word	0x0000a8e0
        /*040c*/ 	.word	0x00000005
        /*0410*/ 	.word	0x00000000
        /*0414*/ 	.short	0x010a
        /*0416*/ 	.byte	0x3f
	.zero		1


	//   ....[38]....
        /*0418*/ 	.word	0x0000a930
        /*041c*/ 	.word	0x00000017
        /*0420*/ 	.word	0x00000000
        /*0424*/ 	.short	0x010a
        /*0426*/ 	.byte	0x3f
	.zero		1


	//----- nvinfo : EIATTR_NUM_MBARRIERS
	.align		4
.L_674:
        /*0428*/ 	.byte	0x03, 0x38
        /*042a*/ 	.short	0x0007


	//----- nvinfo : EIATTR_EXIT_INSTR_OFFSETS
	.align		4
        /*042c*/ 	.byte	0x04, 0x1c
        /*042e*/ 	.short	(.L_676 - .L_675)


	//   ....[0]....
.L_675:
        /*0430*/ 	.word	0x00000930


	//   ....[1]....
        /*0434*/ 	.word	0x00004f50


	//   ....[2]....
        /*0438*/ 	.word	0x00005ed0


	//   ....[3]....
        /*043c*/ 	.word	0x0000a2c0


	//----- nvinfo : EIATTR_MAX_THREADS
	.align		4
.L_676:
        /*0440*/ 	.byte	0x04, 0x05
        /*0442*/ 	.short	(.L_678 - .L_677)
.L_677:
        /*0444*/ 	.word	0x00000200
        /*0448*/ 	.word	0x00000001
        /*044c*/ 	.word	0x00000001


	//----- nvinfo : EIATTR_CRS_STACK_SIZE
	.align		4
.L_678:
        /*0450*/ 	.byte	0x04, 0x1e
        /*0452*/ 	.short	(.L_680 - .L_679)
.L_679:
        /*0454*/ 	.word	0x00000000


	//----- nvinfo : EIATTR_CBANK_PARAM_SIZE
	.align		4
.L_680:
        /*0458*/ 	.byte	0x03, 0x19
        /*045a*/ 	.short	0x0970


	//----- nvinfo : EIATTR_PARAM_CBANK
	.align		4
        /*045c*/ 	.byte	0x04, 0x0a
        /*045e*/ 	.short	(.L_682 - .L_681)
	.align		4
.L_681:
        /*0460*/ 	.word	index@(.nv.constant0._ZN7cutlass13device_kernelIN5flash11enable_sm90INS1_16FlashAttnBwdSm90INS1_25CollectiveMainloopBwdSm90ILi2ELi1ELi1EN4cute5tupleIJNS5_1CILi1EEES8_S8_EEENS6_IJNS7_ILi64EEENS7_ILi96EEENS7_ILi192EEEEEENS_6half_tEfNS_4arch4Sm90ELb1ELb0ELb1ELb0ELb1ELb0ELb1ELb0ELi3ELi1ELi1ELi1ELb0EEENS1_21CollectiveEpilogueBwdISD_SE_SG_Li384ELb0ELb1ELi3EEENS1_25SingleTileBwdLPTSchedulerILb0ELi96ELb1EEEEEEEEEvNT_6ParamsE)
        /*0464*/ 	.short	0x0210
        /*0466*/ 	.short	0x0970


	//----- nvinfo : EIATTR_SW_WAR
	.align		4
.L_682:
        /*0468*/ 	.byte	0x04, 0x36
        /*046a*/ 	.short	(.L_684 - .L_683)
.L_683:
        /*046c*/ 	.word	0x00000008
.L_684:


//--------------------- .nv.info._ZN7cutlass13device_kernelIN5flash11enable_sm90INS1_16FlashAttnBwdSm90INS1_25CollectiveMainloopBwdSm90ILi2ELi1ELi1EN4cute5tupleIJNS5_1CILi1EEES8_S8_EEENS6_IJNS7_ILi64EEENS7_ILi96EEENS7_ILi192EEEEEENS_6half_tEfNS_4arch4Sm90ELb1ELb0ELb1ELb0ELb0ELb0ELb1ELb0ELi3ELi1ELi1ELi1ELb0EEENS1_24CollectiveEpilogueBwdGQAISD_fSG_Li384ELb0ELb0EEENS1_25SingleTileBwdLPTSchedulerILb0ELi96ELb0EEEEEEEEEvNT_6ParamsE --------------------------
	.section	.nv.info._ZN7cutlass13device_kernelIN5flash11enable_sm90INS1_16FlashAttnBwdSm90INS1_25CollectiveMainloopBwdSm90ILi2ELi1ELi1EN4cute5tupleIJNS5_1CILi1EEES8_S8_EEENS6_IJNS7_ILi64EEENS7_ILi96EEENS7_ILi192EEEEEENS_6half_tEfNS_4arch4Sm90ELb1ELb0ELb1ELb0ELb0ELb0ELb1ELb0ELi3ELi1ELi1ELi1ELb0EEENS1_24CollectiveEpilogueBwdGQAISD_fSG_Li384ELb0ELb0EEENS1_25SingleTileBwdLPTSchedulerILb0ELi96ELb0EEEEEEEEEvNT_6ParamsE,"",@"SHT_CUDA_INFO"
	.sectionflags	@""
	.align	4


	//----- nvinfo : EIATTR_CUDA_API_VERSION
	.align		4
        /*0000*/ 	.byte	0x04, 0x37
        /*0002*/ 	.short	(.L_686 - .L_685)
.L_685:
        /*0004*/ 	.word	0x00000082


	//----- nvinfo : EIATTR_KPARAM_INFO
	.align		4
.L_686:
        /*0008*/ 	.byte	0x04, 0x17
        /*000a*/ 	.short	(.L_688 - .L_687)
.L_687:
        /*000c*/ 	.word	0x00000000
        /*0010*/ 	.short	0x0000
        /*0012*/ 	.short	0x0070
        /*0014*/ 	.byte	0x00, 0xf0, 0x01, 0x1c


	//----- nvinfo : EIATTR_SPARSE_MMA_MASK
	.align		4
.L_688:
        /*0018*/ 	.byte	0x03, 0x50
        /*001a*/ 	.short	0x0000


	//----- nvinfo : EIATTR_MAXREG_COUNT
	.align		4
        /*001c*/ 	.byte	0x03, 0x1b
        /*001e*/ 	.short	0x0080


	//----- nvinfo : EIATTR_NUM_BARRIERS
	.align		4
        /*0020*/ 	.byte	0x02, 0x4c
        /*0022*/ 	.byte	0x10
	.zero		1


	//----- nvinfo : EIATTR_EXTERNS
	.align		4
        /*0024*/ 	.byte	0x04, 0x0f
        /*0026*/ 	.short	(.L_690 - .L_689)


	//   ....[0]....
	.align		4
.L_689:
        /*0028*/ 	.word	index@(__assertfail)


	//----- nvinfo : EIATTR_ANNOTATIONS
	.align		4
.L_690:
        /*002c*/ 	.byte	0x04, 0x55
        /*002e*/ 	.short	(.L_692 - .L_691)


	//   ....[0]....
.L_691:
        /* <DEDUP_REMOVED lines=12> */


	//----- nvinfo : EIATTR_MERCURY_ISA_VERSION
	.align		4
.L_692:
        /*00d8*/ 	.byte	0x03, 0x5f
        /*00da*/ 	.short	0x0101


	//----- nvinfo : EIATTR_INT_WARP_WIDE_INSTR_OFFSETS
	.align		4
        /*00dc*/ 	.byte	0x04, 0x31
        /*00de*/ 	.short	(.L_694 - .L_693)


	//   ....[0]....
.L_693:
        /*00e0*/ 	.word	0x00000180


	//   ....[1]....
        /*00e4*/ 	.word	0x00000240


	//----- nvinfo : EIATTR_COOP_GROUP_MASK_REGIDS
	.align		4
.L_694:
        /*00e8*/ 	.byte	0x04, 0x29
        /*00ea*/ 	.short	(.L_696 - .L_695)


	//   ....[0]....
.L_695:
        /*00ec*/ 	.word	0xffffffff


	//   ....[1]....
        /*00f0*/ 	.word	0xffffffff


	//   ....[2]....
        /*00f4*/ 	.word	0xffffffff


	//   ....[3]....
        /*00f8*/ 	.word	0xffffffff


	//   ....[4]....
        /*00fc*/ 	.word	0xffffffff


	//   ....[5]....
        /*0100*/ 	.word	0xffffffff


	//   ....[6]....
        /*0104*/ 	.word	0xffffffff


	//   ....[7]....
        /*0108*/ 	.word	0x0500000f


	//----- nvinfo : EIATTR_COOP_GROUP_INSTR_OFFSETS
	.align		4
.L_696:
        /*010c*/ 	.byte	0x04, 0x28
        /*010e*/ 	.short	(.L_698 - .L_697)


	//   ....[0]....
.L_697:
        /*0110*/ 	.word	0x00000060


	//   ....[1]....
        /*0114*/ 	.word	0x00000190


	//   ....[2]....
        /*0118*/ 	.word	0x00000220


	//   ....[3]....
        /*011c*/ 	.word	0x000003a0


	//   ....[4]....
        /*0120*/ 	.word	0x000005f0


	//   ....[5]....
        /*0124*/ 	.word	0x000011d0


	//   ....[6]....
        /*0128*/ 	.word	0x000048f0


	//   ....[7]....
        /*012c*/ 	.word	0x000082e0


	//----- nvinfo : EIATTR_REG_RECONFIG
	.align		4
.L_698:
        /*0130*/ 	.byte	0x01, 0x54
	.zero		2


	//----- nvinfo : EIATTR_SYSCALL_OFFSETS
	.align		4
        /*0134*/ 	.byte	0x04, 0x46
        /*0136*/ 	.short	(.L_700 - .L_699)


	//   ....[0]....
.L_699:
        /*0138*/ 	.word	0x00000e30


	//   ....[1]....
        /*013c*/ 	.word	0x00000f20


	//   ....[2]....
        /*0140*/ 	.word	0x00001060


	//   ....[3]....
        /*0144*/ 	.word	0x00001150


	//----- nvinfo : EIATTR_MBARRIER_INSTR_OFFSETS
	.align		4
.L_700:
        /*0148*/ 	.byte	0x04, 0x39
        /*014a*/ 	.short	(.L_702 - .L_701)


	//   ....[0]....
.L_701:
        /*014c*/ 	.word	0x00000260
        /*0150*/ 	.word	0x000000ff
        /*0154*/ 	.word	0x00036400
        /*0158*/ 	.short	0x0100
        /*015a*/ 	.byte	0x06
	.zero		1


	//   ....[1]....
        /*015c*/ 	.word	0x00000350
        /*0160*/ 	.word	0x000000ff
        /*0164*/ 	.word	0x00036410
        /*0168*/ 	.short	0x0100
        /*016a*/ 	.byte	0x08
	.zero		1


	//   ....[2]....
        /*016c*/ 	.word	0x00000360
        /*0170*/ 	.word	0x000000ff
        /*0174*/ 	.word	0x00036420
        /*0178*/ 	.short	0x0100
        /*017a*/ 	.byte	0x08
	.zero		1


	//   ....[3]....
        /*017c*/ 	.word	0x00000370
        /*0180*/ 	.word	0x000000ff
        /*0184*/ 	.word	0x00036418
        /*0188*/ 	.short	0x0100
        /*018a*/ 	.byte	0x08
	.zero		1


	//   ....[4]....
        /*018c*/ 	.word	0x00000380
        /*0190*/ 	.word	0x000000ff
        /*0194*/ 	.word	0x00036428
        /*0198*/ 	.short	0x0100
        /*019a*/ 	.byte	0x08
	.zero		1


	//   ....[5]....
        /*019c*/ 	.word	0x000004b0
        /*01a0*/ 	.word	0x000000ff
        /*01a4*/ 	.word	0x00036430
        /*01a8*/ 	.short	0x0100
        /*01aa*/ 	.byte	0x08
	.zero		1


	//   ....[6]....
        /*01ac*/ 	.word	0x000004c0
        /*01b0*/ 	.word	0x000000ff
        /*01b4*/ 	.word	0x00036438
        /*01b8*/ 	.short	0x0100
        /*01ba*/ 	.byte	0x08
	.zero		1


	//   ....[7]....
        /*01bc*/ 	.word	0x00001200
        /*01c0*/ 	.word	0x000000ff
        /*01c4*/ 	.word	0x00036400
        /*01c8*/ 	.short	0x010a
        /*01ca*/ 	.byte	0x28
	.zero		1


	//   ....[8]....
        /*01cc*/ 	.word	0x000012f0
        /*01d0*/ 	.word	0x000000ff
        /*01d4*/ 	.word	0x00036400
        /*01d8*/ 	.short	0x010a
        /*01da*/ 	.byte	0x28
	.zero		1


	//   ....[9]....
        /*01dc*/ 	.word	0x00001a30
        /*01e0*/ 	.word	0x00000003
        /*01e4*/ 	.word	0x00036410
        /*01e8*/ 	.short	0x010a
        /*01ea*/ 	.byte	0x3f
	.zero		1


	//   ....[10]....
        /*01ec*/ 	.word	0x00001a70
        /*01f0*/ 	.word	0x00000003
        /*01f4*/ 	.word	0x00036410
        /*01f8*/ 	.short	0x010a
        /*01fa*/ 	.byte	0x3f
	.zero		1


	//   ....[11]....
        /*01fc*/ 	.word	0x00002110
        /*0200*/ 	.word	0x000000ff
        /*0204*/ 	.word	0x00036430
        /*0208*/ 	.short	0x010a
        /*020a*/ 	.byte	0x28
	.zero		1


	//   ....[12]....
        /*020c*/ 	.word	0x00002360
        /*0210*/ 	.word	0x000000ff
        /*0214*/ 	.word	0x00036430
        /*0218*/ 	.short	0x010a
        /*021a*/ 	.byte	0x28
	.zero		1


	//   ....[13]....
        /*021c*/ 	.word	0x00003a20
        /*0220*/ 	.word	0x000000ff
        /*0224*/ 	.word	0x00000000
        /*0228*/ 	.short	0x0101
        /*022a*/ 	.byte	0x04
	.zero		1


	//   ....[14]....
        /*022c*/ 	.word	0x00003db0
        /*0230*/ 	.word	0x00000003
        /*0234*/ 	.word	0x00000000
        /*0238*/ 	.short	0x0101
        /*023a*/ 	.byte	0x3f
	.zero		1


	//   ....[15]....
        /*023c*/ 	.word	0x000061d0
        /*0240*/ 	.word	0x0000000c
        /*0244*/ 	.word	0x00036420
        /*0248*/ 	.short	0x010a
        /*024a*/ 	.byte	0x3f
	.zero		1


	//   ....[16]....
        /*024c*/ 	.word	0x00006960
        /*0250*/ 	.word	0x0000000c
        /*0254*/ 	.word	0x00036438
        /*0258*/ 	.short	0x010a
        /*025a*/ 	.byte	0x3f
	.zero		1


	//   ....[17]....
        /*025c*/ 	.word	0x00006ce0
        /*0260*/ 	.word	0x0000000c
        /*0264*/ 	.word	0x00036428
        /*0268*/ 	.short	0x010a
        /*026a*/ 	.byte	0x3f
	.zero		1


	//   ....[18]....
        /*026c*/ 	.word	0x00007030
        /*0270*/ 	.word	0x0000000c
        /*0274*/ 	.word	0x00036438
        /*0278*/ 	.short	0x010a
        /*027a*/ 	.byte	0x3f
	.zero		1


	//   ....[19]....
        /*027c*/ 	.word	0x00007350
        /*0280*/ 	.word	0x0000000c
        /*0284*/ 	.word	0x00036420
        /*0288*/ 	.short	0x010a
        /*028a*/ 	.byte	0x3f
	.zero		1


	//   ....[20]....
        /*028c*/ 	.word	0x000076d0
        /*0290*/ 	.word	0x0000000c
        /*0294*/ 	.word	0x00036438
        /*0298*/ 	.short	0x010a
        /*029a*/ 	.byte	0x3f
	.zero		1


	//   ....[21]....
        /*029c*/ 	.word	0x000079e0
        /*02a0*/ 	.word	0x0000000c
        /*02a4*/ 	.word	0x00036428
        /*02a8*/ 	.short	0x010a
        /*02aa*/ 	.byte	0x3f
	.zero		1


	//   ....[22]....
        /*02ac*/ 	.word	0x00007d00
        /*02b0*/ 	.word	0x0000000c
        /*02b4*/ 	.word	0x00036438
        /*02b8*/ 	.short	0x010a
        /*02ba*/ 	.byte	0x3f
	.zero		1


	//   ....[23]....
        /*02bc*/ 	.word	0x00008170
        /*02c0*/ 	.word	0x00000005
        /*02c4*/ 	.word	0x00000000
        /*02c8*/ 	.short	0x010a
        /*02ca*/ 	.byte	0x3f
	.zero		1


	//   ....[24]....
        /*02cc*/ 	.word	0x000081f0
        /*02d0*/ 	.word	0x00000017
        /*02d4*/ 	.word	0x00000000
        /*02d8*/ 	.short	0x010a
        /*02da*/ 	.byte	0x3f
	.zero		1


	//   ....[25]....
        /*02dc*/ 	.word	0x00008240
        /*02e0*/ 	.word	0x00000007
        /*02e4*/ 	.word	0x00036438
        /*02e8*/ 	.short	0x010a
        /*02ea*/ 	.byte	0x3f
	.zero		1


	//   ....[26]....
        /*02ec*/ 	.word	0x00008320
        /*02f0*/ 	.word	0x00000003
        /*02f4*/ 	.word	0x00036400
        /*02f8*/ 	.short	0x010a
        /*02fa*/ 	.byte	0x3f
	.zero		1


	//   ....[27]....
        /*02fc*/ 	.word	0x00008370
        /*0300*/ 	.word	0x00000003
        /*0304*/ 	.word	0x00036410
        /*0308*/ 	.short	0x010a
        /*030a*/ 	.byte	0x3f
	.zero		1


	//   ....[28]....
        /*030c*/ 	.word	0x000083d0
        /*0310*/ 	.word	0x00000079
        /*0314*/ 	.word	0x00036430
        /*0318*/ 	.short	0x010a
        /*031a*/ 	.byte	0x3f
	.zero		1


	//   ....[29]....
        /*031c*/ 	.word	0x00008420
        /*0320*/ 	.word	0x0000000c
        /*0324*/ 	.word	0x00036420
        /*0328*/ 	.short	0x010a
        /*032a*/ 	.byte	0x3f
	.zero		1


	//   ....[30]....
        /*032c*/ 	.word	0x00008470
        /*0330*/ 	.word	0x0000000c
        /*0334*/ 	.word	0x00036438
        /*0338*/ 	.short	0x010a
        /*033a*/ 	.byte	0x3f
	.zero		1


	//   ....[31]....
        /*033c*/ 	.word	0x000084c0
        /*0340*/ 	.word	0x0000000c
        /*0344*/ 	.word	0x00036428
        /*0348*/ 	.short	0x010a
        /*034a*/ 	.byte	0x3f
	.zero		1


	//   ....[32]....
        /*034c*/ 	.word	0x00008530
        /*0350*/ 	.word	0x0000000c
        /*0354*/ 	.word	0x00036438
        /*0358*/ 	.short	0x010a
        /*035a*/ 	.byte	0x3f
	.zero		1


	//   ....[33]....
        /*035c*/ 	.word	0x000085a0
        /*0360*/ 	.word	0x0000000c
        /*0364*/ 	.word	0x00036420
        /*0368*/ 	.short	0x010a
        /*036a*/ 	.byte	0x3f
	.zero		1


	//   ....[34]....
        /*036c*/ 	.word	0x000085f0
        /*0370*/ 	.word	0x0000000c
        /*0374*/ 	.word	0x00036438
        /*0378*/ 	.short	0x010a
        /*037a*/ 	.byte	0x3f
	.zero		1


	//   ....[35]....
        /*037c*/ 	.word	0x00008640
        /*0380*/ 	.word	0x0000000c
        /*0384*/ 	.word	0x00036428
        /*0388*/ 	.short	0x010a
        /*038a*/ 	.byte	0x3f
	.zero		1


	//   ....[36]....
        /*038c*/ 	.word	0x00008690
        /*0390*/ 	.word	0x0000000c
        /*0394*/ 	.word	0x00036438
        /*0398*/ 	.short	0x010a
        /*039a*/ 	.byte	0x3f
	.zero		1


	//   ....[37]....
        /*039c*/ 	.word	0x00008760
        /*03a0*/ 	.word	0x00000005
        /*03a4*/ 	.word	0x00000000
        /*03a8*/ 	.short	0x010a
        /*03aa*/ 	.byte	0x3f
	.zero		1


	//   ....[38]....
        /*03ac*/ 	.word	0x000087b0
        /*03b0*/ 	.word	0x00000017
        /*03b4*/ 	.word	0x00000000
        /*03b8*/ 	.short	0x010a
        /*03ba*/ 	.byte	0x3f
	.zero		1


	//----- nvinfo : EIATTR_NUM_MBARRIERS
	.align		4
.L_702:
        /*03bc*/ 	.byte	0x03, 0x38
        /*03be*/ 	.short	0x0007


	//----- nvinfo : EIATTR_EXIT_INSTR_OFFSETS
	.align		4
        /*03c0*/ 	.byte	0x04, 0x1c
        /*03c2*/ 	.short	(.L_704 - .L_703)


	//   ....[0]....
.L_703:
        /*03c4*/ 	.word	0x00008290


	//----- nvinfo : EIATTR_MAX_THREADS
	.align		4
.L_704:
        /*03c8*/ 	.byte	0x04, 0x05
        /*03ca*/ 	.short	(.L_706 - .L_705)
.L_705:
        /*03cc*/ 	.word	0x00000200
        /*03d0*/ 	.word	0x00000001
        /*03d4*/ 	.word	0x00000001


	//----- nvinfo : EIATTR_CRS_STACK_SIZE
	.align		4
.L_706:
        /*03d8*/ 	.byte	0x04, 0x1e
        /*03da*/ 	.short	(.L_708 - .L_707)
.L_707:
        /*03dc*/ 	.word	0x00000000


	//----- nvinfo : EIATTR_CBANK_PARAM_SIZE
	.align		4
.L_708:
        /*03e0*/ 	.byte	0x03, 0x19
        /*03e2*/ 	.short	0x0770


	//----- nvinfo : EIATTR_PARAM_CBANK
	.align		4
        /*03e4*/ 	.byte	0x04, 0x0a
        /*03e6*/ 	.short	(.L_710 - .L_709)
	.align		4
.L_709:
        /*03e8*/ 	.word	index@(.nv.constant0._ZN7cutlass13device_kernelIN5flash11enable_sm90INS1_16FlashAttnBwdSm90INS1_25CollectiveMainloopBwdSm90ILi2ELi1ELi1EN4cute5tupleIJNS5_1CILi1EEES8_S8_EEENS6_IJNS7_ILi64EEENS7_ILi96EEENS7_ILi192EEEEEENS_6half_tEfNS_4arch4Sm90ELb1ELb0ELb1ELb0ELb0ELb0ELb1ELb0ELi3ELi1ELi1ELi1ELb0EEENS1_24CollectiveEpilogueBwdGQAISD_fSG_Li384ELb0ELb0EEENS1_25SingleTileBwdLPTSchedulerILb0ELi96ELb0EEEEEEEEEvNT_6ParamsE)
        /*03ec*/ 	.short	0x0210
        /*03ee*/ 	.short	0x0770


	//----- nvinfo : EIATTR_SW_WAR
	.align		4
.L_710:
        /*03f0*/ 	.byte	0x04, 0x36
        /*03f2*/ 	.short	(.L_712 - .L_711)
.L_711:
        /*03f4*/ 	.word	0x00000008
.L_712:


//--------------------- .nv.info._ZN7cutlass13device_kernelIN5flash11enable_sm90INS1_16FlashAttnBwdSm90INS1_25CollectiveMainloopBwdSm90ILi2ELi1ELi1EN4cute5tupleIJNS5_1CILi1EEES8_S8_EEENS6_IJNS7_ILi64EEENS7_ILi96EEENS7_ILi192EEEEEENS_6half_tEfNS_4arch4Sm90ELb1ELb0ELb1ELb0ELb1ELb0ELb1ELb0ELi3ELi1ELi1ELi1ELb0EEENS1_24CollectiveEpilogueBwdGQAISD_fSG_Li384ELb0ELb1EEENS1_25SingleTileBwdLPTSchedulerILb0ELi96ELb1EEEEEEEEEvNT_6ParamsE --------------------------
	.section	.nv.info._ZN7cutlass13device_kernelIN5flash11enable_sm90INS1_16FlashAttnBwdSm90INS1_25CollectiveMainloopBwdSm90ILi2ELi1ELi1EN4cute5tupleIJNS5_1CILi1EEES8_S8_EEENS6_IJNS7_ILi64EEENS7_ILi96EEENS7_ILi192EEEEEENS_6half_tEfNS_4arch4Sm90ELb1ELb0ELb1ELb0ELb1ELb0ELb1ELb0ELi3ELi1ELi1ELi1ELb0EEENS1_24CollectiveEpilogueBwdGQAISD_fSG_Li384ELb0ELb1EEENS1_25SingleTileBwdLPTSchedulerILb0ELi96ELb1EEEEEEEEEvNT_6ParamsE,"",@"SHT_CUDA_INFO"
	.sectionflags	@""
	.align	4


	//----- nvinfo : EIATTR_CUDA_API_VERSION
	.align		4
        /*0000*/ 	.byte	0x04, 0x37
        /*0002*/ 	.short	(.L_714 - .L_713)
.L_713:
        /*0004*/ 	.word	0x00000082


	//----- nvinfo : EIATTR_KPARAM_INFO
	.align		4
.L_714:
        /*0008*/ 	.byte	0x04, 0x17
        /*000a*/ 	.short	(.L_716 - .L_715)
.L_715:
        /*000c*/ 	.word	0x00000000
        /*0010*/ 	.short	0x0000
        /*0012*/ 	.short	0x0070
        /*0014*/ 	.byte	0x00, 0xf0, 0x01, 0x1c


	//----- nvinfo : EIATTR_SPARSE_MMA_MASK
	.align		4
.L_716:
        /*0018*/ 	.byte	0x03, 0x50
        /*001a*/ 	.short	0x0000


	//----- nvinfo : EIATTR_MAXREG_COUNT
	.align		4
        /*001c*/ 	.byte	0x03, 0x1b
        /*001e*/ 	.short	0x0080


	//----- nvinfo : EIATTR_NUM_BARRIERS
	.align		4
        /*0020*/ 	.byte	0x02, 0x4c
        /*0022*/ 	.byte	0x10
	.zero		1


	//----- nvinfo : EIATTR_EXTERNS
	.align		4
        /*0024*/ 	.byte	0x04, 0x0f
        /*0026*/ 	.short	(.L_718 - .L_717)


	//   ....[0]....
	.align		4
.L_717:
        /*0028*/ 	.word	index@(__assertfail)


	//----- nvinfo : EIATTR_ANNOTATIONS
	.align		4
.L_718:
        /*002c*/ 	.byte	0x04, 0x55
        /*002e*/ 	.short	(.L_720 - .L_719)


	//   ....[0]....
.L_719:
        /* <DEDUP_REMOVED lines=12> */


	//----- nvinfo : EIATTR_MERCURY_ISA_VERSION
	.align		4
.L_720:
        /*00d8*/ 	.byte	0x03, 0x5f
        /*00da*/ 	.short	0x0101


	//----- nvinfo : EIATTR_INT_WARP_WIDE_INSTR_OFFSETS
	.align		4
        /*00dc*/ 	.byte	0x04, 0x31
        /*00de*/ 	.short	(.L_722 - .L_721)


	//   ....[0]....
.L_721:
        /*00e0*/ 	.word	0x00000180


	//   ....[1]....
        /*00e4*/ 	.word	0x00000240


	//   ....[2]....
        /*00e8*/ 	.word	0x00005ba0


	//   ....[3]....
        /*00ec*/ 	.word	0x00006350


	//   ....[4]....
        /*00f0*/ 	.word	0x000069b0


	//----- nvinfo : EIATTR_COOP_GROUP_MASK_REGIDS
	.align		4
.L_722:
        /*00f4*/ 	.byte	0x04, 0x29
        /*00f6*/ 	.short	(.L_724 - .L_723)


	//   ....[0]....
.L_723:
        /*00f8*/ 	.word	0xffffffff


	//   ....[1]....
        /*00fc*/ 	.word	0xffffffff


	//   ....[2]....
        /*0100*/ 	.word	0xffffffff


	//   ....[3]....
        /*0104*/ 	.word	0xffffffff


	//   ....[4]....
        /*0108*/ 	.word	0xffffffff


	//   ....[5]....
        /*010c*/ 	.word	0xffffffff


	//   ....[6]....
        /*0110*/ 	.word	0xffffffff


	//   ....[7]....
        /*0114*/ 	.word	0xffffffff


	//   ....[8]....
        /*0118*/ 	.word	0xffffffff


	//   ....[9]....
        /*011c*/ 	.word	0xffffffff


	//   ....[10]....
        /*0120*/ 	.word	0xffffffff


	//   ....[11]....
        /*0124*/ 	.word	0xffffffff


	//   ....[12]....
        /*0128*/ 	.word	0xffffffff


	//   ....[13]....
        /*012c*/ 	.word	0xffffffff


	//   ....[14]....
        /*0130*/ 	.word	0xffffffff


	//   ....[15]....
        /*0134*/ 	.word	0xffffffff


	//   ....[16]....
        /*0138*/ 	.word	0xffffffff


	//   ....[17]....
        /*013c*/ 	.word	0x0500000f


	//   ....[18]....
        /*0140*/ 	.word	0x0500000f


	//   ....[19]....
        /*0144*/ 	.word	0x0500000f


	//   ....[20]....
        /*0148*/ 	.word	0x0500000f


	//   ....[21]....
        /*014c*/ 	.word	0x0500000f


	//   ....[22]....
        /*0150*/ 	.word	0x0500000f


	//----- nvinfo : EIATTR_COOP_GROUP_INSTR_OFFSETS
	.align		4
.L_724:
        /*0154*/ 	.byte	0x04, 0x28
        /*0156*/ 	.short	(.L_726 - .L_725)


	//   ....[0]....
.L_725:
        /*0158*/ 	.word	0x00000060


	//   ....[1]....
        /*015c*/ 	.word	0x00000190


	//   ....[2]....
        /*0160*/ 	.word	0x00000220


	//   ....[3]....
        /*0164*/ 	.word	0x000003a0


	//   ....[4]....
        /*0168*/ 	.word	0x00000600


	//   ....[5]....
        /*016c*/ 	.word	0x00001210


	//   ....[6]....
        /*0170*/ 	.word	0x00004760


	//   ....[7]....
        /*0174*/ 	.word	0x000048e0


	//   ....[8]....
        /*0178*/ 	.word	0x00004b90


	//   ....[9]....
        /*017c*/ 	.word	0x00004d20


	//   ....[10]....
        /*0180*/ 	.word	0x00004e30


	//   ....[11]....
        /*0184*/ 	.word	0x00005610


	//   ....[12]....
        /*0188*/ 	.word	0x00005ad0


	//   ....[13]....
        /*018c*/ 	.word	0x00005e90


	//   ....[14]....
        /*0190*/ 	.word	0x00006280


	//   ....[15]....
        /*0194*/ 	.word	0x00006530


	//   ....[16]....
        /*0198*/ 	.word	0x000068e0


	//   ....[17]....
        /*019c*/ 	.word	0x00009220


	//   ....[18]....
        /*01a0*/ 	.word	0x00009390


	//   ....[19]....
        /*01a4*/ 	.word	0x00009400


	//   ....[20]....
        /*01a8*/ 	.word	0x00009470


	//   ....[21]....
        /*01ac*/ 	.word	0x000094e0


	//   ....[22]....
        /*01b0*/ 	.word	0x00009550


	//----- nvinfo : EIATTR_REG_RECONFIG
	.align		4
.L_726:
        /*01b4*/ 	.byte	0x01, 0x54
	.zero		2


	//----- nvinfo : EIATTR_SYSCALL_OFFSETS
	.align		4
        /*01b8*/ 	.byte	0x04, 0x46
        /*01ba*/ 	.short	(.L_728 - .L_727)


	//   ....[0]....
.L_727:
        /*01bc*/ 	.word	0x00000e70


	//   ....[1]....
        /*01c0*/ 	.word	0x00000f60


	//   ....[2]....
        /*01c4*/ 	.word	0x000010a0


	//   ....[3]....
        /*01c8*/ 	.word	0x00001190


	//----- nvinfo : EIATTR_MBARRIER_INSTR_OFFSETS
	.align		4
.L_728:
        /*01cc*/ 	.byte	0x04, 0x39
        /*01ce*/ 	.short	(.L_730 - .L_729)


	//   ....[0]....
.L_729:
        /*01d0*/ 	.word	0x00000260
        /*01d4*/ 	.word	0x000000ff
        /*01d8*/ 	.word	0x00036400
        /*01dc*/ 	.short	0x0100
        /*01de*/ 	.byte	0x06
	.zero		1


	//   ....[1]....
        /*01e0*/ 	.word	0x00000350
        /*01e4*/ 	.word	0x000000ff
        /*01e8*/ 	.word	0x00036410
        /*01ec*/ 	.short	0x0100
        /*01ee*/ 	.byte	0x08
	.zero		1


	//   ....[2]....
        /*01f0*/ 	.word	0x00000360
        /*01f4*/ 	.word	0x000000ff
        /*01f8*/ 	.word	0x00036420
        /*01fc*/ 	.short	0x0100
        /*01fe*/ 	.byte	0x08
	.zero		1


	//   ....[3]....
        /*0200*/ 	.word	0x00000370
        /*0204*/ 	.word	0x000000ff
        /*0208*/ 	.word	0x00036418
        /*020c*/ 	.short	0x0100
        /*020e*/ 	.byte	0x08
	.zero		1


	//   ....[4]....
        /*0210*/ 	.word	0x00000380
        /*0214*/ 	.word	0x000000ff
        /*0218*/ 	.word	0x00036428
        /*021c*/ 	.short	0x0100
        /*021e*/ 	.byte	0x08
	.zero		1


	//   ....[5]....
        /*0220*/ 	.word	0x000004b0
        /*0224*/ 	.word	0x000000ff
        /*0228*/ 	.word	0x00036430
        /*022c*/ 	.short	0x0100
        /*022e*/ 	.byte	0x08
	.zero		1


	//   ....[6]....
        /*0230*/ 	.word	0x000004c0
        /*0234*/ 	.word	0x000000ff
        /*0238*/ 	.word	0x00036438
        /*023c*/ 	.short	0x0100
        /*023e*/ 	.byte	0x08
	.zero		1


	//   ....[7]....
        /*0240*/ 	.word	0x00001240
        /*0244*/ 	.word	0x000000ff
        /*0248*/ 	.word	0x00036400
        /*024c*/ 	.short	0x010a
        /*024e*/ 	.byte	0x2b
	.zero		1


	//   ....[8]....
        /*0250*/ 	.word	0x00001330
        /*0254*/ 	.word	0x000000ff
        /*0258*/ 	.word	0x00036400
        /*025c*/ 	.short	0x010a
        /*025e*/ 	.byte	0x2b
	.zero		1


	//   ....[9]....
        /*0260*/ 	.word	0x00001a70
        /*0264*/ 	.word	0x00000003
        /*0268*/ 	.word	0x00036410
        /*026c*/ 	.short	0x010a
        /*026e*/ 	.byte	0x3f
	.zero		1


	//   ....[10]....
        /*0270*/ 	.word	0x00001ab0
        /*0274*/ 	.word	0x00000003
        /*0278*/ 	.word	0x00036410
        /*027c*/ 	.short	0x010a
        /*027e*/ 	.byte	0x3f
	.zero		1


	//   ....[11]....
        /*0280*/ 	.word	0x00002150
        /*0284*/ 	.word	0x000000ff
        /*0288*/ 	.word	0x00036430
        /*028c*/ 	.short	0x010a
        /*028e*/ 	.byte	0x2b
	.zero		1


	//   ....[12]....
        /*0290*/ 	.word	0x000023a0
        /*0294*/ 	.word	0x000000ff
        /*0298*/ 	.word	0x00036430
        /*029c*/ 	.short	0x010a
        /*029e*/ 	.byte	0x2b
	.zero		1


	//   ....[13]....
        /*02a0*/ 	.word	0x00003a60
        /*02a4*/ 	.word	0x000000ff
        /*02a8*/ 	.word	0x00000000
        /*02ac*/ 	.short	0x0101
        /*02ae*/ 	.byte	0x04
	.zero		1


	//   ....[14]....
        /*02b0*/ 	.word	0x00003df0
        /*02b4*/ 	.word	0x00000003
        /*02b8*/ 	.word	0x00000000
        /*02bc*/ 	.short	0x0101
        /*02be*/ 	.byte	0x3f
	.zero		1


	//   ....[15]....
        /*02c0*/ 	.word	0x00007110
        /*02c4*/ 	.word	0x0000000c
        /*02c8*/ 	.word	0x00036420
        /*02cc*/ 	.short	0x010a
        /*02ce*/ 	.byte	0x3f
	.zero		1


	//   ....[16]....
        /*02d0*/ 	.word	0x000078a0
        /*02d4*/ 	.word	0x0000000c
        /*02d8*/ 	.word	0x00036438
        /*02dc*/ 	.short	0x010a
        /*02de*/ 	.byte	0x3f
	.zero		1


	//   ....[17]....
        /*02e0*/ 	.word	0x00007c20
        /*02e4*/ 	.word	0x0000000c
        /*02e8*/ 	.word	0x00036428
        /*02ec*/ 	.short	0x010a
        /*02ee*/ 	.byte	0x3f
	.zero		1


	//   ....[18]....
        /*02f0*/ 	.word	0x00007f70
        /*02f4*/ 	.word	0x0000000c
        /*02f8*/ 	.word	0x00036438
        /*02fc*/ 	.short	0x010a
        /*02fe*/ 	.byte	0x3f
	.zero		1


	//   ....[19]....
        /*0300*/ 	.word	0x00008290
        /*0304*/ 	.word	0x0000000c
        /*0308*/ 	.word	0x00036420
        /*030c*/ 	.short	0x010a
        /*030e*/ 	.byte	0x3f
	.zero		1


	//   ....[20]....
        /*0310*/ 	.word	0x00008610
        /*0314*/ 	.word	0x0000000c
        /*0318*/ 	.word	0x00036438
        /*031c*/ 	.short	0x010a
        /*031e*/ 	.byte	0x3f
	.zero		1


	//   ....[21]....
        /*0320*/ 	.word	0x00008920
        /*0324*/ 	.word	0x0000000c
        /*0328*/ 	.word	0x00036428
        /*032c*/ 	.short	0x010a
        /*032e*/ 	.byte	0x3f
	.zero		1


	//   ....[22]....
        /*0330*/ 	.word	0x00008c40
        /*0334*/ 	.word	0x0000000c
        /*0338*/ 	.word	0x00036438
        /*033c*/ 	.short	0x010a
        /*033e*/ 	.byte	0x3f
	.zero		1


	//   ....[23]....
        /*0340*/ 	.word	0x000090b0
        /*0344*/ 	.word	0x00000005
        /*0348*/ 	.word	0x00000000
        /*034c*/ 	.short	0x010a
        /*034e*/ 	.byte	0x3f
	.zero		1


	//   ....[24]....
        /*0350*/ 	.word	0x00009130
        /*0354*/ 	.word	0x00000017
        /*0358*/ 	.word	0x00000000
        /*035c*/ 	.short	0x010a
        /*035e*/ 	.byte	0x3f
	.zero		1


	//   ....[25]....
        /*0360*/ 	.word	0x00009180
        /*0364*/ 	.word	0x00000007
        /*0368*/ 	.word	0x00036438
        /*036c*/ 	.short	0x010a
        /*036e*/ 	.byte	0x3f
	.zero		1


	//   ....[26]....
        /*0370*/ 	.word	0x00009260
        /*0374*/ 	.word	0x00000003
        /*0378*/ 	.word	0x00036400
        /*037c*/ 	.short	0x010a
        /*037e*/ 	.byte	0x3f
	.zero		1


	//   ....[27]....
        /*0380*/ 	.word	0x000092b0
        /*0384*/ 	.word	0x00000003
        /*0388*/ 	.word	0x00036410
        /*038c*/ 	.short	0x010a
        /*038e*/ 	.byte	0x3f
	.zero		1


	//   ....[28]....
        /*0390*/ 	.word	0x00009310
        /*0394*/ 	.word	0x00000079
        /*0398*/ 	.word	0x00036430
        /*039c*/ 	.short	0x010a
        /*039e*/ 	.byte	0x3f
	.zero		1


	//   ....[29]....
        /*03a0*/ 	.word	0x00009590
        /*03a4*/ 	.word	0x0000000c
        /*03a8*/ 	.word	0x00036420
        /*03ac*/ 	.short	0x010a
        /*03ae*/ 	.byte	0x3f
	.zero		1


	//   ....[30]....
        /*03b0*/ 	.word	0x000095e0
        /*03b4*/ 	.word	0x0000000c
        /*03b8*/ 	.word	0x00036438
        /*03bc*/ 	.short	0x010a
        /*03be*/ 	.byte	0x3f
	.zero		1


	//   ....[31]....
        /*03c0*/ 	.word	0x00009630
        /*03c4*/ 	.word	0x0000000c
        /*03c8*/ 	.word	0x00036428
        /*03cc*/ 	.short	0x010a
        /*03ce*/ 	.byte	0x3f
	.zero		1


	//   ....[32]....
        /*03d0*/ 	.word	0x000096a0
        /*03d4*/ 	.word	0x0000000c
        /*03d8*/ 	.word	0x00036438
        /*03dc*/ 	.short	0x010a
        /*03de*/ 	.byte	0x3f
	.zero		1


	//   ....[33]....
        /*03e0*/ 	.word	0x00009710
        /*03e4*/ 	.word	0x0000000c
        /*03e8*/ 	.word	0x00036420
        /*03ec*/ 	.short	0x010a
        /*03ee*/ 	.byte	0x3f
	.zero		1


	//   ....[34]....
        /*03f0*/ 	.word	0x00009760
        /*03f4*/ 	.word	0x0000000c
        /*03f8*/ 	.word	0x00036438
        /*03fc*/ 	.short	0x010a
        /*03fe*/ 	.byte	0x3f
	.zero		1


	//   ....[35]....
        /*0400*/ 	.word	0x000097b0
        /*0404*/ 	.word	0x0000000c
        /*0408*/ 	.word	0x00036428
        /*040c*/ 	.short	0x010a
        /*040e*/ 	.byte	0x3f
	.zero		1


	//   ....[36]....
        /*0410*/ 	.word	0x00009800
        /*0414*/ 	.word	0x0000000c
        /*0418*/ 	.word	0x00036438
        /*041c*/ 	.short	0x010a
        /*041e*/ 	.byte	0x3f
	.zero		1


	//   ....[37]....
        /*0420*/ 	.word	0x000098d0
        /*0424*/ 	.word	0x00000005
        /*0428*/ 	.word	0x00000000
        /*042c*/ 	.short	0x010a
        /*042e*/ 	.byte	0x3f
	.zero		1


	//   ....[38]....
        /*0430*/ 	.word	0x00009920
        /*0434*/ 	.word	0x00000017
        /*0438*/ 	.word	0x00000000
        /*043c*/ 	.short	0x010a
        /*043e*/ 	.byte	0x3f
	.zero		1


	//----- nvinfo : EIATTR_NUM_MBARRIERS
	.align		4
.L_730:
        /*0440*/ 	.byte	0x03, 0x38
        /*0442*/ 	.short	0x0007


	//----- nvinfo : EIATTR_EXIT_INSTR_OFFSETS
	.align		4
        /*0444*/ 	.byte	0x04, 0x1c
        /*0446*/ 	.short	(.L_732 - .L_731)


	//   ....[0]....
.L_731:
        /*0448*/ 	.word	0x000091d0


	//----- nvinfo : EIATTR_MAX_THREADS
	.align		4
.L_732:
        /*044c*/ 	.byte	0x04, 0x05
        /*044e*/ 	.short	(.L_734 - .L_733)
.L_733:
        /*0450*/ 	.word	0x00000200
        /*0454*/ 	.word	0x00000001
        /*0458*/ 	.word	0x00000001


	//----- nvinfo : EIATTR_CRS_STACK_SIZE
	.align		4
.L_734:
        /*045c*/ 	.byte	0x04, 0x1e
        /*045e*/ 	.short	(.L_736 - .L_735)
.L_735:
        /*0460*/ 	.word	0x00000000


	//----- nvinfo : EIATTR_CBANK_PARAM_SIZE
	.align		4
.L_736:
        /*0464*/ 	.byte	0x03, 0x19
        /*0466*/ 	.short	0x0770


	//----- nvinfo : EIATTR_PARAM_CBANK
	.align		4
        /*0468*/ 	.byte	0x04, 0x0a
        /*046a*/ 	.short	(.L_738 - .L_737)
	.align		4
.L_737:
        /*046c*/ 	.word	index@(.nv.constant0._ZN7cutlass13device_kernelIN5flash11enable_sm90INS1_16FlashAttnBwdSm90INS1_25CollectiveMainloopBwdSm90ILi2ELi1ELi1EN4cute5tupleIJNS5_1CILi1EEES8_S8_EEENS6_IJNS7_ILi64EEENS7_ILi96EEENS7_ILi192EEEEEENS_6half_tEfNS_4arch4Sm90ELb1ELb0ELb1ELb0ELb1ELb0ELb1ELb0ELi3ELi1ELi1ELi1ELb0EEENS1_24CollectiveEpilogueBwdGQAISD_fSG_Li384ELb0ELb1EEENS1_25SingleTileBwdLPTSchedulerILb0ELi96ELb1EEEEEEEEEvNT_6ParamsE)
        /*0470*/ 	.short	0x0210
        /*0472*/ 	.short	0x0770


	//----- nvinfo : EIATTR_SW_WAR
	.align		4
.L_738:
        /*0474*/ 	.byte	0x04, 0x36
        /*0476*/ 	.short	(.L_740 - .L_739)
.L_739:
        /*0478*/ 	.word	0x00000008
.L_740:


//--------------------- .nv.info._ZN7cutlass13device_kernelIN5flash22FlashAttnBwdPreprocessIN4cute5tupleIJNS3_1CILi64EEENS5_ILi192EEEEEENS_6half_tEfNS_4arch4Sm90ELb1ELb0EEEEEvNT_6ParamsE --------------------------
	.section	.nv.info._ZN7cutlass13device_kernelIN5flash22FlashAttnBwdPreprocessIN4cute5tupleIJNS3_1CILi64EEENS5_ILi192EEEEEENS_6half_tEfNS_4arch4Sm90ELb1ELb0EEEEEvNT_6ParamsE,"",@"SHT_CUDA_INFO"
	.sectionflags	@""
	.align	4


	//----- nvinfo : EIATTR_CUDA_API_VERSION
	.align		4
        /*0000*/ 	.byte	0x04, 0x37
        /*0002*/ 	.short	(.L_742 - .L_741)
.L_741:
        /*0004*/ 	.word	0x00000082


	//----- nvinfo : EIATTR_KPARAM_INFO
	.align		4
.L_742:
        /*0008*/ 	.byte	0x04, 0x17
        /*000a*/ 	.short	(.L_744 - .L_743)
.L_743:
        /*000c*/ 	.word	0x00000000
        /*0010*/ 	.short	0x0000
        /*0012*/ 	.short	0x0000
        /*0014*/ 	.byte	0x00, 0xf0, 0xc1, 0x03


	//----- nvinfo : EIATTR_SPARSE_MMA_MASK
	.align		4
.L_744:
        /*0018*/ 	.byte	0x03, 0x50
        /*001a*/ 	.short	0x0000


	//----- nvinfo : EIATTR_MAXREG_COUNT
	.align		4
        /*001c*/ 	.byte	0x03, 0x1b
        /*001e*/ 	.short	0x0080


	//----- nvinfo : EIATTR_MERCURY_ISA_VERSION
	.align		4
        /*0020*/ 	.byte	0x03, 0x5f
        /*0022*/ 	.short	0x0101


	//----- nvinfo : EIATTR_COOP_GROUP_MASK_REGIDS
	.align		4
        /*0024*/ 	.byte	0x04, 0x29
        /*0026*/ 	.short	(.L_746 - .L_745)


	//   ....[0]....
.L_745:
        /*0028*/ 	.word	0xffffffff


	//   ....[1]....
        /*002c*/ 	.word	0xffffffff


	//   ....[2]....
        /*0030*/ 	.word	0xffffffff


	//   ....[3]....
        /*0034*/ 	.word	0xffffffff


	//   ....[4]....
        /*0038*/ 	.word	0xffffffff


	//   ....[5]....
        /*003c*/ 	.word	0xffffffff


	//----- nvinfo : EIATTR_COOP_GROUP_INSTR_OFFSETS
	.align		4
.L_746:
        /*0040*/ 	.byte	0x04, 0x28
        /*0042*/ 	.short	(.L_748 - .L_747)


	//   ....[0]....
.L_747:
        /*0044*/ 	.word	0x00001670


	//   ....[1]....
        /*0048*/ 	.word	0x00001680


	//   ....[2]....
        /*004c*/ 	.word	0x000016c0


	//   ....[3]....
        /*0050*/ 	.word	0x000016d0


	//   ....[4]....
        /*0054*/ 	.word	0x00001700


	//   ....[5]....
        /*0058*/ 	.word	0x00001710


	//----- nvinfo : EIATTR_EXIT_INSTR_OFFSETS
	.align		4
.L_748:
        /*005c*/ 	.byte	0x04, 0x1c
        /*005e*/ 	.short	(.L_750 - .L_749)


	//   ....[0]....
.L_749:
        /*0060*/ 	.word	0x00001c90


	//   ....[1]....
        /*0064*/ 	.word	0x00001d10


	//----- nvinfo : EIATTR_MAX_THREADS
	.align		4
.L_750:
        /*0068*/ 	.byte	0x04, 0x05
        /*006a*/ 	.short	(.L_752 - .L_751)
.L_751:
        /*006c*/ 	.word	0x00000100
        /*0070*/ 	.word	0x00000001
        /*0074*/ 	.word	0x00000001


	//----- nvinfo : EIATTR_CRS_STACK_SIZE
	.align		4
.L_752:
        /*0078*/ 	.byte	0x04, 0x1e
        /*007a*/ 	.short	(.L_754 - .L_753)
.L_753:
        /*007c*/ 	.word	0x00000000


	//----- nvinfo : EIATTR_CBANK_PARAM_SIZE
	.align		4
.L_754:
        /*0080*/ 	.byte	0x03, 0x19
        /*0082*/ 	.short	0x00f0


	//----- nvinfo : EIATTR_PARAM_CBANK
	.align		4
        /*0084*/ 	.byte	0x04, 0x0a
        /*0086*/ 	.short	(.L_756 - .L_755)
	.align		4
.L_755:
        /*0088*/ 	.word	index@(.nv.constant0._ZN7cutlass13device_kernelIN5flash22FlashAttnBwdPreprocessIN4cute5tupleIJNS3_1CILi64EEENS5_ILi192EEEEEENS_6half_tEfNS_4arch4Sm90ELb1ELb0EEEEEvNT_6ParamsE)
        /*008c*/ 	.short	0x0210
        /*008e*/ 	.short	0x00f0


	//----- nvinfo : EIATTR_SW_WAR
	.align		4
.L_756:
        /*0090*/ 	.byte	0x04, 0x36
        /*0092*/ 	.short	(.L_758 - .L_757)
.L_757:
        /*0094*/ 	.word	0x00000008
.L_758:


//--------------------- .nv.info._ZN7cutlass13device_kernelIN5flash11enable_sm90INS1_16FlashAttnBwdSm90INS1_25CollectiveMainloopBwdSm90ILi2ELi1ELi1EN4cute5tupleIJNS5_1CILi1EEES8_S8_EEENS6_IJNS7_ILi64EEENS7_ILi96EEENS7_ILi192EEEEEENS_6half_tEfNS_4arch4Sm90ELb1ELb0ELb1ELb1ELb0ELb0ELb1ELb0ELi3ELi1ELi1ELi1ELb0EEENS1_21CollectiveEpilogueBwdISD_SE_SG_Li384ELb1ELb1ELi3EEENS1_25SingleTileBwdLPTSchedulerILb1ELi96ELb0EEEEEEEEEvNT_6ParamsE --------------------------
	.section	.nv.info._ZN7cutlass13device_kernelIN5flash11enable_sm90INS1_16FlashAttnBwdSm90INS1_25CollectiveMainloopBwdSm90ILi2ELi1ELi1EN4cute5tupleIJNS5_1CILi1EEES8_S8_EEENS6_IJNS7_ILi64EEENS7_ILi96EEENS7_ILi192EEEEEENS_6half_tEfNS_4arch4Sm90ELb1ELb0ELb1ELb1ELb0ELb0ELb1ELb0ELi3ELi1ELi1ELi1ELb0EEENS1_21CollectiveEpilogueBwdISD_SE_SG_Li384ELb1ELb1ELi3EEENS1_25SingleTileBwdLPTSchedulerILb1ELi96ELb0EEEEEEEEEvNT_6ParamsE,"",@"SHT_CUDA_INFO"
	.sectionflags	@""
	.align	4


	//----- nvinfo : EIATTR_CUDA_API_VERSION
	.align		4
        /*0000*/ 	.byte	0x04, 0x37
        /*0002*/ 	.short	(.L_760 - .L_759)
.L_759:
        /*0004*/ 	.word	0x00000082


	//----- nvinfo : EIATTR_KPARAM_INFO
	.align		4
.L_760:
        /*0008*/ 	.byte	0x04, 0x17
        /*000a*/ 	.short	(.L_762 - .L_761)
.L_761:
        /*000c*/ 	.word	0x00000000
        /*0010*/ 	.short	0x0000
        /*0012*/ 	.short	0x0070
        /*0014*/ 	.byte	0x00, 0xf0, 0x01, 0x1a


	//----- nvinfo : EIATTR_SPARSE_MMA_MASK
	.align		4
.L_762:
        /*0018*/ 	.byte	0x03, 0x50
        /*001a*/ 	.short	0x0000


	//----- nvinfo : EIATTR_MAXREG_COUNT
	.align		4
        /*001c*/ 	.byte	0x03, 0x1b
        /*001e*/ 	.short	0x0080


	//----- nvinfo : EIATTR_NUM_BARRIERS
	.align		4
        /*0020*/ 	.byte	0x02, 0x4c
        /*0022*/ 	.byte	0x10
	.zero		1


	//----- nvinfo : EIATTR_EXTERNS
	.align		4
        /*0024*/ 	.byte	0x04, 0x0f
        /*0026*/ 	.short	(.L_764 - .L_763)


	//   ....[0]....
	.align		4
.L_763:
        /*0028*/ 	.word	index@(__assertfail)


	//----- nvinfo : EIATTR_ANNOTATIONS
	.align		4
.L_764:
        /*002c*/ 	.byte	0x04, 0x55
        /*002e*/ 	.short	(.L_766 - .L_765)


	//   ....[0]....
.L_765:
        /* <DEDUP_REMOVED lines=14> */


	//----- nvinfo : EIATTR_MERCURY_ISA_VERSION
	.align		4
.L_766:
        /*00f8*/ 	.byte	0x03, 0x5f
        /*00fa*/ 	.short	0x0101


	//----- nvinfo : EIATTR_INT_WARP_WIDE_INSTR_OFFSETS
	.align		4
        /*00fc*/ 	.byte	0x04, 0x31
        /*00fe*/ 	.short	(.L_768 - .L_767)


	//   ....[0]....
.L_767:
        /*0100*/ 	.word	0x00000180


	//   ....[1]....
        /*0104*/ 	.word	0x00000240


	//----- nvinfo : EIATTR_COOP_GROUP_MASK_REGIDS
	.align		4
.L_768:
        /*0108*/ 	.byte	0x04, 0x29
        /*010a*/ 	.short	(.L_770 - .L_769)


	//   ....[0]....
.L_769:
        /*010c*/ 	.word	0xffffffff


	//   ....[1]....
        /*0110*/ 	.word	0xffffffff


	//   ....[2]....
        /*0114*/ 	.word	0xffffffff


	//   ....[3]....
        /*0118*/ 	.word	0xffffffff


	//   ....[4]....
        /*011c*/ 	.word	0xffffffff


	//   ....[5]....
        /*0120*/ 	.word	0xffffffff


	//   ....[6]....
        /*0124*/ 	.word	0xffffffff


	//   ....[7]....
        /*0128*/ 	.word	0x0500000f


	//----- nvinfo : EIATTR_COOP_GROUP_INSTR_OFFSETS
	.align		4
.L_770:
        /*012c*/ 	.byte	0x04, 0x28
        /*012e*/ 	.short	(.L_772 - .L_771)


	//   ....[0]....
.L_771:
        /*0130*/ 	.word	0x00000060


	//   ....[1]....
        /*0134*/ 	.word	0x00000190


	//   ....[2]....
        /*0138*/ 	.word	0x00000220


	//   ....[3]....
        /*013c*/ 	.word	0x000003a0


	//   ....[4]....
        /*0140*/ 	.word	0x00000600


	//   ....[5]....
        /*0144*/ 	.word	0x00001620


	//   ....[6]....
        /*0148*/ 	.word	0x00006e50


	//   ....[7]....
        /*014c*/ 	.word	0x0000b4d0


	//----- nvinfo : EIATTR_REG_RECONFIG
	.align		4
.L_772:
        /*0150*/ 	.byte	0x01, 0x54
	.zero		2


	//----- nvinfo : EIATTR_SYSCALL_OFFSETS
	.align		4
        /*0154*/ 	.byte	0x04, 0x46
        /*0156*/ 	.short	(.L_774 - .L_773)


	//   ....[0]....
.L_773:
        /*0158*/ 	.word	0x00001280


	//   ....[1]....
        /*015c*/ 	.word	0x00001370


	//   ....[2]....
        /*0160*/ 	.word	0x000014b0


	//   ....[3]....
        /*0164*/ 	.word	0x000015a0


	//----- nvinfo : EIATTR_MBARRIER_INSTR_OFFSETS
	.align		4
.L_774:
        /*0168*/ 	.byte	0x04, 0x39
        /*016a*/ 	.short	(.L_776 - .L_775)


	//   ....[0]....
.L_775:
        /*016c*/ 	.word	0x00000260
        /*0170*/ 	.word	0x000000ff
        /*0174*/ 	.word	0x00036400
        /*0178*/ 	.short	0x0100
        /*017a*/ 	.byte	0x06
	.zero		1


	//   ....[1]....
        /*017c*/ 	.word	0x00000350
        /*0180*/ 	.word	0x000000ff
        /*0184*/ 	.word	0x00036410
        /*0188*/ 	.short	0x0100
        /*018a*/ 	.byte	0x08
	.zero		1


	//   ....[2]....
        /*018c*/ 	.word	0x00000360
        /*0190*/ 	.word	0x000000ff
        /*0194*/ 	.word	0x00036420
        /*0198*/ 	.short	0x0100
        /*019a*/ 	.byte	0x08
	.zero		1


	//   ....[3]....
        /*019c*/ 	.word	0x00000370
        /*01a0*/ 	.word	0x000000ff
        /*01a4*/ 	.word	0x00036418
        /*01a8*/ 	.short	0x0100
        /*01aa*/ 	.byte	0x08
	.zero		1


	//   ....[4]....
        /*01ac*/ 	.word	0x00000380
        /*01b0*/ 	.word	0x000000ff
        /*01b4*/ 	.word	0x00036428
        /*01b8*/ 	.short	0x0100
        /*01ba*/ 	.byte	0x08
	.zero		1


	//   ....[5]....
        /*01bc*/ 	.word	0x000004b0
        /*01c0*/ 	.word	0x000000ff
        /*01c4*/ 	.word	0x00036430
        /*01c8*/ 	.short	0x0100
        /*01ca*/ 	.byte	0x08
	.zero		1


	//   ....[6]....
        /*01cc*/ 	.word	0x000004c0
        /*01d0*/ 	.word	0x000000ff
        /*01d4*/ 	.word	0x00036438
        /*01d8*/ 	.short	0x0100
        /*01da*/ 	.byte	0x08
	.zero		1


	//   ....[7]....
        /*01dc*/ 	.word	0x00001660
        /*01e0*/ 	.word	0x000000ff
        /*01e4*/ 	.word	0x00036400
        /*01e8*/ 	.short	0x010a
        /*01ea*/ 	.byte	0x24
	.zero		1


	//   ....[8]....
        /*01ec*/ 	.word	0x00001760
        /*01f0*/ 	.word	0x000000ff
        /*01f4*/ 	.word	0x00036400
        /*01f8*/ 	.short	0x010a
        /*01fa*/ 	.byte	0x24
	.zero		1


	//   ....[9]....
        /*01fc*/ 	.word	0x00001e70
        /*0200*/ 	.word	0x00000003
        /*0204*/ 	.word	0x00036410
        /*0208*/ 	.short	0x010a
        /*020a*/ 	.byte	0x3f
	.zero		1


	//   ....[10]....
        /*020c*/ 	.word	0x00001eb0
        /*0210*/ 	.word	0x00000003
        /*0214*/ 	.word	0x00036410
        /*0218*/ 	.short	0x010a
        /*021a*/ 	.byte	0x3f
	.zero		1


	//   ....[11]....
        /*021c*/ 	.word	0x00002550
        /*0220*/ 	.word	0x000000ff
        /*0224*/ 	.word	0x00036430
        /*0228*/ 	.short	0x010a
        /*022a*/ 	.byte	0x24
	.zero		1


	//   ....[12]....
        /*022c*/ 	.word	0x000027a0
        /*0230*/ 	.word	0x000000ff
        /*0234*/ 	.word	0x00036430
        /*0238*/ 	.short	0x010a
        /*023a*/ 	.byte	0x24
	.zero		1


	//   ....[13]....
        /*023c*/ 	.word	0x00003e60
        /*0240*/ 	.word	0x000000ff
        /*0244*/ 	.word	0x00000000
        /*0248*/ 	.short	0x0101
        /*024a*/ 	.byte	0x04
	.zero		1


	//   ....[14]....
        /*024c*/ 	.word	0x000041f0
        /*0250*/ 	.word	0x00000003
        /*0254*/ 	.word	0x00000000
        /*0258*/ 	.short	0x0101
        /*025a*/ 	.byte	0x3f
	.zero		1


	//   ....[15]....
        /*025c*/ 	.word	0x000093d0
        /*0260*/ 	.word	0x00000000
        /*0264*/ 	.word	0x00036420
        /*0268*/ 	.short	0x010a
        /*026a*/ 	.byte	0x3f
	.zero		1


	//   ....[16]....
        /*026c*/ 	.word	0x00009bc0
        /*0270*/ 	.word	0x00000000
        /*0274*/ 	.word	0x00036438
        /*0278*/ 	.short	0x010a
        /*027a*/ 	.byte	0x3f
	.zero		1


	//   ....[17]....
        /*027c*/ 	.word	0x00009f20
        /*0280*/ 	.word	0x00000000
        /*0284*/ 	.word	0x00036428
        /*0288*/ 	.short	0x010a
        /*028a*/ 	.byte	0x3f
	.zero		1


	//   ....[18]....
        /*028c*/ 	.word	0x0000a250
        /*0290*/ 	.word	0x00000000
        /*0294*/ 	.word	0x00036438
        /*0298*/ 	.short	0x010a
        /*029a*/ 	.byte	0x3f
	.zero		1


	//   ....[19]....
        /*029c*/ 	.word	0x0000a540
        /*02a0*/ 	.word	0x00000000
        /*02a4*/ 	.word	0x00036420
        /*02a8*/ 	.short	0x010a
        /*02aa*/ 	.byte	0x3f
	.zero		1


	//   ....[20]....
        /*02ac*/ 	.word	0x0000a8c0
        /*02b0*/ 	.word	0x00000000
        /*02b4*/ 	.word	0x00036438
        /*02b8*/ 	.short	0x010a
        /*02ba*/ 	.byte	0x3f
	.zero		1


	//   ....[21]....
        /*02bc*/ 	.word	0x0000abc0
        /*02c0*/ 	.word	0x00000000
        /*02c4*/ 	.word	0x00036428
        /*02c8*/ 	.short	0x010a
        /*02ca*/ 	.byte	0x3f
	.zero		1


	//   ....[22]....
        /*02cc*/ 	.word	0x0000af00
        /*02d0*/ 	.word	0x00000000
        /*02d4*/ 	.word	0x00036438
        /*02d8*/ 	.short	0x010a
        /*02da*/ 	.byte	0x3f
	.zero		1


	//   ....[23]....
        /*02dc*/ 	.word	0x0000b360
        /*02e0*/ 	.word	0x00000007
        /*02e4*/ 	.word	0x00000000
        /*02e8*/ 	.short	0x010a
        /*02ea*/ 	.byte	0x3f
	.zero		1


	//   ....[24]....
        /*02ec*/ 	.word	0x0000b3e0
        /*02f0*/ 	.word	0x00000003
        /*02f4*/ 	.word	0x00000000
        /*02f8*/ 	.short	0x010a
        /*02fa*/ 	.byte	0x3f
	.zero		1


	//   ....[25]....
        /*02fc*/ 	.word	0x0000b430
        /*0300*/ 	.word	0x00000009
        /*0304*/ 	.word	0x00036438
        /*0308*/ 	.short	0x010a
        /*030a*/ 	.byte	0x3f
	.zero		1


	//   ....[26]....
        /*030c*/ 	.word	0x0000b510
        /*0310*/ 	.word	0x00000000
        /*0314*/ 	.word	0x00036400
        /*0318*/ 	.short	0x010a
        /*031a*/ 	.byte	0x3f
	.zero		1


	//   ....[27]....
        /*031c*/ 	.word	0x0000b560
        /*0320*/ 	.word	0x00000003
        /*0324*/ 	.word	0x00036410
        /*0328*/ 	.short	0x010a
        /*032a*/ 	.byte	0x3f
	.zero		1


	//   ....[28]....
        /*032c*/ 	.word	0x0000b5c0
        /*0330*/ 	.word	0x00000079
        /*0334*/ 	.word	0x00036430
        /*0338*/ 	.short	0x010a
        /*033a*/ 	.byte	0x3f
	.zero		1


	//   ....[29]....
        /*033c*/ 	.word	0x0000b610
        /*0340*/ 	.word	0x00000000
        /*0344*/ 	.word	0x00036420
        /*0348*/ 	.short	0x010a
        /*034a*/ 	.byte	0x3f
	.zero		1


	//   ....[30]....
        /*034c*/ 	.word	0x0000b660
        /*0350*/ 	.word	0x00000000
        /*0354*/ 	.word	0x00036438
        /*0358*/ 	.short	0x010a
        /*035a*/ 	.byte	0x3f
	.zero		1


	//   ....[31]....
        /*035c*/ 	.word	0x0000b6b0
        /*0360*/ 	.word	0x00000000
        /*0364*/ 	.word	0x00036428
        /*0368*/ 	.short	0x010a
        /*036a*/ 	.byte	0x3f
	.zero		1


	//   ....[32]....
        /*036c*/ 	.word	0x0000b710
        /*0370*/ 	.word	0x00000000
        /*0374*/ 	.word	0x00036438
        /*0378*/ 	.short	0x010a
        /*037a*/ 	.byte	0x3f
	.zero		1


	//   ....[33]....
        /*037c*/ 	.word	0x0000b790
        /*0380*/ 	.word	0x00000000
        /*0384*/ 	.word	0x00036420
        /*0388*/ 	.short	0x010a
        /*038a*/ 	.byte	0x3f
	.zero		1


	//   ....[34]....
        /*038c*/ 	.word	0x0000b7e0
        /*0390*/ 	.word	0x00000000
        /*0394*/ 	.word	0x00036438
        /*0398*/ 	.short	0x010a
        /*039a*/ 	.byte	0x3f
	.zero		1


	//   ....[35]....
        /*039c*/ 	.word	0x0000b830
        /*03a0*/ 	.word	0x00000000
        /*03a4*/ 	.word	0x00036428
        /*03a8*/ 	.short	0x010a
        /*03aa*/ 	.byte	0x3f
	.zero		1


	//   ....[36]....
        /*03ac*/ 	.word	0x0000b880
        /*03b0*/ 	.word	0x00000000
        /*03b4*/ 	.word	0x00036438
        /*03b8*/ 	.short	0x010a
        /*03ba*/ 	.byte	0x3f
	.zero		1


	//   ....[37]....
        /*03bc*/ 	.word	0x0000b950
        /*03c0*/ 	.word	0x00000007
        /*03c4*/ 	.word	0x00000000
        /*03c8*/ 	.short	0x010a
        /*03ca*/ 	.byte	0x3f
	.zero		1


	//   ....[38]....
        /*03cc*/ 	.word	0x0000b9a0
        /*03d0*/ 	.word	0x00000003
        /*03d4*/ 	.word	0x00000000
        /*03d8*/ 	.short	0x010a
        /*03da*/ 	.byte	0x3f
	.zero		1


	//----- nvinfo : EIATTR_NUM_MBARRIERS
	.align		4
.L_776:
        /*03dc*/ 	.byte	0x03, 0x38
        /*03de*/ 	.short	0x0007


	//----- nvinfo : EIATTR_EXIT_INSTR_OFFSETS
	.align		4
        /*03e0*/ 	.byte	0x04, 0x1c
        /*03e2*/ 	.short	(.L_778 - .L_777)


	//   ....[0]....
.L_777:
        /*03e4*/ 	.word	0x0000b480


	//----- nvinfo : EIATTR_MAX_THREADS
	.align		4
.L_778:
        /*03e8*/ 	.byte	0x04, 0x05
        /*03ea*/ 	.short	(.L_780 - .L_779)
.L_779:
        /*03ec*/ 	.word	0x00000200
        /*03f0*/ 	.word	0x00000001
        /*03f4*/ 	.word	0x00000001


	//----- nvinfo : EIATTR_CRS_STACK_SIZE
	.align		4
.L_780:
        /*03f8*/ 	.byte	0x04, 0x1e
        /*03fa*/ 	.short	(.L_782 - .L_781)
.L_781:
        /*03fc*/ 	.word	0x00000000


	//----- nvinfo : EIATTR_CBANK_PARAM_SIZE
	.align		4
.L_782:
        /*0400*/ 	.byte	0x03, 0x19
        /*0402*/ 	.short	0x06f0


	//----- nvinfo : EIATTR_PARAM_CBANK
	.align		4
        /*0404*/ 	.byte	0x04, 0x0a
        /*0406*/ 	.short	(.L_784 - .L_783)
	.align		4
.L_783:
        /*0408*/ 	.word	index@(.nv.constant0._ZN7cutlass13device_kernelIN5flash11enable_sm90INS1_16FlashAttnBwdSm90INS1_25CollectiveMainloopBwdSm90ILi2ELi1ELi1EN4cute5tupleIJNS5_1CILi1EEES8_S8_EEENS6_IJNS7_ILi64EEENS7_ILi96EEENS7_ILi192EEEEEENS_6half_tEfNS_4arch4Sm90ELb1ELb0ELb1ELb1ELb0ELb0ELb1ELb0ELi3ELi1ELi1ELi1ELb0EEENS1_21CollectiveEpilogueBwdISD_SE_SG_Li384ELb1ELb1ELi3EEENS1_25SingleTileBwdLPTSchedulerILb1ELi96ELb0EEEEEEEEEvNT_6ParamsE)
        /*040c*/ 	.short	0x0210
        /*040e*/ 	.short	0x06f0


	//----- nvinfo : EIATTR_SW_WAR
	.align		4
.L_784:
        /*0410*/ 	.byte	0x04, 0x36
        /*0412*/ 	.short	(.L_786 - .L_785)
.L_785:
        /*0414*/ 	.word	0x00000008
.L_786:


//--------------------- .nv.info._ZN7cutlass13device_kernelIN5flash11enable_sm90INS1_16FlashAttnBwdSm90INS1_25CollectiveMainloopBwdSm90ILi2ELi1ELi1EN4cute5tupleIJNS5_1CILi1EEES8_S8_EEENS6_IJNS7_ILi64EEENS7_ILi96EEENS7_ILi192EEEEEENS_6half_tEfNS_4arch4Sm90ELb1ELb0ELb1ELb1ELb1ELb0ELb1ELb0ELi3ELi1ELi1ELi1ELb0EEENS1_21CollectiveEpilogueBwdISD_SE_SG_Li384ELb1ELb1ELi3EEENS1_25SingleTileBwdLPTSchedulerILb1ELi96ELb1EEEEEEEEEvNT_6ParamsE --------------------------
	.section	.nv.info._ZN7cutlass13device_kernelIN5flash11enable_sm90INS1_16FlashAttnBwdSm90INS1_25CollectiveMainloopBwdSm90ILi2ELi1ELi1EN4cute5tupleIJNS5_1CILi1EEES8_S8_EEENS6_IJNS7_ILi64EEENS7_ILi96EEENS7_ILi192EEEEEENS_6half_tEfNS_4arch4Sm90ELb1ELb0ELb1ELb1ELb1ELb0ELb1ELb0ELi3ELi1ELi1ELi1ELb0EEENS1_21CollectiveEpilogueBwdISD_SE_SG_Li384ELb1ELb1ELi3EEENS1_25SingleTileBwdLPTSchedulerILb1ELi96ELb1EEEEEEEEEvNT_6ParamsE,"",@"SHT_CUDA_INFO"
	.sectionflags	@""
	.align	4


	//----- nvinfo : EIATTR_CUDA_API_VERSION
	.align		4
        /*0000*/ 	.byte	0x04, 0x37
        /*0002*/ 	.short	(.L_788 - .L_787)
.L_787:
        /*0004*/ 	.word	0x00000082


	//----- nvinfo : EIATTR_KPARAM_INFO
	.align		4
.L_788:
        /*0008*/ 	.byte	0x04, 0x17
        /*000a*/ 	.short	(.L_790 - .L_789)
.L_789:
        /*000c*/ 	.word	0x00000000
        /*0010*/ 	.short	0x0000
        /*0012*/ 	.short	0x0070
        /*0014*/ 	.byte	0x00, 0xf0, 0x01, 0x1a


	//----- nvinfo : EIATTR_SPARSE_MMA_MASK
	.align		4
.L_790:
        /*0018*/ 	.byte	0x03, 0x50
        /*001a*/ 	.short	0x0000


	//----- nvinfo : EIATTR_MAXREG_COUNT
	.align		4
        /*001c*/ 	.byte	0x03, 0x1b
        /*001e*/ 	.short	0x0080


	//----- nvinfo : EIATTR_NUM_BARRIERS
	.align		4
        /*0020*/ 	.byte	0x02, 0x4c
        /*0022*/ 	.byte	0x10
	.zero		1


	//----- nvinfo : EIATTR_EXTERNS
	.align		4
        /*0024*/ 	.byte	0x04, 0x0f
        /*0026*/ 	.short	(.L_792 - .L_791)


	//   ....[0]....
	.align		4
.L_791:
        /*0028*/ 	.word	index@(__assertfail)


	//----- nvinfo : EIATTR_ANNOTATIONS
	.align		4
.L_792:
        /*002c*/ 	.byte	0x04, 0x55
        /*002e*/ 	.short	(.L_794 - .L_793)


	//   ....[0]....
.L_793:
        /* <DEDUP_REMOVED lines=13> */


	//----- nvinfo : EIATTR_MERCURY_ISA_VERSION
	.align		4
.L_794:
        /*00e8*/ 	.byte	0x03, 0x5f
        /*00ea*/ 	.short	0x0101


	//----- nvinfo : EIATTR_INT_WARP_WIDE_INSTR_OFFSETS
	.align		4
        /*00ec*/ 	.byte	0x04, 0x31
        /*00ee*/ 	.short	(.L_796 - .L_795)


	//   ....[0]....
.L_795:
        /*00f0*/ 	.word	0x00000180


	//   ....[1]....
        /*00f4*/ 	.word	0x00000240


	//   ....[2]....
        /*00f8*/ 	.word	0x00008190


	//   ....[3]....
        /*00fc*/ 	.word	0x00008980


	//   ....[4]....
        /*0100*/ 	.word	0x00008fe0


	//----- nvinfo : EIATTR_COOP_GROUP_MASK_REGIDS
	.align		4
.L_796:
        /*0104*/ 	.byte	0x04, 0x29
        /*0106*/ 	.short	(.L_798 - .L_797)


	//   ....[0]....
.L_797:
        /*0108*/ 	.word	0xffffffff


	//   ....[1]....
        /*010c*/ 	.word	0xffffffff


	//   ....[2]....
        /*0110*/ 	.word	0xffffffff


	//   ....[3]....
        /*0114*/ 	.word	0xffffffff


	//   ....[4]....
        /*0118*/ 	.word	0xffffffff


	//   ....[5]....
        /*011c*/ 	.word	0xffffffff


	//   ....[6]....
        /*0120*/ 	.word	0xffffffff


	//   ....[7]....
        /*0124*/ 	.word	0xffffffff


	//   ....[8]....
        /*0128*/ 	.word	0xffffffff


	//   ....[9]....
        /*012c*/ 	.word	0xffffffff


	//   ....[10]....
        /*0130*/ 	.word	0xffffffff


	//   ....[11]....
        /*0134*/ 	.word	0xffffffff


	//   ....[12]....
        /*0138*/ 	.word	0xffffffff


	//   ....[13]....
        /*013c*/ 	.word	0x0500000f


	//   ....[14]....
        /*0140*/ 	.word	0x0500000f


	//   ....[15]....
        /*0144*/ 	.word	0x0500000f


	//   ....[16]....
        /*0148*/ 	.word	0x0500000f


	//----- nvinfo : EIATTR_COOP_GROUP_INSTR_OFFSETS
	.align		4
.L_798:
        /*014c*/ 	.byte	0x04, 0x28
        /*014e*/ 	.short	(.L_800 - .L_799)


	//   ....[0]....
.L_799:
        /*0150*/ 	.word	0x00000060


	//   ....[1]....
        /*0154*/ 	.word	0x00000190


	//   ....[2]....
        /*0158*/ 	.word	0x00000220


	//   ....[3]....
        /*015c*/ 	.word	0x000003a0


	//   ....[4]....
        /*0160*/ 	.word	0x00000600


	//   ....[5]....
        /*0164*/ 	.word	0x00001620


	//   ....[6]....
        /*0168*/ 	.word	0x00006e50


	//   ....[7]....
        /*016c*/ 	.word	0x00007c00


	//   ....[8]....
        /*0170*/ 	.word	0x000080c0


	//   ....[9]....
        /*0174*/ 	.word	0x000084c0


	//   ....[10]....
        /*0178*/ 	.word	0x000088b0


	//   ....[11]....
        /*017c*/ 	.word	0x00008b60


	//   ....[12]....
        /*0180*/ 	.word	0x00008f10


	//   ....[13]....
        /*0184*/ 	.word	0x0000be00


	//   ....[14]....
        /*0188*/ 	.word	0x0000bf70


	//   ....[15]....
        /*018c*/ 	.word	0x0000bfe0


	//   ....[16]....
        /*0190*/ 	.word	0x0000c050


	//----- nvinfo : EIATTR_REG_RECONFIG
	.align		4
.L_800:
        /*0194*/ 	.byte	0x01, 0x54
	.zero		2


	//----- nvinfo : EIATTR_SYSCALL_OFFSETS
	.align		4
        /*0198*/ 	.byte	0x04, 0x46
        /*019a*/ 	.short	(.L_802 - .L_801)


	//   ....[0]....
.L_801:
        /*019c*/ 	.word	0x00001280


	//   ....[1]....
        /*01a0*/ 	.word	0x00001370


	//   ....[2]....
        /*01a4*/ 	.word	0x000014b0


	//   ....[3]....
        /*01a8*/ 	.word	0x000015a0


	//----- nvinfo : EIATTR_MBARRIER_INSTR_OFFSETS
	.align		4
.L_802:
        /*01ac*/ 	.byte	0x04, 0x39
        /*01ae*/ 	.short	(.L_804 - .L_803)


	//   ....[0]....
.L_803:
        /*01b0*/ 	.word	0x00000260
        /*01b4*/ 	.word	0x000000ff
        /*01b8*/ 	.word	0x00036400
        /*01bc*/ 	.short	0x0100
        /*01be*/ 	.byte	0x06
	.zero		1


	//   ....[1]....
        /*01c0*/ 	.word	0x00000350
        /*01c4*/ 	.word	0x000000ff
        /*01c8*/ 	.word	0x00036410
        /*01cc*/ 	.short	0x0100
        /*01ce*/ 	.byte	0x08
	.zero		1


	//   ....[2]....
        /*01d0*/ 	.word	0x00000360
        /*01d4*/ 	.word	0x000000ff
        /*01d8*/ 	.word	0x00036420
        /*01dc*/ 	.short	0x0100
        /*01de*/ 	.byte	0x08
	.zero		1


	//   ....[3]....
        /*01e0*/ 	.word	0x00000370
        /*01e4*/ 	.word	0x000000ff
        /*01e8*/ 	.word	0x00036418
        /*01ec*/ 	.short	0x0100
        /*01ee*/ 	.byte	0x08
	.zero		1


	//   ....[4]....
        /*01f0*/ 	.word	0x00000380
        /*01f4*/ 	.word	0x000000ff
        /*01f8*/ 	.word	0x00036428
        /*01fc*/ 	.short	0x0100
        /*01fe*/ 	.byte	0x08
	.zero		1


	//   ....[5]....
        /*0200*/ 	.word	0x000004b0
        /*0204*/ 	.word	0x000000ff
        /*0208*/ 	.word	0x00036430
        /*020c*/ 	.short	0x0100
        /*020e*/ 	.byte	0x08
	.zero		1


	//   ....[6]....
        /*0210*/ 	.word	0x000004c0
        /*0214*/ 	.word	0x000000ff
        /*0218*/ 	.word	0x00036438
        /*021c*/ 	.short	0x0100
        /*021e*/ 	.byte	0x08
	.zero		1


	//   ....[7]....
        /*0220*/ 	.word	0x00001660
        /*0224*/ 	.word	0x000000ff
        /*0228*/ 	.word	0x00036400
        /*022c*/ 	.short	0x010a
        /*022e*/ 	.byte	0x24
	.zero		1


	//   ....[8]....
        /*0230*/ 	.word	0x00001760
        /*0234*/ 	.word	0x000000ff
        /*0238*/ 	.word	0x00036400
        /*023c*/ 	.short	0x010a
        /*023e*/ 	.byte	0x24
	.zero		1


	//   ....[9]....
        /*0240*/ 	.word	0x00001e70
        /*0244*/ 	.word	0x00000003
        /*0248*/ 	.word	0x00036410
        /*024c*/ 	.short	0x010a
        /*024e*/ 	.byte	0x3f
	.zero		1


	//   ....[10]....
        /*0250*/ 	.word	0x00001eb0
        /*0254*/ 	.word	0x00000003
        /*0258*/ 	.word	0x00036410
        /*025c*/ 	.short	0x010a
        /*025e*/ 	.byte	0x3f
	.zero		1


	//   ....[11]....
        /*0260*/ 	.word	0x00002550
        /*0264*/ 	.word	0x000000ff
        /*0268*/ 	.word	0x00036430
        /*026c*/ 	.short	0x010a
        /*026e*/ 	.byte	0x24
	.zero		1


	//   ....[12]....
        /*0270*/ 	.word	0x000027a0
        /*0274*/ 	.word	0x000000ff
        /*0278*/ 	.word	0x00036430
        /*027c*/ 	.short	0x010a
        /*027e*/ 	.byte	0x24
	.zero		1


	//   ....[13]....
        /*0280*/ 	.word	0x00003e60
        /*0284*/ 	.word	0x000000ff
        /*0288*/ 	.word	0x00000000
        /*028c*/ 	.short	0x0101
        /*028e*/ 	.byte	0x04
	.zero		1


	//   ....[14]....
        /*0290*/ 	.word	0x000041f0
        /*0294*/ 	.word	0x00000003
        /*0298*/ 	.word	0x00000000
        /*029c*/ 	.short	0x0101
        /*029e*/ 	.byte	0x3f
	.zero		1


	//   ....[15]....
        /*02a0*/ 	.word	0x00009d00
        /*02a4*/ 	.word	0x00000000
        /*02a8*/ 	.word	0x00036420
        /*02ac*/ 	.short	0x010a
        /*02ae*/ 	.byte	0x3f
	.zero		1


	//   ....[16]....
        /*02b0*/ 	.word	0x0000a4f0
        /*02b4*/ 	.word	0x00000000
        /*02b8*/ 	.word	0x00036438
        /*02bc*/ 	.short	0x010a
        /*02be*/ 	.byte	0x3f
	.zero		1


	//   ....[17]....
        /*02c0*/ 	.word	0x0000a850
        /*02c4*/ 	.word	0x00000000
        /*02c8*/ 	.word	0x00036428
        /*02cc*/ 	.short	0x010a
        /*02ce*/ 	.byte	0x3f
	.zero		1


	//   ....[18]....
        /*02d0*/ 	.word	0x0000ab80
        /*02d4*/ 	.word	0x00000000
        /*02d8*/ 	.word	0x00036438
        /*02dc*/ 	.short	0x010a
        /*02de*/ 	.byte	0x3f
	.zero		1


	//   ....[19]....
        /*02e0*/ 	.word	0x0000ae70
        /*02e4*/ 	.word	0x00000000
        /*02e8*/ 	.word	0x00036420
        /*02ec*/ 	.short	0x010a
        /*02ee*/ 	.byte	0x3f
	.zero		1


	//   ....[20]....
        /*02f0*/ 	.word	0x0000b1f0
        /*02f4*/ 	.word	0x00000000
        /*02f8*/ 	.word	0x00036438
        /*02fc*/ 	.short	0x010a
        /*02fe*/ 	.byte	0x3f
	.zero		1


	//   ....[21]....
        /*0300*/ 	.word	0x0000b4f0
        /*0304*/ 	.word	0x00000000
        /*0308*/ 	.word	0x00036428
        /*030c*/ 	.short	0x010a
        /*030e*/ 	.byte	0x3f
	.zero		1


	//   ....[22]....
        /*0310*/ 	.word	0x0000b830
        /*0314*/ 	.word	0x00000000
        /*0318*/ 	.word	0x00036438
        /*031c*/ 	.short	0x010a
        /*031e*/ 	.byte	0x3f
	.zero		1


	//   ....[23]....
        /*0320*/ 	.word	0x0000bc90
        /*0324*/ 	.word	0x00000007
        /*0328*/ 	.word	0x00000000
        /*032c*/ 	.short	0x010a
        /*032e*/ 	.byte	0x3f
	.zero		1


	//   ....[24]....
        /*0330*/ 	.word	0x0000bd10
        /*0334*/ 	.word	0x00000003
        /*0338*/ 	.word	0x00000000
        /*033c*/ 	.short	0x010a
        /*033e*/ 	.byte	0x3f
	.zero		1


	//   ....[25]....
        /*0340*/ 	.word	0x0000bd60
        /*0344*/ 	.word	0x00000009
        /*0348*/ 	.word	0x00036438
        /*034c*/ 	.short	0x010a
        /*034e*/ 	.byte	0x3f
	.zero		1


	//   ....[26]....
        /*0350*/ 	.word	0x0000be40
        /*0354*/ 	.word	0x00000000
        /*0358*/ 	.word	0x00036400
        /*035c*/ 	.short	0x010a
        /*035e*/ 	.byte	0x3f
	.zero		1


	//   ....[27]....
        /*0360*/ 	.word	0x0000be90
        /*0364*/ 	.word	0x00000003
        /*0368*/ 	.word	0x00036410
        /*036c*/ 	.short	0x010a
        /*036e*/ 	.byte	0x3f
	.zero		1


	//   ....[28]....
        /*0370*/ 	.word	0x0000bef0
        /*0374*/ 	.word	0x00000079
        /*0378*/ 	.word	0x00036430
        /*037c*/ 	.short	0x010a
        /*037e*/ 	.byte	0x3f
	.zero		1


	//   ....[29]....
        /*0380*/ 	.word	0x0000c090
        /*0384*/ 	.word	0x00000000
        /*0388*/ 	.word	0x00036420
        /*038c*/ 	.short	0x010a
        /*038e*/ 	.byte	0x3f
	.zero		1


	//   ....[30]....
        /*0390*/ 	.word	0x0000c0e0
        /*0394*/ 	.word	0x00000000
        /*0398*/ 	.word	0x00036438
        /*039c*/ 	.short	0x010a
        /*039e*/ 	.byte	0x3f
	.zero		1


	//   ....[31]....
        /*03a0*/ 	.word	0x0000c130
        /*03a4*/ 	.word	0x00000000
        /*03a8*/ 	.word	0x00036428
        /*03ac*/ 	.short	0x010a
        /*03ae*/ 	.byte	0x3f
	.zero		1


	//   ....[32]....
        /*03b0*/ 	.word	0x0000c190
        /*03b4*/ 	.word	0x00000000
        /*03b8*/ 	.word	0x00036438
        /*03bc*/ 	.short	0x010a
        /*03be*/ 	.byte	0x3f
	.zero		1


	//   ....[33]....
        /*03c0*/ 	.word	0x0000c210
        /*03c4*/ 	.word	0x00000000
        /*03c8*/ 	.word	0x00036420
        /*03cc*/ 	.short	0x010a
        /*03ce*/ 	.byte	0x3f
	.zero		1


	//   ....[34]....
        /*03d0*/ 	.word	0x0000c260
        /*03d4*/ 	.word	0x00000000
        /*03d8*/ 	.word	0x00036438
        /*03dc*/ 	.short	0x010a
        /*03de*/ 	.byte	0x3f
	.zero		1


	//   ....[35]....
        /*03e0*/ 	.word	0x0000c2b0
        /*03e4*/ 	.word	0x00000000
        /*03e8*/ 	.word	0x00036428
        /*03ec*/ 	.short	0x010a
        /*03ee*/ 	.byte	0x3f
	.zero		1


	//   ....[36]....
        /*03f0*/ 	.word	0x0000c300
        /*03f4*/ 	.word	0x00000000
        /*03f8*/ 	.word	0x00036438
        /*03fc*/ 	.short	0x010a
        /*03fe*/ 	.byte	0x3f
	.zero		1


	//   ....[37]....
        /*0400*/ 	.word	0x0000c3d0
        /*0404*/ 	.word	0x00000007
        /*0408*/ 	.word	0x00000000
        /*040c*/ 	.short	0x010a
        /*040e*/ 	.byte	0x3f
	.zero		1


	//   ....[38]....
        /*0410*/ 	.word	0x0000c420
        /*0414*/ 	.word	0x00000003
        /*0418*/ 	.word	0x00000000
        /*041c*/ 	.short	0x010a
        /*041e*/ 	.byte	0x3f
	.zero		1


	//----- nvinfo : EIATTR_NUM_MBARRIERS
	.align		4
.L_804:
        /*0420*/ 	.byte	0x03, 0x38
        /*0422*/ 	.short	0x0007


	//----- nvinfo : EIATTR_EXIT_INSTR_OFFSETS
	.align		4
        /*0424*/ 	.byte	0x04, 0x1c
        /*0426*/ 	.short	(.L_806 - .L_805)


	//   ....[0]....
.L_805:
        /*0428*/ 	.word	0x0000bdb0


	//----- nvinfo : EIATTR_MAX_THREADS
	.align		4
.L_806:
        /*042c*/ 	.byte	0x04, 0x05
        /*042e*/ 	.short	(.L_808 - .L_807)
.L_807:
        /*0430*/ 	.word	0x00000200
        /*0434*/ 	.word	0x00000001
        /*0438*/ 	.word	0x00000001


	//----- nvinfo : EIATTR_CRS_STACK_SIZE
	.align		4
.L_808:
        /*043c*/ 	.byte	0x04, 0x1e
        /*043e*/ 	.short	(.L_810 - .L_809)
.L_809:
        /*0440*/ 	.word	0x00000000


	//----- nvinfo : EIATTR_CBANK_PARAM_SIZE
	.align		4
.L_810:
        /*0444*/ 	.byte	0x03, 0x19
        /*0446*/ 	.short	0x06f0


	//----- nvinfo : EIATTR_PARAM_CBANK
	.align		4
        /*0448*/ 	.byte	0x04, 0x0a
        /*044a*/ 	.short	(.L_812 - .L_811)
	.align		4
.L_811:
        /*044c*/ 	.word	index@(.nv.constant0._ZN7cutlass13device_kernelIN5flash11enable_sm90INS1_16FlashAttnBwdSm90INS1_25CollectiveMainloopBwdSm90ILi2ELi1ELi1EN4cute5tupleIJNS5_1CILi1EEES8_S8_EEENS6_IJNS7_ILi64EEENS7_ILi96EEENS7_ILi192EEEEEENS_6half_tEfNS_4arch4Sm90ELb1ELb0ELb1ELb1ELb1ELb0ELb1ELb0ELi3ELi1ELi1ELi1ELb0EEENS1_21CollectiveEpilogueBwdISD_SE_SG_Li384ELb1ELb1ELi3EEENS1_25SingleTileBwdLPTSchedulerILb1ELi96ELb1EEEEEEEEEvNT_6ParamsE)
        /*0450*/ 	.short	0x0210
        /*0452*/ 	.short	0x06f0


	//----- nvinfo : EIATTR_SW_WAR
	.align		4
.L_812:
        /*0454*/ 	.byte	0x04, 0x36
        /*0456*/ 	.short	(.L_814 - .L_813)
.L_813:
        /*0458*/ 	.word	0x00000008
.L_814:


//--------------------- .nv.info._ZN7cutlass13device_kernelIN5flash11enable_sm90INS1_16FlashAttnBwdSm90INS1_25CollectiveMainloopBwdSm90ILi2ELi1ELi1EN4cute5tupleIJNS5_1CILi1EEES8_S8_EEENS6_IJNS7_ILi64EEENS7_ILi96EEENS7_ILi192EEEEEENS_6half_tEfNS_4arch4Sm90ELb1ELb0ELb1ELb1ELb0ELb0ELb1ELb0ELi3ELi1ELi1ELi1ELb0EEENS1_24CollectiveEpilogueBwdGQAISD_fSG_Li384ELb1ELb0EEENS1_25SingleTileBwdLPTSchedulerILb1ELi96ELb0EEEEEEEEEvNT_6ParamsE --------------------------
	.section	.nv.info._ZN7cutlass13device_kernelIN5flash11enable_sm90INS1_16FlashAttnBwdSm90INS1_25CollectiveMainloopBwdSm90ILi2ELi1ELi1EN4cute5tupleIJNS5_1CILi1EEES8_S8_EEENS6_IJNS7_ILi64EEENS7_ILi96EEENS7_ILi192EEEEEENS_6half_tEfNS_4arch4Sm90ELb1ELb0ELb1ELb1ELb0ELb0ELb1ELb0ELi3ELi1ELi1ELi1ELb0EEENS1_24CollectiveEpilogueBwdGQAISD_fSG_Li384ELb1ELb0EEENS1_25SingleTileBwdLPTSchedulerILb1ELi96ELb0EEEEEEEEEvNT_6ParamsE,"",@"SHT_CUDA_INFO"
	.sectionflags	@""
	.align	4


	//----- nvinfo : EIATTR_CUDA_API_VERSION
	.align		4
        /*0000*/ 	.byte	0x04, 0x37
        /*0002*/ 	.short	(.L_816 - .L_815)
.L_815:
        /*0004*/ 	.word	0x00000082


	//----- nvinfo : EIATTR_KPARAM_INFO
	.align		4
.L_816:
        /*0008*/ 	.byte	0x04, 0x17
        /*000a*/ 	.short	(.L_818 - .L_817)
.L_817:
        /*000c*/ 	.word	0x00000000
        /*0010*/ 	.short	0x0000
        /*0012*/ 	.short	0x0070
        /*0014*/ 	.byte	0x00, 0xf0, 0x01, 0x1c


	//----- nvinfo : EIATTR_SPARSE_MMA_MASK
	.align		4
.L_818:
        /*0018*/ 	.byte	0x03, 0x50
        /*001a*/ 	.short	0x0000


	//----- nvinfo : EIATTR_MAXREG_COUNT
	.align		4
        /*001c*/ 	.byte	0x03, 0x1b
        /*001e*/ 	.short	0x0080


	//----- nvinfo : EIATTR_NUM_BARRIERS
	.align		4
        /*0020*/ 	.byte	0x02, 0x4c
        /*0022*/ 	.byte	0x10
	.zero		1


	//----- nvinfo : EIATTR_EXTERNS
	.align		4
        /*0024*/ 	.byte	0x04, 0x0f
        /*0026*/ 	.short	(.L_820 - .L_819)


	//   ....[0]....
	.align		4
.L_819:
        /*0028*/ 	.word	index@(__assertfail)


	//----- nvinfo : EIATTR_ANNOTATIONS
	.align		4
.L_820:
        /*002c*/ 	.byte	0x04, 0x55
        /*002e*/ 	.short	(.L_822 - .L_821)


	//   ....[0]....
.L_821:
        /* <DEDUP_REMOVED lines=11> */


	//----- nvinfo : EIATTR_MERCURY_ISA_VERSION
	.align		4
.L_822:
        /*00d0*/ 	.byte	0x03, 0x5f
        /*00d2*/ 	.short	0x0101


	//----- nvinfo : EIATTR_INT_WARP_WIDE_INSTR_OFFSETS
	.align		4
        /*00d4*/ 	.byte	0x04, 0x31
        /*00d6*/ 	.short	(.L_824 - .L_823)


	//   ....[0]....
.L_823:
        /*00d8*/ 	.word	0x00000180


	//   ....[1]....
        /*00dc*/ 	.word	0x00000240


	//----- nvinfo : EIATTR_COOP_GROUP_MASK_REGIDS
	.align		4
.L_824:
        /*00e0*/ 	.byte	0x04, 0x29
        /*00e2*/ 	.short	(.L_826 - .L_825)


	//   ....[0]....
.L_825:
        /*00e4*/ 	.word	0xffffffff


	//   ....[1]....
        /*00e8*/ 	.word	0xffffffff


	//   ....[2]....
        /*00ec*/ 	.word	0xffffffff


	//   ....[3]....
        /*00f0*/ 	.word	0xffffffff


	//   ....[4]....
        /*00f4*/ 	.word	0xffffffff


	//   ....[5]....
        /*00f8*/ 	.word	0xffffffff


	//   ....[6]....
        /*00fc*/ 	.word	0xffffffff


	//   ....[7]....
        /*0100*/ 	.word	0x0500000f


	//----- nvinfo : EIATTR_COOP_GROUP_INSTR_OFFSETS
	.align		4
.L_826:
        /*0104*/ 	.byte	0x04, 0x28
        /*0106*/ 	.short	(.L_828 - .L_827)


	//   ....[0]....
.L_827:
        /*0108*/ 	.word	0x00000060


	//   ....[1]....
        /*010c*/ 	.word	0x00000190


	//   ....[2]....
        /*0110*/ 	.word	0x00000220


	//   ....[3]....
        /*0114*/ 	.word	0x000003a0


	//   ....[4]....
        /*0118*/ 	.word	0x00000600


	//   ....[5]....
        /*011c*/ 	.word	0x00001600


	//   ....[6]....
        /*0120*/ 	.word	0x00004e60


	//   ....[7]....
        /*0124*/ 	.word	0x000094e0


	//----- nvinfo : EIATTR_REG_RECONFIG
	.align		4
.L_828:
        /*0128*/ 	.byte	0x01, 0x54
	.zero		2


	//----- nvinfo : EIATTR_SYSCALL_OFFSETS
	.align		4
        /*012c*/ 	.byte	0x04, 0x46
        /*012e*/ 	.short	(.L_830 - .L_829)


	//   ....[0]....
.L_829:
        /*0130*/ 	.word	0x00001260


	//   ....[1]....
        /*0134*/ 	.word	0x00001350


	//   ....[2]....
        /*0138*/ 	.word	0x00001490


	//   ....[3]....
        /*013c*/ 	.word	0x00001580


	//----- nvinfo : EIATTR_MBARRIER_INSTR_OFFSETS
	.align		4
.L_830:
        /*0140*/ 	.byte	0x04, 0x39
        /*0142*/ 	.short	(.L_832 - .L_831)


	//   ....[0]....
.L_831:
        /*0144*/ 	.word	0x00000260
        /*0148*/ 	.word	0x000000ff
        /*014c*/ 	.word	0x00036400
        /*0150*/ 	.short	0x0100
        /*0152*/ 	.byte	0x06
	.zero		1


	//   ....[1]....
        /*0154*/ 	.word	0x00000350
        /*0158*/ 	.word	0x000000ff
        /*015c*/ 	.word	0x00036410
        /*0160*/ 	.short	0x0100
        /*0162*/ 	.byte	0x08
	.zero		1


	//   ....[2]....
        /*0164*/ 	.word	0x00000360
        /*0168*/ 	.word	0x000000ff
        /*016c*/ 	.word	0x00036420
        /*0170*/ 	.short	0x0100
        /*0172*/ 	.byte	0x08
	.zero		1


	//   ....[3]....
        /*0174*/ 	.word	0x00000370
        /*0178*/ 	.word	0x000000ff
        /*017c*/ 	.word	0x00036418
        /*0180*/ 	.short	0x0100
        /*0182*/ 	.byte	0x08
	.zero		1


	//   ....[4]....
        /*0184*/ 	.word	0x00000380
        /*0188*/ 	.word	0x000000ff
        /*018c*/ 	.word	0x00036428
        /*0190*/ 	.short	0x0100
        /*0192*/ 	.byte	0x08
	.zero		1


	//   ....[5]....
        /*0194*/ 	.word	0x000004b0
        /*0198*/ 	.word	0x000000ff
        /*019c*/ 	.word	0x00036430
        /*01a0*/ 	.short	0x0100
        /*01a2*/ 	.byte	0x08
	.zero		1


	//   ....[6]....
        /*01a4*/ 	.word	0x000004c0
        /*01a8*/ 	.word	0x000000ff
        /*01ac*/ 	.word	0x00036438
        /*01b0*/ 	.short	0x0100
        /*01b2*/ 	.byte	0x08
	.zero		1


	//   ....[7]....
        /*01b4*/ 	.word	0x00001640
        /*01b8*/ 	.word	0x000000ff
        /*01bc*/ 	.word	0x00036400
        /*01c0*/ 	.short	0x010a
        /*01c2*/ 	.byte	0x24
	.zero		1


	//   ....[8]....
        /*01c4*/ 	.word	0x00001740
        /*01c8*/ 	.word	0x000000ff
        /*01cc*/ 	.word	0x00036400
        /*01d0*/ 	.short	0x010a
        /*01d2*/ 	.byte	0x24
	.zero		1


	//   ....[9]....
        /*01d4*/ 	.word	0x00001e50
        /*01d8*/ 	.word	0x00000003
        /*01dc*/ 	.word	0x00036410
        /*01e0*/ 	.short	0x010a
        /*01e2*/ 	.byte	0x3f
	.zero		1


	//   ....[10]....
        /*01e4*/ 	.word	0x00001e90
        /*01e8*/ 	.word	0x00000003
        /*01ec*/ 	.word	0x00036410
        /*01f0*/ 	.short	0x010a
        /*01f2*/ 	.byte	0x3f
	.zero		1


	//   ....[11]....
        /*01f4*/ 	.word	0x00002530
        /*01f8*/ 	.word	0x000000ff
        /*01fc*/ 	.word	0x00036430
        /*0200*/ 	.short	0x010a
        /*0202*/ 	.byte	0x24
	.zero		1


	//   ....[12]....
        /*0204*/ 	.word	0x00002780
        /*0208*/ 	.word	0x000000ff
        /*020c*/ 	.word	0x00036430
        /*0210*/ 	.short	0x010a
        /*0212*/ 	.byte	0x24
	.zero		1


	//   ....[13]....
        /*0214*/ 	.word	0x00003e40
        /*0218*/ 	.word	0x000000ff
        /*021c*/ 	.word	0x00000000
        /*0220*/ 	.short	0x0101
        /*0222*/ 	.byte	0x04
	.zero		1


	//   ....[14]....
        /*0224*/ 	.word	0x000041d0
        /*0228*/ 	.word	0x00000003
        /*022c*/ 	.word	0x00000000
        /*0230*/ 	.short	0x0101
        /*0232*/ 	.byte	0x3f
	.zero		1


	//   ....[15]....
        /*0234*/ 	.word	0x000073e0
        /*0238*/ 	.word	0x00000000
        /*023c*/ 	.word	0x00036420
        /*0240*/ 	.short	0x010a
        /*0242*/ 	.byte	0x3f
	.zero		1


	//   ....[16]....
        /*0244*/ 	.word	0x00007bd0
        /*0248*/ 	.word	0x00000000
        /*024c*/ 	.word	0x00036438
        /*0250*/ 	.short	0x010a
        /*0252*/ 	.byte	0x3f
	.zero		1


	//   ....[17]....
        /*0254*/ 	.word	0x00007f30
        /*0258*/ 	.word	0x00000000
        /*025c*/ 	.word	0x00036428
        /*0260*/ 	.short	0x010a
        /*0262*/ 	.byte	0x3f
	.zero		1


	//   ....[18]....
        /*0264*/ 	.word	0x00008260
        /*0268*/ 	.word	0x00000000
        /*026c*/ 	.word	0x00036438
        /*0270*/ 	.short	0x010a
        /*0272*/ 	.byte	0x3f
	.zero		1


	//   ....[19]....
        /*0274*/ 	.word	0x00008550
        /*0278*/ 	.word	0x00000000
        /*027c*/ 	.word	0x00036420
        /*0280*/ 	.short	0x010a
        /*0282*/ 	.byte	0x3f
	.zero		1


	//   ....[20]....
        /*0284*/ 	.word	0x000088d0
        /*0288*/ 	.word	0x00000000
        /*028c*/ 	.word	0x00036438
        /*0290*/ 	.short	0x010a
        /*0292*/ 	.byte	0x3f
	.zero		1


	//   ....[21]....
        /*0294*/ 	.word	0x00008bd0
        /*0298*/ 	.word	0x00000000
        /*029c*/ 	.word	0x00036428
        /*02a0*/ 	.short	0x010a
        /*02a2*/ 	.byte	0x3f
	.zero		1


	//   ....[22]....
        /*02a4*/ 	.word	0x00008f10
        /*02a8*/ 	.word	0x00000000
        /*02ac*/ 	.word	0x00036438
        /*02b0*/ 	.short	0x010a
        /*02b2*/ 	.byte	0x3f
	.zero		1


	//   ....[23]....
        /*02b4*/ 	.word	0x00009370
        /*02b8*/ 	.word	0x00000007
        /*02bc*/ 	.word	0x00000000
        /*02c0*/ 	.short	0x010a
        /*02c2*/ 	.byte	0x3f
	.zero		1


	//   ....[24]....
        /*02c4*/ 	.word	0x000093f0
        /*02c8*/ 	.word	0x00000003
        /*02cc*/ 	.word	0x00000000
        /*02d0*/ 	.short	0x010a
        /*02d2*/ 	.byte	0x3f
	.zero		1


	//   ....[25]....
        /*02d4*/ 	.word	0x00009440
        /*02d8*/ 	.word	0x00000009
        /*02dc*/ 	.word	0x00036438
        /*02e0*/ 	.short	0x010a
        /*02e2*/ 	.byte	0x3f
	.zero		1


	//   ....[26]....
        /*02e4*/ 	.word	0x00009520
        /*02e8*/ 	.word	0x00000000
        /*02ec*/ 	.word	0x00036400
        /*02f0*/ 	.short	0x010a
        /*02f2*/ 	.byte	0x3f
	.zero		1


	//   ....[27]....
        /*02f4*/ 	.word	0x00009570
        /*02f8*/ 	.word	0x00000003
        /*02fc*/ 	.word	0x00036410
        /*0300*/ 	.short	0x010a
        /*0302*/ 	.byte	0x3f
	.zero		1


	//   ....[28]....
        /*0304*/ 	.word	0x000095d0
        /*0308*/ 	.word	0x00000079
        /*030c*/ 	.word	0x00036430
        /*0310*/ 	.short	0x010a
        /*0312*/ 	.byte	0x3f
	.zero		1


	//   ....[29]....
        /*0314*/ 	.word	0x00009620
        /*0318*/ 	.word	0x00000000
        /*031c*/ 	.word	0x00036420
        /*0320*/ 	.short	0x010a
        /*0322*/ 	.byte	0x3f
	.zero		1


	//   ....[30]....
        /*0324*/ 	.word	0x00009670
        /*0328*/ 	.word	0x00000000
        /*032c*/ 	.word	0x00036438
        /*0330*/ 	.short	0x010a
        /*0332*/ 	.byte	0x3f
	.zero		1


	//   ....[31]....
        /*0334*/ 	.word	0x000096c0
        /*0338*/ 	.word	0x00000000
        /*033c*/ 	.word	0x00036428
        /*0340*/ 	.short	0x010a
        /*0342*/ 	.byte	0x3f
	.zero		1


	//   ....[32]....
        /*0344*/ 	.word	0x00009720
        /*0348*/ 	.word	0x00000000
        /*034c*/ 	.word	0x00036438
        /*0350*/ 	.short	0x010a
        /*0352*/ 	.byte	0x3f
	.zero		1


	//   ....[33]....
        /*0354*/ 	.word	0x000097a0
        /*0358*/ 	.word	0x00000000
        /*035c*/ 	.word	0x00036420
        /*0360*/ 	.short	0x010a
        /*0362*/ 	.byte	0x3f
	.zero		1


	//   ....[34]....
        /*0364*/ 	.word	0x000097f0
        /*0368*/ 	.word	0x00000000
        /*036c*/ 	.word	0x00036438
        /*0370*/ 	.short	0x010a
        /*0372*/ 	.byte	0x3f
	.zero		1


	//   ....[35]....
        /*0374*/ 	.word	0x00009840
        /*0378*/ 	.word	0x00000000
        /*037c*/ 	.word	0x00036428
        /*0380*/ 	.short	0x010a
        /*0382*/ 	.byte	0x3f
	.zero		1


	//   ....[36]....
        /*0384*/ 	.word	0x00009890
        /*0388*/ 	.word	0x00000000
        /*038c*/ 	.word	0x00036438
        /*0390*/ 	.short	0x010a
        /*0392*/ 	.byte	0x3f
	.zero		1


	//   ....[37]....
        /*0394*/ 	.word	0x00009960
        /*0398*/ 	.word	0x00000007
        /*039c*/ 	.word	0x00000000
        /*03a0*/ 	.short	0x010a
        /*03a2*/ 	.byte	0x3f
	.zero		1


	//   ....[38]....
        /*03a4*/ 	.word	0x000099b0
        /*03a8*/ 	.word	0x00000003
        /*03ac*/ 	.word	0x00000000
        /*03b0*/ 	.short	0x010a
        /*03b2*/ 	.byte	0x3f
	.zero		1


	//----- nvinfo : EIATTR_NUM_MBARRIERS
	.align		4
.L_832:
        /*03b4*/ 	.byte	0x03, 0x38
        /*03b6*/ 	.short	0x0007


	//----- nvinfo : EIATTR_EXIT_INSTR_OFFSETS
	.align		4
        /*03b8*/ 	.byte	0x04, 0x1c
        /*03ba*/ 	.short	(.L_834 - .L_833)


	//   ....[0]....
.L_833:
        /*03bc*/ 	.word	0x00009490


	//----- nvinfo : EIATTR_MAX_THREADS
	.align		4
.L_834:
        /*03c0*/ 	.byte	0x04, 0x05
        /*03c2*/ 	.short	(.L_836 - .L_835)
.L_835:
        /*03c4*/ 	.word	0x00000200
        /*03c8*/ 	.word	0x00000001
        /*03cc*/ 	.word	0x00000001


	//----- nvinfo : EIATTR_CRS_STACK_SIZE
	.align		4
.L_836:
        /*03d0*/ 	.byte	0x04, 0x1e
        /*03d2*/ 	.short	(.L_838 - .L_837)
.L_837:
        /*03d4*/ 	.word	0x00000000


	//----- nvinfo : EIATTR_CBANK_PARAM_SIZE
	.align		4
.L_838:
        /*03d8*/ 	.byte	0x03, 0x19
        /*03da*/ 	.short	0x0770


	//----- nvinfo : EIATTR_PARAM_CBANK
	.align		4
        /*03dc*/ 	.byte	0x04, 0x0a
        /*03de*/ 	.short	(.L_840 - .L_839)
	.align		4
.L_839:
        /*03e0*/ 	.word	index@(.nv.constant0._ZN7cutlass13device_kernelIN5flash11enable_sm90INS1_16FlashAttnBwdSm90INS1_25CollectiveMainloopBwdSm90ILi2ELi1ELi1EN4cute5tupleIJNS5_1CILi1EEES8_S8_EEENS6_IJNS7_ILi64EEENS7_ILi96EEENS7_ILi192EEEEEENS_6half_tEfNS_4arch4Sm90ELb1ELb0ELb1ELb1ELb0ELb0ELb1ELb0ELi3ELi1ELi1ELi1ELb0EEENS1_24CollectiveEpilogueBwdGQAISD_fSG_Li384ELb1ELb0EEENS1_25SingleTileBwdLPTSchedulerILb1ELi96ELb0EEEEEEEEEvNT_6ParamsE)
        /*03e4*/ 	.short	0x0210
        /*03e6*/ 	.short	0x0770


	//----- nvinfo : EIATTR_SW_WAR
	.align		4
.L_840:
        /*03e8*/ 	.byte	0x04, 0x36
        /*03ea*/ 	.short	(.L_842 - .L_841)
.L_841:
        /*03ec*/ 	.word	0x00000008
.L_842:


//--------------------- .nv.info._ZN7cutlass13device_kernelIN5flash32FlashAttnBwdPostprocessConvertdQIN4cute5tupleIJNS3_1CILi96EEENS5_ILi192EEEEEENS_6half_tEfNS_4arch4Sm90ELi384ENS3_8TiledMMAINS3_8MMA_AtomIJNS3_4SM904GMMA25MMA_64x96x16_F32F16F16_SSILNSF_5MajorE1ELSH_1ELNSF_7ScaleInE1ELSI_1EEEEEENS3_6LayoutINS4_IJNS5_ILi3EEENS5_ILi1EEESN_EEENS4_IJSN_NS5_ILi0EEESP_EEEEENS4_IJNS3_10UnderscoreESS_SS_EEEEELb1EEEEEvNT_6ParamsE --------------------------
	.section	.nv.info._ZN7cutlass13device_kernelIN5flash32FlashAttnBwdPostprocessConvertdQIN4cute5tupleIJNS3_1CILi96EEENS5_ILi192EEEEEENS_6half_tEfNS_4arch4Sm90ELi384ENS3_8TiledMMAINS3_8MMA_AtomIJNS3_4SM904GMMA25MMA_64x96x16_F32F16F16_SSILNSF_5MajorE1ELSH_1ELNSF_7ScaleInE1ELSI_1EEEEEENS3_6LayoutINS4_IJNS5_ILi3EEENS5_ILi1EEESN_EEENS4_IJSN_NS5_ILi0EEESP_EEEEENS4_IJNS3_10UnderscoreESS_SS_EEEEELb1EEEEEvNT_6ParamsE,"",@"SHT_CUDA_INFO"
	.sectionflags	@""
	.align	4


	//----- nvinfo : EIATTR_CUDA_API_VERSION
	.align		4
        /*0000*/ 	.byte	0x04, 0x37
        /*0002*/ 	.short	(.L_844 - .L_843)
.L_843:
        /*0004*/ 	.word	0x00000082


	//----- nvinfo : EIATTR_KPARAM_INFO
	.align		4
.L_844:
        /*0008*/ 	.byte	0x04, 0x17
        /*000a*/ 	.short	(.L_846 - .L_845)
.L_845:
        /*000c*/ 	.word	0x00000000
        /*0010*/ 	.short	0x0000
        /*0012*/ 	.short	0x0000
        /*0014*/ 	.byte	0x00, 0xf0, 0xc1, 0x01


	//----- nvinfo : EIATTR_SPARSE_MMA_MASK
	.align		4
.L_846:
        /*0018*/ 	.byte	0x03, 0x50
        /*001a*/ 	.short	0x0000


	//----- nvinfo : EIATTR_MAXREG_COUNT
	.align		4
        /*001c*/ 	.byte	0x03, 0x1b
        /*001e*/ 	.short	0x0050


	//----- nvinfo : EIATTR_NUM_BARRIERS
	.align		4
        /*0020*/ 	.byte	0x02, 0x4c
        /*0022*/ 	.byte	0x01
	.zero		1


	//----- nvinfo : EIATTR_MERCURY_ISA_VERSION
	.align		4
        /*0024*/ 	.byte	0x03, 0x5f
        /*0026*/ 	.short	0x0101


	//----- nvinfo : EIATTR_MBARRIER_INSTR_OFFSETS
	.align		4
        /*0028*/ 	.byte	0x04, 0x39
        /*002a*/ 	.short	(.L_848 - .L_847)


	//   ....[0]....
.L_847:
        /*002c*/ 	.word	0x00000490
        /*0030*/ 	.word	0x000000ff
        /*0034*/ 	.word	0x0001b000
        /*0038*/ 	.short	0x0100
        /*003a*/ 	.byte	0x06
	.zero		1


	//   ....[1]....
        /*003c*/ 	.word	0x000005a0
        /*0040*/ 	.word	0x00000002
        /*0044*/ 	.word	0x0001b000
        /*0048*/ 	.short	0x010a
        /*004a*/ 	.byte	0x3f
	.zero		1


	//----- nvinfo : EIATTR_NUM_MBARRIERS
	.align		4
.L_848:
        /*004c*/ 	.byte	0x03, 0x38
        /*004e*/ 	.short	0x0001


	//----- nvinfo : EIATTR_EXIT_INSTR_OFFSETS
	.align		4
        /*0050*/ 	.byte	0x04, 0x1c
        /*0052*/ 	.short	(.L_850 - .L_849)


	//   ....[0]....
.L_849:
        /*0054*/ 	.word	0x000001a0


	//   ....[1]....
        /*0058*/ 	.word	0x00001630


	//   ....[2]....
        /*005c*/ 	.word	0x00001710


	//----- nvinfo : EIATTR_MAX_THREADS
	.align		4
.L_850:
        /*0060*/ 	.byte	0x04, 0x05
        /*0062*/ 	.short	(.L_852 - .L_851)
.L_851:
        /*0064*/ 	.word	0x00000180
        /*0068*/ 	.word	0x00000001
        /*006c*/ 	.word	0x00000001


	//----- nvinfo : EIATTR_CRS_STACK_SIZE
	.align		4
.L_852:
        /*0070*/ 	.byte	0x04, 0x1e
        /*0072*/ 	.short	(.L_854 - .L_853)
.L_853:
        /*0074*/ 	.word	0x00000000


	//----- nvinfo : EIATTR_CBANK_PARAM_SIZE
	.align		4
.L_854:
        /*0078*/ 	.byte	0x03, 0x19
        /*007a*/ 	.short	0x0070


	//----- nvinfo : EIATTR_PARAM_CBANK
	.align		4
        /*007c*/ 	.byte	0x04, 0x0a
        /*007e*/ 	.short	(.L_856 - .L_855)
	.align		4
.L_855:
        /*0080*/ 	.word	index@(.nv.constant0._ZN7cutlass13device_kernelIN5flash32FlashAttnBwdPostprocessConvertdQIN4cute5tupleIJNS3_1CILi96EEENS5_ILi192EEEEEENS_6half_tEfNS_4arch4Sm90ELi384ENS3_8TiledMMAINS3_8MMA_AtomIJNS3_4SM904GMMA25MMA_64x96x16_F32F16F16_SSILNSF_5MajorE1ELSH_1ELNSF_7ScaleInE1ELSI_1EEEEEENS3_6LayoutINS4_IJNS5_ILi3EEENS5_ILi1EEESN_EEENS4_IJSN_NS5_ILi0EEESP_EEEEENS4_IJNS3_10UnderscoreESS_SS_EEEEELb1EEEEEvNT_6ParamsE)
        /*0084*/ 	.short	0x0210
        /*0086*/ 	.short	0x0070


	//----- nvinfo : EIATTR_SW_WAR
	.align		4
.L_856:
        /*0088*/ 	.byte	0x04, 0x36
        /*008a*/ 	.short	(.L_858 - .L_857)
.L_857:
        /*008c*/ 	.word	0x00000008
.L_858:


//--------------------- .nv.info._ZN7cutlass13device_kernelIN5flash32FlashAttnBwdPostprocessConvertdQIN4cute5tupleIJNS3_1CILi64EEENS5_ILi192EEEEEENS_6half_tEfNS_4arch4Sm90ELi384ENS3_8TiledMMAINS3_8MMA_AtomIJNS3_4SM904GMMA25MMA_64x64x16_F32F16F16_SSILNSF_5MajorE0ELSH_1ELNSF_7ScaleInE1ELSI_1EEEEEENS3_6LayoutINS4_IJNS5_ILi1EEENS5_ILi3EEESM_EEENS4_IJNS5_ILi0EEESM_SP_EEEEENS4_IJNS3_10UnderscoreESS_SS_EEEEELb0EEEEEvNT_6ParamsE --------------------------
	.section	.nv.info._ZN7cutlass13device_kernelIN5flash32FlashAttnBwdPostprocessConvertdQIN4cute5tupleIJNS3_1CILi64EEENS5_ILi192EEEEEENS_6half_tEfNS_4arch4Sm90ELi384ENS3_8TiledMMAINS3_8MMA_AtomIJNS3_4SM904GMMA25MMA_64x64x16_F32F16F16_SSILNSF_5MajorE0ELSH_1ELNSF_7ScaleInE1ELSI_1EEEEEENS3_6LayoutINS4_IJNS5_ILi1EEENS5_ILi3EEESM_EEENS4_IJNS5_ILi0EEESM_SP_EEEEENS4_IJNS3_10UnderscoreESS_SS_EEEEELb0EEEEEvNT_6ParamsE,"",@"SHT_CUDA_INFO"
	.sectionflags	@""
	.align	4


	//----- nvinfo : EIATTR_CUDA_API_VERSION
	.align		4
        /*0000*/ 	.byte	0x04, 0x37
        /*0002*/ 	.short	(.L_860 - .L_859)
.L_859:
        /*0004*/ 	.word	0x00000082


	//----- nvinfo : EIATTR_KPARAM_INFO
	.align		4
.L_860:
        /*0008*/ 	.byte	0x04, 0x17
        /*000a*/ 	.short	(.L_862 - .L_861)
.L_861:
        /*000c*/ 	.word	0x00000000
        /*0010*/ 	.short	0x0000
        /*0012*/ 	.short	0x0000
        /*0014*/ 	.byte	0x00, 0xf0, 0xc1, 0x01


	//----- nvinfo : EIATTR_SPARSE_MMA_MASK
	.align		4
.L_862:
        /*0018*/ 	.byte	0x03, 0x50
        /*001a*/ 	.short	0x0000


	//----- nvinfo : EIATTR_MAXREG_COUNT
	.align		4
        /*001c*/ 	.byte	0x03, 0x1b
        /*001e*/ 	.short	0x0050


	//----- nvinfo : EIATTR_NUM_BARRIERS
	.align		4
        /*0020*/ 	.byte	0x02, 0x4c
        /*0022*/ 	.byte	0x01
	.zero		1


	//----- nvinfo : EIATTR_MERCURY_ISA_VERSION
	.align		4
        /*0024*/ 	.byte	0x03, 0x5f
        /*0026*/ 	.short	0x0101


	//----- nvinfo : EIATTR_MBARRIER_INSTR_OFFSETS
	.align		4
        /*0028*/ 	.byte	0x04, 0x39
        /*002a*/ 	.short	(.L_864 - .L_863)


	//   ....[0]....
.L_863:
        /*002c*/ 	.word	0x000004a0
        /*0030*/ 	.word	0x000000ff
        /*0034*/ 	.word	0x00012000
        /*0038*/ 	.short	0x0100
        /*003a*/ 	.byte	0x06
	.zero		1


	//   ....[1]....
        /*003c*/ 	.word	0x000005b0
        /*0040*/ 	.word	0x00000029
        /*0044*/ 	.word	0x00012000
        /*0048*/ 	.short	0x010a
        /*004a*/ 	.byte	0x3f
	.zero		1


	//----- nvinfo : EIATTR_NUM_MBARRIERS
	.align		4
.L_864:
        /*004c*/ 	.byte	0x03, 0x38
        /*004e*/ 	.short	0x0001


	//----- nvinfo : EIATTR_EXIT_INSTR_OFFSETS
	.align		4
        /*0050*/ 	.byte	0x04, 0x1c
        /*0052*/ 	.short	(.L_866 - .L_865)


	//   ....[0]....
.L_865:
        /*0054*/ 	.word	0x000001b0


	//   ....[1]....
        /*0058*/ 	.word	0x00001220


	//   ....[2]....
        /*005c*/ 	.word	0x000012f0


	//----- nvinfo : EIATTR_MAX_THREADS
	.align		4
.L_866:
        /*0060*/ 	.byte	0x04, 0x05
        /*0062*/ 	.short	(.L_868 - .L_867)
.L_867:
        /*0064*/ 	.word	0x00000180
        /*0068*/ 	.word	0x00000001
        /*006c*/ 	.word	0x00000001


	//----- nvinfo : EIATTR_CRS_STACK_SIZE
	.align		4
.L_868:
        /*0070*/ 	.byte	0x04, 0x1e
        /*0072*/ 	.short	(.L_870 - .L_869)
.L_869:
        /*0074*/ 	.word	0x00000000


	//----- nvinfo : EIATTR_CBANK_PARAM_SIZE
	.align		4
.L_870:
        /*0078*/ 	.byte	0x03, 0x19
        /*007a*/ 	.short	0x0070


	//----- nvinfo : EIATTR_PARAM_CBANK
	.align		4
        /*007c*/ 	.byte	0x04, 0x0a
        /*007e*/ 	.short	(.L_872 - .L_871)
	.align		4
.L_871:
        /*0080*/ 	.word	index@(.nv.constant0._ZN7cutlass13device_kernelIN5flash32FlashAttnBwdPostprocessConvertdQIN4cute5tupleIJNS3_1CILi64EEENS5_ILi192EEEEEENS_6half_tEfNS_4arch4Sm90ELi384ENS3_8TiledMMAINS3_8MMA_AtomIJNS3_4SM904GMMA25MMA_64x64x16_F32F16F16_SSILNSF_5MajorE0ELSH_1ELNSF_7ScaleInE1ELSI_1EEEEEENS3_6LayoutINS4_IJNS5_ILi1EEENS5_ILi3EEESM_EEENS4_IJNS5_ILi0EEESM_SP_EEEEENS4_IJNS3_10UnderscoreESS_SS_EEEEELb0EEEEEvNT_6ParamsE)
        /*0084*/ 	.short	0x0210
        /*0086*/ 	.short	0x0070


	//----- nvinfo : EIATTR_SW_WAR
	.align		4
.L_872:
        /*0088*/ 	.byte	0x04, 0x36
        /*008a*/ 	.short	(.L_874 - .L_873)
.L_873:
        /*008c*/ 	.word	0x00000008
.L_874:


//--------------------- .nv.info._ZN7cutlass13device_kernelIN5flash11enable_sm90INS1_16FlashAttnBwdSm90INS1_25CollectiveMainloopBwdSm90ILi2ELi1ELi1EN4cute5tupleIJNS5_1CILi1EEES8_S8_EEENS6_IJNS7_ILi64EEENS7_ILi96EEENS7_ILi192EEEEEENS_6half_tEfNS_4arch4Sm90ELb1ELb0ELb1ELb1ELb1ELb0ELb1ELb0ELi3ELi1ELi1ELi1ELb0EEENS1_24CollectiveEpilogueBwdGQAISD_fSG_Li384ELb1ELb1EEENS1_25SingleTileBwdLPTSchedulerILb1ELi96ELb1EEEEEEEEEvNT_6ParamsE --------------------------
	.section	.nv.info._ZN7cutlass13device_kernelIN5flash11enable_sm90INS1_16FlashAttnBwdSm90INS1_25CollectiveMainloopBwdSm90ILi2ELi1ELi1EN4cute5tupleIJNS5_1CILi1EEES8_S8_EEENS6_IJNS7_ILi64EEENS7_ILi96EEENS7_ILi192EEEEEENS_6half_tEfNS_4arch4Sm90ELb1ELb0ELb1ELb1ELb1ELb0ELb1ELb0ELi3ELi1ELi1ELi1ELb0EEENS1_24CollectiveEpilogueBwdGQAISD_fSG_Li384ELb1ELb1EEENS1_25SingleTileBwdLPTSchedulerILb1ELi96ELb1EEEEEEEEEvNT_6ParamsE,"",@"SHT_CUDA_INFO"
	.sectionflags	@""
	.align	4


	//----- nvinfo : EIATTR_CUDA_API_VERSION
	.align		4
        /*0000*/ 	.byte	0x04, 0x37
        /*0002*/ 	.short	(.L_876 - .L_875)
.L_875:
        /*0004*/ 	.word	0x00000082


	//----- nvinfo : EIATTR_KPARAM_INFO
	.align		4
.L_876:
        /*0008*/ 	.byte	0x04, 0x17
        /*000a*/ 	.short	(.L_878 - .L_877)
.L_877:
        /*000c*/ 	.word	0x00000000
        /*0010*/ 	.short	0x0000
        /*0012*/ 	.short	0x0070
        /*0014*/ 	.byte	0x00, 0xf0, 0x01, 0x1c


	//----- nvinfo : EIATTR_SPARSE_MMA_MASK
	.align		4
.L_878:
        /*0018*/ 	.byte	0x03, 0x50
        /*001a*/ 	.short	0x0000


	//----- nvinfo : EIATTR_MAXREG_COUNT
	.align		4
        /*001c*/ 	.byte	0x03, 0x1b
        /*001e*/ 	.short	0x0080


	//----- nvinfo : EIATTR_NUM_BARRIERS
	.align		4
        /*0020*/ 	.byte	0x02, 0x4c
        /*0022*/ 	.byte	0x10
	.zero		1


	//----- nvinfo : EIATTR_EXTERNS
	.align		4
        /*0024*/ 	.byte	0x04, 0x0f
        /*0026*/ 	.short	(.L_880 - .L_879)


	//   ....[0]....
	.align		4
.L_879:
        /*0028*/ 	.word	index@(__assertfail)


	//----- nvinfo : EIATTR_ANNOTATIONS
	.align		4
.L_880:
        /*002c*/ 	.byte	0x04, 0x55
        /*002e*/ 	.short	(.L_882 - .L_881)


	//   ....[0]....
.L_881:
        /* <DEDUP_REMOVED lines=10> */


	//----- nvinfo : EIATTR_MERCURY_ISA_VERSION
	.align		4
.L_882:
        /*00b8*/ 	.byte	0x03, 0x5f
        /*00ba*/ 	.short	0x0101


	//----- nvinfo : EIATTR_INT_WARP_WIDE_INSTR_OFFSETS
	.align		4
        /*00bc*/ 	.byte	0x04, 0x31
        /*00be*/ 	.short	(.L_884 - .L_883)


	//   ....[0]....
.L_883:
        /*00c0*/ 	.word	0x00000180


	//   ....[1]....
        /*00c4*/ 	.word	0x00000240


	//   ....[2]....
        /*00c8*/ 	.word	0x00006630


	//   ....[3]....
        /*00cc*/ 	.word	0x00006e20


	//   ....[4]....
        /*00d0*/ 	.word	0x00007480


	//----- nvinfo : EIATTR_COOP_GROUP_MASK_REGIDS
	.align		4
.L_884:
        /*00d4*/ 	.byte	0x04, 0x29
        /*00d6*/ 	.short	(.L_886 - .L_885)


	//   ....[0]....
.L_885:
        /*00d8*/ 	.word	0xffffffff


	//   ....[1]....
        /*00dc*/ 	.word	0xffffffff


	//   ....[2]....
        /*00e0*/ 	.word	0xffffffff


	//   ....[3]....
        /*00e4*/ 	.word	0xffffffff


	//   ....[4]....
        /*00e8*/ 	.word	0xffffffff


	//   ....[5]....
        /*00ec*/ 	.word	0xffffffff


	//   ....[6]....
        /*00f0*/ 	.word	0xffffffff


	//   ....[7]....
        /*00f4*/ 	.word	0xffffffff


	//   ....[8]....
        /*00f8*/ 	.word	0xffffffff


	//   ....[9]....
        /*00fc*/ 	.word	0xffffffff


	//   ....[10]....
        /*0100*/ 	.word	0xffffffff


	//   ....[11]....
        /*0104*/ 	.word	0xffffffff


	//   ....[12]....
        /*0108*/ 	.word	0xffffffff


	//   ....[13]....
        /*010c*/ 	.word	0xffffffff


	//   ....[14]....
        /*0110*/ 	.word	0xffffffff


	//   ....[15]....
        /*0114*/ 	.word	0xffffffff


	//   ....[16]....
        /*0118*/ 	.word	0xffffffff


	//   ....[17]....
        /*011c*/ 	.word	0x0500000f


	//   ....[18]....
        /*0120*/ 	.word	0x0500000f


	//   ....[19]....
        /*0124*/ 	.word	0x0500000f


	//   ....[20]....
        /*0128*/ 	.word	0x0500000f


	//   ....[21]....
        /*012c*/ 	.word	0x0500000f


	//   ....[22]....
        /*0130*/ 	.word	0x0500000f


	//----- nvinfo : EIATTR_COOP_GROUP_INSTR_OFFSETS
	.align		4
.L_886:
        /*0134*/ 	.byte	0x04, 0x28
        /*0136*/ 	.short	(.L_888 - .L_887)


	//   ....[0]....
.L_887:
        /*0138*/ 	.word	0x00000060


	//   ....[1]....
        /*013c*/ 	.word	0x00000190


	//   ....[2]....
        /*0140*/ 	.word	0x00000220


	//   ....[3]....
        /*0144*/ 	.word	0x000003a0


	//   ....[4]....
        /*0148*/ 	.word	0x00000600


	//   ....[5]....
        /*014c*/ 	.word	0x00001600


	//   ....[6]....
        /*0150*/ 	.word	0x00004c30


	//   ....[7]....
        /*0154*/ 	.word	0x00004dc0


	//   ....[8]....
        /*0158*/ 	.word	0x00005050


	//   ....[9]....
        /*015c*/ 	.word	0x000051e0


	//   ....[10]....
        /*0160*/ 	.word	0x000052f0


	//   ....[11]....
        /*0164*/ 	.word	0x000060a0


	//   ....[12]....
        /*0168*/ 	.word	0x00006560


	//   ....[13]....
        /*016c*/ 	.word	0x00006960


	//   ....[14]....
        /*0170*/ 	.word	0x00006d50


	//   ....[15]....
        /*0174*/ 	.word	0x00007000


	//   ....[16]....
        /*0178*/ 	.word	0x000073b0


	//   ....[17]....
        /*017c*/ 	.word	0x0000a2a0


	//   ....[18]....
        /*0180*/ 	.word	0x0000a410


	//   ....[19]....
        /*0184*/ 	.word	0x0000a480


	//   ....[20]....
        /*0188*/ 	.word	0x0000a4f0


	//   ....[21]....
        /*018c*/ 	.word	0x0000a560


	//   ....[22]....
        /*0190*/ 	.word	0x0000a5d0


	//----- nvinfo : EIATTR_REG_RECONFIG
	.align		4
.L_888:
        /*0194*/ 	.byte	0x01, 0x54
	.zero		2


	//----- nvinfo : EIATTR_SYSCALL_OFFSETS
	.align		4
        /*0198*/ 	.byte	0x04, 0x46
        /*019a*/ 	.short	(.L_890 - .L_889)


	//   ....[0]....
.L_889:
        /*019c*/ 	.word	0x00001260


	//   ....[1]....
        /*01a0*/ 	.word	0x00001350


	//   ....[2]....
        /*01a4*/ 	.word	0x00001490


	//   ....[3]....
        /*01a8*/ 	.word	0x00001580


	//----- nvinfo : EIATTR_MBARRIER_INSTR_OFFSETS
	.align		4
.L_890:
        /*01ac*/ 	.byte	0x04, 0x39
        /*01ae*/ 	.short	(.L_892 - .L_891)


	//   ....[0]....
.L_891:
        /*01b0*/ 	.word	0x00000260
        /*01b4*/ 	.word	0x000000ff
        /*01b8*/ 	.word	0x00036400
        /*01bc*/ 	.short	0x0100
        /*01be*/ 	.byte	0x06
	.zero		1


	//   ....[1]....
        /*01c0*/ 	.word	0x00000350
        /*01c4*/ 	.word	0x000000ff
        /*01c8*/ 	.word	0x00036410
        /*01cc*/ 	.short	0x0100
        /*01ce*/ 	.byte	0x08
	.zero		1


	//   ....[2]....
        /*01d0*/ 	.word	0x00000360
        /*01d4*/ 	.word	0x000000ff
        /*01d8*/ 	.word	0x00036420
        /*01dc*/ 	.short	0x0100
        /*01de*/ 	.byte	0x08
	.zero		1


	//   ....[3]....
        /*01e0*/ 	.word	0x00000370
        /*01e4*/ 	.word	0x000000ff
        /*01e8*/ 	.word	0x00036418
        /*01ec*/ 	.short	0x0100
        /*01ee*/ 	.byte	0x08
	.zero		1


	//   ....[4]....
        /*01f0*/ 	.word	0x00000380
        /*01f4*/ 	.word	0x000000ff
        /*01f8*/ 	.word	0x00036428
        /*01fc*/ 	.short	0x0100
        /*01fe*/ 	.byte	0x08
	.zero		1


	//   ....[5]....
        /*0200*/ 	.word	0x000004b0
        /*0204*/ 	.word	0x000000ff
        /*0208*/ 	.word	0x00036430
        /*020c*/ 	.short	0x0100
        /*020e*/ 	.byte	0x08
	.zero		1


	//   ....[6]....
        /*0210*/ 	.word	0x000004c0
        /*0214*/ 	.word	0x000000ff
        /*0218*/ 	.word	0x00036438
        /*021c*/ 	.short	0x0100
        /*021e*/ 	.byte	0x08
	.zero		1


	//   ....[7]....
        /*0220*/ 	.word	0x00001640
        /*0224*/ 	.word	0x000000ff
        /*0228*/ 	.word	0x00036400
        /*022c*/ 	.short	0x010a
        /*022e*/ 	.byte	0x24
	.zero		1


	//   ....[8]....
        /*0230*/ 	.word	0x00001740
        /*0234*/ 	.word	0x000000ff
        /*0238*/ 	.word	0x00036400
        /*023c*/ 	.short	0x010a
        /*023e*/ 	.byte	0x24
	.zero		1


	//   ....[9]....
        /*0240*/ 	.word	0x00001e50
        /*0244*/ 	.word	0x00000003
        /*0248*/ 	.word	0x00036410
        /*024c*/ 	.short	0x010a
        /*024e*/ 	.byte	0x3f
	.zero		1


	//   ....[10]....
        /*0250*/ 	.word	0x00001e90
        /*0254*/ 	.word	0x00000003
        /*0258*/ 	.word	0x00036410
        /*025c*/ 	.short	0x010a
        /*025e*/ 	.byte	0x3f
	.zero		1


	//   ....[11]....
        /*0260*/ 	.word	0x00002530
        /*0264*/ 	.word	0x000000ff
        /*0268*/ 	.word	0x00036430
        /*026c*/ 	.short	0x010a
        /*026e*/ 	.byte	0x24
	.zero		1


	//   ....[12]....
        /*0270*/ 	.word	0x00002780
        /*0274*/ 	.word	0x000000ff
        /*0278*/ 	.word	0x00036430
        /*027c*/ 	.short	0x010a
        /*027e*/ 	.byte	0x24
	.zero		1


	//   ....[13]....
        /*0280*/ 	.word	0x00003e40
        /*0284*/ 	.word	0x000000ff
        /*0288*/ 	.word	0x00000000
        /*028c*/ 	.short	0x0101
        /*028e*/ 	.byte	0x04
	.zero		1


	//   ....[14]....
        /*0290*/ 	.word	0x000041d0
        /*0294*/ 	.word	0x00000003
        /*0298*/ 	.word	0x00000000
        /*029c*/ 	.short	0x0101
        /*029e*/ 	.byte	0x3f
	.zero		1


	//   ....[15]....
        /*02a0*/ 	.word	0x000081a0
        /*02a4*/ 	.word	0x00000000
        /*02a8*/ 	.word	0x00036420
        /*02ac*/ 	.short	0x010a
        /*02ae*/ 	.byte	0x3f
	.zero		1


	//   ....[16]....
        /*02b0*/ 	.word	0x00008990
        /*02b4*/ 	.word	0x00000000
        /*02b8*/ 	.word	0x00036438
        /*02bc*/ 	.short	0x010a
        /*02be*/ 	.byte	0x3f
	.zero		1


	//   ....[17]....
        /*02c0*/ 	.word	0x00008cf0
        /*02c4*/ 	.word	0x00000000
        /*02c8*/ 	.word	0x00036428
        /*02cc*/ 	.short	0x010a
        /*02ce*/ 	.byte	0x3f
	.zero		1


	//   ....[18]....
        /*02d0*/ 	.word	0x00009020
        /*02d4*/ 	.word	0x00000000
        /*02d8*/ 	.word	0x00036438
        /*02dc*/ 	.short	0x010a
        /*02de*/ 	.byte	0x3f
	.zero		1


	//   ....[19]....
        /*02e0*/ 	.word	0x00009310
        /*02e4*/ 	.word	0x00000000
        /*02e8*/ 	.word	0x00036420
        /*02ec*/ 	.short	0x010a
        /*02ee*/ 	.byte	0x3f
	.zero		1


	//   ....[20]....
        /*02f0*/ 	.word	0x00009690
        /*02f4*/ 	.word	0x00000000
        /*02f8*/ 	.word	0x00036438
        /*02fc*/ 	.short	0x010a
        /*02fe*/ 	.byte	0x3f
	.zero		1


	//   ....[21]....
        /*0300*/ 	.word	0x00009990
        /*0304*/ 	.word	0x00000000
        /*0308*/ 	.word	0x00036428
        /*030c*/ 	.short	0x010a
        /*030e*/ 	.byte	0x3f
	.zero		1


	//   ....[22]....
        /*0310*/ 	.word	0x00009cd0
        /*0314*/ 	.word	0x00000000
        /*0318*/ 	.word	0x00036438
        /*031c*/ 	.short	0x010a
        /*031e*/ 	.byte	0x3f
	.zero		1


	//   ....[23]....
        /*0320*/ 	.word	0x0000a130
        /*0324*/ 	.word	0x00000007
        /*0328*/ 	.word	0x00000000
        /*032c*/ 	.short	0x010a
        /*032e*/ 	.byte	0x3f
	.zero		1


	//   ....[24]....
        /*0330*/ 	.word	0x0000a1b0
        /*0334*/ 	.word	0x00000003
        /*0338*/ 	.word	0x00000000
        /*033c*/ 	.short	0x010a
        /*033e*/ 	.byte	0x3f
	.zero		1


	//   ....[25]....
        /*0340*/ 	.word	0x0000a200
        /*0344*/ 	.word	0x00000009
        /*0348*/ 	.word	0x00036438
        /*034c*/ 	.short	0x010a
        /*034e*/ 	.byte	0x3f
	.zero		1


	//   ....[26]....
        /*0350*/ 	.word	0x0000a2e0
        /*0354*/ 	.word	0x00000000
        /*0358*/ 	.word	0x00036400
        /*035c*/ 	.short	0x010a
        /*035e*/ 	.byte	0x3f
	.zero		1


	//   ....[27]....
        /*0360*/ 	.word	0x0000a330
        /*0364*/ 	.word	0x00000003
        /*0368*/ 	.word	0x00036410
        /*036c*/ 	.short	0x010a
        /*036e*/ 	.byte	0x3f
	.zero		1


	//   ....[28]....
        /*0370*/ 	.word	0x0000a390
        /*0374*/ 	.word	0x00000079
        /*0378*/ 	.word	0x00036430
        /*037c*/ 	.short	0x010a
        /*037e*/ 	.byte	0x3f
	.zero		1


	//   ....[29]....
        /*0380*/ 	.word	0x0000a610
        /*0384*/ 	.word	0x00000000
        /*0388*/ 	.word	0x00036420
        /*038c*/ 	.short	0x010a
        /*038e*/ 	.byte	0x3f
	.zero		1


	//   ....[30]....
        /*0390*/ 	.word	0x0000a660
        /*0394*/ 	.word	0x00000000
        /*0398*/ 	.word	0x00036438
        /*039c*/ 	.short	0x010a
        /*039e*/ 	.byte	0x3f
	.zero		1


	//   ....[31]....
        /*03a0*/ 	.word	0x0000a6b0
        /*03a4*/ 	.word	0x00000000
        /*03a8*/ 	.word	0x00036428
        /*03ac*/ 	.short	0x010a
        /*03ae*/ 	.byte	0x3f
	.zero		1


	//   ....[32]....
        /*03b0*/ 	.word	0x0000a710
        /*03b4*/ 	.word	0x00000000
        /*03b8*/ 	.word	0x00036438
        /*03bc*/ 	.short	0x010a
        /*03be*/ 	.byte	0x3f
	.zero		1


	//   ....[33]....
        /*03c0*/ 	.word	0x0000a790
        /*03c4*/ 	.word	0x00000000
        /*03c8*/ 	.word	0x00036420
        /*03cc*/ 	.short	0x010a
        /*03ce*/ 	.byte	0x3f
	.zero		1


	//   ....[34]....
        /*03d0*/ 	.word	0x0000a7e0
        /*03d4*/ 	.word	0x00000000
        /*03d8*/ 	.word	0x00036438
        /*03dc*/ 	.short	0x010a
        /*03de*/ 	.byte	0x3f
	.zero		1


	//   ....[35]....
        /*03e0*/ 	.word	0x0000a830
        /*03e4*/ 	.word	0x00000000
        /*03e8*/ 	.word	0x00036428
        /*03ec*/ 	.short	0x010a
        /*03ee*/ 	.byte	0x3f
	.zero		1


	//   ....[36]....
        /*03f0*/ 	.word	0x0000a880
        /*03f4*/ 	.word	0x00000000
        /*03f8*/ 	.word	0x00036438
        /*03fc*/ 	.short	0x010a
        /*03fe*/ 	.byte	0x3f
	.zero		1


	//   ....[37]....
        /*0400*/ 	.word	0x0000a950
        /*0404*/ 	.word	0x00000007
        /*0408*/ 	.word	0x00000000
        /*040c*/ 	.short	0x010a
        /*040e*/ 	.byte	0x3f
	.zero		1


	//   ....[38]....
        /*0410*/ 	.word	0x0000a9a0
        /*0414*/ 	.word	0x00000003
        /*0418*/ 	.word	0x00000000
        /*041c*/ 	.short	0x010a
        /*041e*/ 	.byte	0x3f
	.zero		1


	//----- nvinfo : EIATTR_NUM_MBARRIERS
	.align		4
.L_892:
        /*0420*/ 	.byte	0x03, 0x38
        /*0422*/ 	.short	0x0007


	//----- nvinfo : EIATTR_EXIT_INSTR_OFFSETS
	.align		4
        /*0424*/ 	.byte	0x04, 0x1c
        /*0426*/ 	.short	(.L_894 - .L_893)


	//   ....[0]....
.L_893:
        /*0428*/ 	.word	0x0000a250


	//----- nvinfo : EIATTR_MAX_THREADS
	.align		4
.L_894:
        /*042c*/ 	.byte	0x04, 0x05
        /*042e*/ 	.short	(.L_896 - .L_895)
.L_895:
        /*0430*/ 	.word	0x00000200
        /*0434*/ 	.word	0x00000001
        /*0438*/ 	.word	0x00000001


	//----- nvinfo : EIATTR_CRS_STACK_SIZE
	.align		4
.L_896:
        /*043c*/ 	.byte	0x04, 0x1e
        /*043e*/ 	.short	(.L_898 - .L_897)
.L_897:
        /*0440*/ 	.word	0x00000000


	//----- nvinfo : EIATTR_CBANK_PARAM_SIZE
	.align		4
.L_898:
        /*0444*/ 	.byte	0x03, 0x19
        /*0446*/ 	.short	0x0770


	//----- nvinfo : EIATTR_PARAM_CBANK
	.align		4
        /*0448*/ 	.byte	0x04, 0x0a
        /*044a*/ 	.short	(.L_900 - .L_899)
	.align		4
.L_899:
        /*044c*/ 	.word	index@(.nv.constant0._ZN7cutlass13device_kernelIN5flash11enable_sm90INS1_16FlashAttnBwdSm90INS1_25CollectiveMainloopBwdSm90ILi2ELi1ELi1EN4cute5tupleIJNS5_1CILi1EEES8_S8_EEENS6_IJNS7_ILi64EEENS7_ILi96EEENS7_ILi192EEEEEENS_6half_tEfNS_4arch4Sm90ELb1ELb0ELb1ELb1ELb1ELb0ELb1ELb0ELi3ELi1ELi1ELi1ELb0EEENS1_24CollectiveEpilogueBwdGQAISD_fSG_Li384ELb1ELb1EEENS1_25SingleTileBwdLPTSchedulerILb1ELi96ELb1EEEEEEEEEvNT_6ParamsE)
        /*0450*/ 	.short	0x0210
        /*0452*/ 	.short	0x0770


	//----- nvinfo : EIATTR_SW_WAR
	.align		4
.L_900:
        /*0454*/ 	.byte	0x04, 0x36
        /*0456*/ 	.short	(.L_902 - .L_901)
.L_901:
        /*0458*/ 	.word	0x00000008
.L_902:


//--------------------- .nv.info._ZN7cutlass13device_kernelIN5flash22FlashAttnBwdPreprocessIN4cute5tupleIJNS3_1CILi64EEENS5_ILi192EEEEEENS_6half_tEfNS_4arch4Sm90ELb1ELb1EEEEEvNT_6ParamsE --------------------------
	.section	.nv.info._ZN7cutlass13device_kernelIN5flash22FlashAttnBwdPreprocessIN4cute5tupleIJNS3_1CILi64EEENS5_ILi192EEEEEENS_6half_tEfNS_4arch4Sm90ELb1ELb1EEEEEvNT_6ParamsE,"",@"SHT_CUDA_INFO"
	.sectionflags	@""
	.align	4


	//----- nvinfo : EIATTR_CUDA_API_VERSION
	.align		4
        /*0000*/ 	.byte	0x04, 0x37
        /*0002*/ 	.short	(.L_904 - .L_903)
.L_903:
        /*0004*/ 	.word	0x00000082


	//----- nvinfo : EIATTR_KPARAM_INFO
	.align		4
.L_904:
        /*0008*/ 	.byte	0x04, 0x17
        /*000a*/ 	.short	(.L_906 - .L_905)
.L_905:
        /*000c*/ 	.word	0x00000000
        /*0010*/ 	.short	0x0000
        /*0012*/ 	.short	0x0000
        /*0014*/ 	.byte	0x00, 0xf0, 0xc1, 0x03


	//----- nvinfo : EIATTR_SPARSE_MMA_MASK
	.align		4
.L_906:
        /*0018*/ 	.byte	0x03, 0x50
        /*001a*/ 	.short	0x0000


	//----- nvinfo : EIATTR_MAXREG_COUNT
	.align		4
        /*001c*/ 	.byte	0x03, 0x1b
        /*001e*/ 	.short	0x0080


	//----- nvinfo : EIATTR_MERCURY_ISA_VERSION
	.align		4
        /*0020*/ 	.byte	0x03, 0x5f
        /*0022*/ 	.short	0x0101


	//----- nvinfo : EIATTR_COOP_GROUP_MASK_REGIDS
	.align		4
        /*0024*/ 	.byte	0x04, 0x29
        /*0026*/ 	.short	(.L_908 - .L_907)


	//   ....[0]....
.L_907:
        /*0028*/ 	.word	0xffffffff


	//   ....[1]....
        /*002c*/ 	.word	0xffffffff


	//   ....[2]....
        /*0030*/ 	.word	0xffffffff


	//   ....[3]....
        /*0034*/ 	.word	0xffffffff


	//   ....[4]....
        /*0038*/ 	.word	0xffffffff


	//   ....[5]....
        /*003c*/ 	.word	0xffffffff


	//----- nvinfo : EIATTR_COOP_GROUP_INSTR_OFFSETS
	.align		4
.L_908:
        /*0040*/ 	.byte	0x04, 0x28
        /*0042*/ 	.short	(.L_910 - .L_909)


	//   ....[0]....
.L_909:
        /*0044*/ 	.word	0x00001ca0


	//   ....[1]....
        /*0048*/ 	.word	0x00001cd0


	//   ....[2]....
        /*004c*/ 	.word	0x00001d10


	//   ....[3]....
        /*0050*/ 	.word	0x00001d40


	//   ....[4]....
        /*0054*/ 	.word	0x00001db0


	//   ....[5]....
        /*0058*/ 	.word	0x00001de0


	//----- nvinfo : EIATTR_EXIT_INSTR_OFFSETS
	.align		4
.L_910:
        /*005c*/ 	.byte	0x04, 0x1c
        /*005e*/ 	.short	(.L_912 - .L_911)


	//   ....[0]....
.L_911:
        /*0060*/ 	.word	0x000001c0


	//   ....[1]....
        /*0064*/ 	.word	0x00002330


	//   ....[2]....
        /*0068*/ 	.word	0x000023b0


	//----- nvinfo : EIATTR_MAX_THREADS
	.align		4
.L_912:
        /*006c*/ 	.byte	0x04, 0x05
        /*006e*/ 	.short	(.L_914 - .L_913)
.L_913:
        /*0070*/ 	.word	0x00000100
        /*0074*/ 	.word	0x00000001
        /*0078*/ 	.word	0x00000001


	//----- nvinfo : EIATTR_CRS_STACK_SIZE
	.align		4
.L_914:
        /*007c*/ 	.byte	0x04, 0x1e
        /*007e*/ 	.short	(.L_916 - .L_915)
.L_915:
        /*0080*/ 	.word	0x00000000


	//----- nvinfo : EIATTR_CBANK_PARAM_SIZE
	.align		4
.L_916:
        /*0084*/ 	.byte	0x03, 0x19
        /*0086*/ 	.short	0x00f0


	//----- nvinfo : EIATTR_PARAM_CBANK
	.align		4
        /*0088*/ 	.byte	0x04, 0x0a
        /*008a*/ 	.short	(.L_918 - .L_917)
	.align		4
.L_917:
        /*008c*/ 	.word	index@(.nv.constant0._ZN7cutlass13device_kernelIN5flash22FlashAttnBwdPreprocessIN4cute5tupleIJNS3_1CILi64EEENS5_ILi192EEEEEENS_6half_tEfNS_4arch4Sm90ELb1ELb1EEEEEvNT_6ParamsE)
        /*0090*/ 	.short	0x0210
        /*0092*/ 	.short	0x00f0


	//----- nvinfo : EIATTR_SW_WAR
	.align		4
.L_918:
        /*0094*/ 	.byte	0x04, 0x36
        /*0096*/ 	.short	(.L_920 - .L_919)
.L_919:
        /*0098*/ 	.word	0x00000008
.L_920:


//--------------------- .nv.callgraph             --------------------------
	.section	.nv.callgraph,"",@"SHT_CUDA_CALLGRAPH"
	.align	4
	.sectionentsize	8
	.align		4
        /*0000*/ 	.word	0x00000000
	.align		4
        /*0004*/ 	.word	0xffffffff
	.align		4
        /*0008*/ 	.word	index@(_ZN7cutlass13device_kernelIN5flash11enable_sm90INS1_16FlashAttnBwdSm90INS1_25CollectiveMainloopBwdSm90ILi2ELi1ELi1EN4cute5tupleIJNS5_1CILi1EEES8_S8_EEENS6_IJNS7_ILi64EEENS7_ILi96EEENS7_ILi192EEEEEENS_6half_tEfNS_4arch4Sm90ELb0ELb0ELb1ELb0ELb0ELb0ELb1ELb0ELi3ELi1ELi1ELi1ELb0EEENS1_21CollectiveEpilogueBwdISD_SE_SG_Li384ELb0ELb1ELi3EEENS1_19SingleTileSchedulerILb0ELb0ELb0ELi96EEEEEEEEEvNT_6ParamsE)
	.align		4
        /*000c*/ 	.word	index@(__assertfail)
	.align		4
        /*0010*/ 	.word	index@(_ZN7cutlass13device_kernelIN5flash11enable_sm90INS1_16FlashAttnBwdSm90INS1_25CollectiveMainloopBwdSm90ILi2ELi1ELi1EN4cute5tupleIJNS5_1CILi1EEES8_S8_EEENS6_IJNS7_ILi64EEENS7_ILi96EEENS7_ILi192EEEEEENS_6half_tEfNS_4arch4Sm90ELb0ELb0ELb1ELb0ELb1ELb0ELb1ELb0ELi3ELi1ELi1ELi1ELb0EEENS1_21CollectiveEpilogueBwdISD_SE_SG_Li384ELb0ELb1ELi3EEENS1_19SingleTileSchedulerILb0ELb0ELb0ELi96EEEEEEEEEvNT_6ParamsE)
	.align		4
        /*0014*/ 	.word	index@(__assertfail)
	.align		4
        /*0018*/ 	.word	index@(_ZN7cutlass13device_kernelIN5flash11enable_sm90INS1_16FlashAttnBwdSm90INS1_25CollectiveMainloopBwdSm90ILi2ELi1ELi1EN4cute5tupleIJNS5_1CILi1EEES8_S8_EEENS6_IJNS7_ILi64EEENS7_ILi96EEENS7_ILi192EEEEEENS_6half_tEfNS_4arch4Sm90ELb0ELb0ELb1ELb0ELb0ELb0ELb1ELb0ELi3ELi1ELi1ELi1ELb0EEENS1_24CollectiveEpilogueBwdGQAISD_fSG_Li384ELb0ELb0EEENS1_19SingleTileSchedulerILb0ELb0ELb0ELi96EEEEEEEEEvNT_6ParamsE)
	.align		4
        /*001c*/ 	.word	index@(__assertfail)
	.align		4
        /*0020*/ 	.word	index@(_ZN7cutlass13device_kernelIN5flash11enable_sm90INS1_16FlashAttnBwdSm90INS1_25CollectiveMainloopBwdSm90ILi2ELi1ELi1EN4cute5tupleIJNS5_1CILi1EEES8_S8_EEENS6_IJNS7_ILi64EEENS7_ILi96EEENS7_ILi192EEEEEENS_6half_tEfNS_4arch4Sm90ELb0ELb0ELb1ELb0ELb1ELb0ELb1ELb0ELi3ELi1ELi1ELi1ELb0EEENS1_24CollectiveEpilogueBwdGQAISD_fSG_Li384ELb0ELb1EEENS1_19SingleTileSchedulerILb0ELb0ELb0ELi96EEEEEEEEEvNT_6ParamsE)
	.align		4
        /*0024*/ 	.word	index@(__assertfail)
	.align		4
        /*0028*/ 	.word	index@(_ZN7cutlass13device_kernelIN5flash11enable_sm90INS1_16FlashAttnBwdSm90INS1_25CollectiveMainloopBwdSm90ILi2ELi1ELi1EN4cute5tupleIJNS5_1CILi1EEES8_S8_EEENS6_IJNS7_ILi64EEENS7_ILi96EEENS7_ILi192EEEEEENS_6half_tEfNS_4arch4Sm90ELb0ELb0ELb1ELb1ELb0ELb0ELb1ELb0ELi3ELi1ELi1ELi1ELb0EEENS1_21CollectiveEpilogueBwdISD_SE_SG_Li384ELb1ELb1ELi3EEENS1_19SingleTileSchedulerILb1ELb0ELb0ELi96EEEEEEEEEvNT_6ParamsE)
	.align		4
        /*002c*/ 	.word	index@(__assertfail)
	.align		4
        /*0030*/ 	.word	index@(_ZN7cutlass13device_kernelIN5flash11enable_sm90INS1_16FlashAttnBwdSm90INS1_25CollectiveMainloopBwdSm90ILi2ELi1ELi1EN4cute5tupleIJNS5_1CILi1EEES8_S8_EEENS6_IJNS7_ILi64EEENS7_ILi96EEENS7_ILi192EEEEEENS_6half_tEfNS_4arch4Sm90ELb0ELb0ELb1ELb1ELb1ELb0ELb1ELb0ELi3ELi1ELi1ELi1ELb0EEENS1_21CollectiveEpilogueBwdISD_SE_SG_Li384ELb1ELb1ELi3EEENS1_19SingleTileSchedulerILb1ELb0ELb0ELi96EEEEEEEEEvNT_6ParamsE)
	.align		4
        /*0034*/ 	.word	index@(__assertfail)
	.align		4
        /*0038*/ 	.word	index@(_ZN7cutlass13device_kernelIN5flash11enable_sm90INS1_16FlashAttnBwdSm90INS1_25CollectiveMainloopBwdSm90ILi2ELi1ELi1EN4cute5tupleIJNS5_1CILi1EEES8_S8_EEENS6_IJNS7_ILi64EEENS7_ILi96EEENS7_ILi192EEEEEENS_6half_tEfNS_4arch4Sm90ELb0ELb0ELb1ELb1ELb0ELb0ELb1ELb0ELi3ELi1ELi1ELi1ELb0EEENS1_24CollectiveEpilogueBwdGQAISD_fSG_Li384ELb1ELb0EEENS1_19SingleTileSchedulerILb1ELb0ELb0ELi96EEEEEEEEEvNT_6ParamsE)
	.align		4
        /*003c*/ 	.word	index@(__assertfail)
	.align		4
        /*0040*/ 	.word	index@(_ZN7cutlass13device_kernelIN5flash11enable_sm90INS1_16FlashAttnBwdSm90INS1_25CollectiveMainloopBwdSm90ILi2ELi1ELi1EN4cute5tupleIJNS5_1CILi1EEES8_S8_EEENS6_IJNS7_ILi64EEENS7_ILi96EEENS7_ILi192EEEEEENS_6half_tEfNS_4arch4Sm90ELb0ELb0ELb1ELb1ELb1ELb0ELb1ELb0ELi3ELi1ELi1ELi1ELb0EEENS1_24CollectiveEpilogueBwdGQAISD_fSG_Li384ELb1ELb1EEENS1_19SingleTileSchedulerILb1ELb0ELb0ELi96EEEEEEEEEvNT_6ParamsE)
	.align		4
        /*0044*/ 	.word	index@(__assertfail)
	.align		4
        /*0048*/ 	.word	index@(_ZN7cutlass13device_kernelIN5flash11enable_sm90INS1_16FlashAttnBwdSm90INS1_25CollectiveMainloopBwdSm90ILi2ELi1ELi1EN4cute5tupleIJNS5_1CILi1EEES8_S8_EEENS6_IJNS7_ILi64EEENS7_ILi96EEENS7_ILi192EEEEEENS_6half_tEfNS_4arch4Sm90ELb0ELb1ELb1ELb0ELb0ELb0ELb1ELb0ELi3ELi1ELi1ELi1ELb0EEENS1_21CollectiveEpilogueBwdISD_SE_SG_Li384ELb0ELb1ELi3EEENS1_19SingleTileSchedulerILb0ELb0ELb0ELi96EEEEEEEEEvNT_6ParamsE)
	.align		4
        /*004c*/ 	.word	index@(__assertfail)
	.align		4
        /*0050*/ 	.word	index@(_ZN7cutlass13device_kernelIN5flash11enable_sm90INS1_16FlashAttnBwdSm90INS1_25CollectiveMainloopBwdSm90ILi2ELi1ELi1EN4cute5tupleIJNS5_1CILi1EEES8_S8_EEENS6_IJNS7_ILi64EEENS7_ILi96EEENS7_ILi192EEEEEENS_6half_tEfNS_4arch4Sm90ELb0ELb1ELb1ELb0ELb1ELb0ELb1ELb0ELi3ELi1ELi1ELi1ELb0EEENS1_21CollectiveEpilogueBwdISD_SE_SG_Li384ELb0ELb1ELi3EEENS1_19SingleTileSchedulerILb0ELb0ELb0ELi96EEEEEEEEEvNT_6ParamsE)
	.align		4
        /*0054*/ 	.word	index@(__assertfail)
	.align		4
        /*0058*/ 	.word	index@(_ZN7cutlass13device_kernelIN5flash11enable_sm90INS1_16FlashAttnBwdSm90INS1_25CollectiveMainloopBwdSm90ILi2ELi1ELi1EN4cute5tupleIJNS5_1CILi1EEES8_S8_EEENS6_IJNS7_ILi64EEENS7_ILi96EEENS7_ILi192EEEEEENS_6half_tEfNS_4arch4Sm90ELb0ELb1ELb1ELb0ELb0ELb0ELb1ELb0ELi3ELi1ELi1ELi1ELb0EEENS1_24CollectiveEpilogueBwdGQAISD_fSG_Li384ELb0ELb0EEENS1_19SingleTileSchedulerILb0ELb0ELb0ELi96EEEEEEEEEvNT_6ParamsE)
	.align		4
        /*005c*/ 	.word	index@(__assertfail)
	.align		4
        /*0060*/ 	.word	index@(_ZN7cutlass13device_kernelIN5flash11enable_sm90INS1_16FlashAttnBwdSm90INS1_25CollectiveMainloopBwdSm90ILi2ELi1ELi1EN4cute5tupleIJNS5_1CILi1EEES8_S8_EEENS6_IJNS7_ILi64EEENS7_ILi96EEENS7_ILi192EEEEEENS_6half_tEfNS_4arch4Sm90ELb0ELb1ELb1ELb0ELb1ELb0ELb1ELb0ELi3ELi1ELi1ELi1ELb0EEENS1_24CollectiveEpilogueBwdGQAISD_fSG_Li384ELb0ELb1EEENS1_19SingleTileSchedulerILb0ELb0ELb0ELi96EEEEEEEEEvNT_6ParamsE)
	.align		4
        /*0064*/ 	.word	index@(__assertfail)
	.align		4
        /*0068*/ 	.word	index@(_ZN7cutlass13device_kernelIN5flash11enable_sm90INS1_16FlashAttnBwdSm90INS1_25CollectiveMainloopBwdSm90ILi2ELi1ELi1EN4cute5tupleIJNS5_1CILi1EEES8_S8_EEENS6_IJNS7_ILi64EEENS7_ILi96EEENS7_ILi192EEEEEENS_6half_tEfNS_4arch4Sm90ELb0ELb1ELb1ELb1ELb0ELb0ELb1ELb0ELi3ELi1ELi1ELi1ELb0EEENS1_21CollectiveEpilogueBwdISD_SE_SG_Li384ELb1ELb1ELi3EEENS1_19SingleTileSchedulerILb1ELb0ELb0ELi96EEEEEEEEEvNT_6ParamsE)
	.align		4
        /*006c*/ 	.word	index@(__assertfail)
	.align		4
        /*0070*/ 	.word	index@(_ZN7cutlass13device_kernelIN5flash11enable_sm90INS1_16FlashAttnBwdSm90INS1_25CollectiveMainloopBwdSm90ILi2ELi1ELi1EN4cute5tupleIJNS5_1CILi1EEES8_S8_EEENS6_IJNS7_ILi64EEENS7_ILi96EEENS7_ILi192EEEEEENS_6half_tEfNS_4arch4Sm90ELb0ELb1ELb1ELb1ELb1ELb0ELb1ELb0ELi3ELi1ELi1ELi1ELb0EEENS1_21CollectiveEpilogueBwdISD_SE_SG_Li384ELb1ELb1ELi3EEENS1_19SingleTileSchedulerILb1ELb0ELb0ELi96EEEEEEEEEvNT_6ParamsE)
	.align		4
        /*0074*/ 	.word	index@(__assertfail)
	.align		4
        /*0078*/ 	.word	index@(_ZN7cutlass13device_kernelIN5flash11enable_sm90INS1_16FlashAttnBwdSm90INS1_25CollectiveMainloopBwdSm90ILi2ELi1ELi1EN4cute5tupleIJNS5_1CILi1EEES8_S8_EEENS6_IJNS7_ILi64EEENS7_ILi96EEENS7_ILi192EEEEEENS_6half_tEfNS_4arch4Sm90ELb0ELb1ELb1ELb1ELb0ELb0ELb1ELb0ELi3ELi1ELi1ELi1ELb0EEENS1_24CollectiveEpilogueBwdGQAISD_fSG_Li384ELb1ELb0EEENS1_19SingleTileSchedulerILb1ELb0ELb0ELi96EEEEEEEEEvNT_6ParamsE)
	.align		4
        /*007c*/ 	.word	index@(__assertfail)
	.align		4
        /*0080*/ 	.word	index@(_ZN7cutlass13device_kernelIN5flash11enable_sm90INS1_16FlashAttnBwdSm90INS1_25CollectiveMainloopBwdSm90ILi2ELi1ELi1EN4cute5tupleIJNS5_1CILi1EEES8_S8_EEENS6_IJNS7_ILi64EEENS7_ILi96EEENS7_ILi192EEEEEENS_6half_tEfNS_4arch4Sm90ELb0ELb1ELb1ELb1ELb1ELb0ELb1ELb0ELi3ELi1ELi1ELi1ELb0EEENS1_24CollectiveEpilogueBwdGQAISD_fSG_Li384ELb1ELb1EEENS1_19SingleTileSchedulerILb1ELb0ELb0ELi96EEEEEEEEEvNT_6ParamsE)
	.align		4
        /*0084*/ 	.word	index@(__assertfail)
	.align		4
        /*0088*/ 	.word	index@(_ZN7cutlass13device_kernelIN5flash11enable_sm90INS1_16FlashAttnBwdSm90INS1_25CollectiveMainloopBwdSm90ILi2ELi1ELi1EN4cute5tupleIJNS5_1CILi1EEES8_S8_EEENS6_IJNS7_ILi64EEENS7_ILi96EEENS7_ILi192EEEEEENS_6half_tEfNS_4arch4Sm90ELb1ELb0ELb1ELb0ELb0ELb0ELb1ELb0ELi3ELi1ELi1ELi1ELb0EEENS1_21CollectiveEpilogueBwdISD_SE_SG_Li384ELb0ELb1ELi3EEENS1_25SingleTileBwdLPTSchedulerILb0ELi96ELb0EEEEEEEEEvNT_6ParamsE)
	.align		4
        /*008c*/ 	.word	index@(__assertfail)
	.align		4
        /*0090*/ 	.word	index@(_ZN7cutlass13device_kernelIN5flash11enable_sm90INS1_16FlashAttnBwdSm90INS1_25CollectiveMainloopBwdSm90ILi2ELi1ELi1EN4cute5tupleIJNS5_1CILi1EEES8_S8_EEENS6_IJNS7_ILi64EEENS7_ILi96EEENS7_ILi192EEEEEENS_6half_tEfNS_4arch4Sm90ELb1ELb0ELb1ELb0ELb1ELb0ELb1ELb0ELi3ELi1ELi1ELi1ELb0EEENS1_21CollectiveEpilogueBwdISD_SE_SG_Li384ELb0ELb1ELi3EEENS1_25SingleTileBwdLPTSchedulerILb0ELi96ELb1EEEEEEEEEvNT_6ParamsE)
	.align		4
        /*0094*/ 	.word	index@(__assertfail)
	.align		4
        /*0098*/ 	.word	index@(_ZN7cutlass13device_kernelIN5flash11enable_sm90INS1_16FlashAttnBwdSm90INS1_25CollectiveMainloopBwdSm90ILi2ELi1ELi1EN4cute5tupleIJNS5_1CILi1EEES8_S8_EEENS6_IJNS7_ILi64EEENS7_ILi96EEENS7_ILi192EEEEEENS_6half_tEfNS_4arch4Sm90ELb1ELb0ELb1ELb0ELb0ELb0ELb1ELb0ELi3ELi1ELi1ELi1ELb0EEENS1_24CollectiveEpilogueBwdGQAISD_fSG_Li384ELb0ELb0EEENS1_25SingleTileBwdLPTSchedulerILb0ELi96ELb0EEEEEEEEEvNT_6ParamsE)
	.align		4
        /*009c*/ 	.word	index@(__assertfail)
	.align		4
        /*00a0*/ 	.word	index@(_ZN7cutlass13device_kernelIN5flash11enable_sm90INS1_16FlashAttnBwdSm90INS1_25CollectiveMainloopBwdSm90ILi2ELi1ELi1EN4cute5tupleIJNS5_1CILi1EEES8_S8_EEENS6_IJNS7_ILi64EEENS7_ILi96EEENS7_ILi192EEEEEENS_6half_tEfNS_4arch4Sm90ELb1ELb0ELb1ELb0ELb1ELb0ELb1ELb0ELi3ELi1ELi1ELi1ELb0EEENS1_24CollectiveEpilogueBwdGQAISD_fSG_Li384ELb0ELb1EEENS1_25SingleTileBwdLPTSchedulerILb0ELi96ELb1EEEEEEEEEvNT_6ParamsE)
	.align		4
        /*00a4*/ 	.word	index@(__assertfail)
	.align		4
        /*00a8*/ 	.word	index@(_ZN7cutlass13device_kernelIN5flash11enable_sm90INS1_16FlashAttnBwdSm90INS1_25CollectiveMainloopBwdSm90ILi2ELi1ELi1EN4cute5tupleIJNS5_1CILi1EEES8_S8_EEENS6_IJNS7_ILi64EEENS7_ILi96EEENS7_ILi192EEEEEENS_6half_tEfNS_4arch4Sm90ELb1ELb0ELb1ELb1ELb0ELb0ELb1ELb0ELi3ELi1ELi1ELi1ELb0EEENS1_21CollectiveEpilogueBwdISD_SE_SG_Li384ELb1ELb1ELi3EEENS1_25SingleTileBwdLPTSchedulerILb1ELi96ELb0EEEEEEEEEvNT_6ParamsE)
	.align		4
        /*00ac*/ 	.word	index@(__assertfail)
	.align		4
        /*00b0*/ 	.word	index@(_ZN7cutlass13device_kernelIN5flash11enable_sm90INS1_16FlashAttnBwdSm90INS1_25CollectiveMainloopBwdSm90ILi2ELi1ELi1EN4cute5tupleIJNS5_1CILi1EEES8_S8_EEENS6_IJNS7_ILi64EEENS7_ILi96EEENS7_ILi192EEEEEENS_6half_tEfNS_4arch4Sm90ELb1ELb0ELb1ELb1ELb1ELb0ELb1ELb0ELi3ELi1ELi1ELi1ELb0EEENS1_21CollectiveEpilogueBwdISD_SE_SG_Li384ELb1ELb1ELi3EEENS1_25SingleTileBwdLPTSchedulerILb1ELi96ELb1EEEEEEEEEvNT_6ParamsE)
	.align		4
        /*00b4*/ 	.word	index@(__assertfail)
	.align		4
        /*00b8*/ 	.word	index@(_ZN7cutlass13device_kernelIN5flash11enable_sm90INS1_16FlashAttnBwdSm90INS1_25CollectiveMainloopBwdSm90ILi2ELi1ELi1EN4cute5tupleIJNS5_1CILi1EEES8_S8_EEENS6_IJNS7_ILi64EEENS7_ILi96EEENS7_ILi192EEEEEENS_6half_tEfNS_4arch4Sm90ELb1ELb0ELb1ELb1ELb0ELb0ELb1ELb0ELi3ELi1ELi1ELi1ELb0EEENS1_24CollectiveEpilogueBwdGQAISD_fSG_Li384ELb1ELb0EEENS1_25SingleTileBwdLPTSchedulerILb1ELi96ELb0EEEEEEEEEvNT_6ParamsE)
	.align		4
        /*00bc*/ 	.word	index@(__assertfail)
	.align		4
        /*00c0*/ 	.word	index@(_ZN7cutlass13device_kernelIN5flash11enable_sm90INS1_16FlashAttnBwdSm90INS1_25CollectiveMainloopBwdSm90ILi2ELi1ELi1EN4cute5tupleIJNS5_1CILi1EEES8_S8_EEENS6_IJNS7_ILi64EEENS7_ILi96EEENS7_ILi192EEEEEENS_6half_tEfNS_4arch4Sm90ELb1ELb0ELb1ELb1ELb1ELb0ELb1ELb0ELi3ELi1ELi1ELi1ELb0EEENS1_24CollectiveEpilogueBwdGQAISD_fSG_Li384ELb1ELb1EEENS1_25SingleTileBwdLPTSchedulerILb1ELi96ELb1EEEEEEEEEvNT_6ParamsE)
	.align		4
        /*00c4*/ 	.word	index@(__assertfail)
	.align		4
        /*00c8*/ 	.word	0x00000000
	.align		4
        /*00cc*/ 	.word	0xfffffffe
	.align		4
        /*00d0*/ 	.word	0x00000000
	.align		4
        /*00d4*/ 	.word	0xfffffffd
	.align		4
        /*00d8*/ 	.word	0x00000000
	.align		4
        /*00dc*/ 	.word	0xfffffffc


//--------------------- .nv.constant4             --------------------------
	.section	.nv.constant4,"a",@progbits
	.align	8
	.align		8
.nv.constant4:
        /*0000*/ 	.dword	__assertfail
	.align		8
        /*0008*/ 	.dword	__unnamed_1
	.align		8
        /*0010*/ 	.dword	__unnamed_2
	.align		8
        /*0018*/ 	.dword	__unnamed_3
	.align		8
        /*0020*/ 	.dword	__unnamed_4
	.align		8
        /*0028*/ 	.dword	_ZN74_INTERNAL_7eede963_38_flash_bwd_hdim192_fp16_softcap_sm90_cu_49158569_28424cuda3std3__45__cpo5beginE
	.align		8
        /*0030*/ 	.dword	_ZN74_INTERNAL_7eede963_38_flash_bwd_hdim192_fp16_softcap_sm90_cu_49158569_28424cuda3std3__45__cpo3endE
	.align		8
        /*0038*/ 	.dword	_ZN74_INTERNAL_7eede963_38_flash_bwd_hdim192_fp16_softcap_sm90_cu_49158569_28424cuda3std3__45__cpo6cbeginE
	.align		8
        /*0040*/ 	.dword	_ZN74_INTERNAL_7eede963_38_flash_bwd_hdim192_fp16_softcap_sm90_cu_49158569_28424cuda3std3__45__cpo4cendE
	.align		8
        /*0048*/ 	.dword	_ZN74_INTERNAL_7eede963_38_flash_bwd_hdim192_fp16_softcap_sm90_cu_49158569_28424cuda3std3__476_GLOBAL__N__7eede963_38_flash_bwd_hdim192_fp16_softcap_sm90_cu_49158569_28426ignoreE
	.align		8
        /*0050*/ 	.dword	_ZN74_INTERNAL_7eede963_38_flash_bwd_hdim192_fp16_softcap_sm90_cu_49158569_28424cuda3std3__419piecewise_constructE
	.align		8
        /*0058*/ 	.dword	_ZN74_INTERNAL_7eede963_38_flash_bwd_hdim192_fp16_softcap_sm90_cu_49158569_28424cuda3std3__48in_placeE
	.align		8
        /*0060*/ 	.dword	_ZN74_INTERNAL_7eede963_38_flash_bwd_hdim192_fp16_softcap_sm90_cu_49158569_28424cuda3std6ranges3__45__cpo4swapE
	.align		8
        /*0068*/ 	.dword	_ZN74_INTERNAL_7eede963_38_flash_bwd_hdim192_fp16_softcap_sm90_cu_49158569_28424cuda3std6ranges3__45__cpo9iter_moveE
	.align		8
        /*0070*/ 	.dword	_ZN74_INTERNAL_7eede963_38_flash_bwd_hdim192_fp16_softcap_sm90_cu_49158569_28424cute7productE
	.align		8
        /*0078*/ 	.dword	_ZN74_INTERNAL_7eede963_38_flash_bwd_hdim192_fp16_softcap_sm90_cu_49158569_28424cute1_E
	.align		8
        /*0080*/ 	.dword	$str$23
	.align		8
        /*0088*/ 	.dword	$str$24


//--------------------- .text._ZN7cutlass13device_kernelIN5flash11enable_sm90INS1_16FlashAttnBwdSm90INS1_25CollectiveMainloopBwdSm90ILi2ELi1ELi1EN4cute5tupleIJNS5_1CILi1EEES8_S8_EEENS6_IJNS7_ILi64EEENS7_ILi96EEENS7_ILi192EEEEEENS_6half_tEfNS_4arch4Sm90ELb0ELb0ELb1ELb0ELb0ELb0ELb1ELb0ELi3ELi1ELi1ELi1ELb0EEENS1_21CollectiveEpilogueBwdISD_SE_SG_Li384ELb0ELb1ELi3EEENS1_19SingleTileSchedulerILb0ELb0ELb0ELi96EEEEEEEEEvNT_6ParamsE --------------------------
	.section	.text._ZN7cutlass13device_kernelIN5flash11enable_sm90INS1_16FlashAttnBwdSm90INS1_25CollectiveMainloopBwdSm90ILi2ELi1ELi1EN4cute5tupleIJNS5_1CILi1EEES8_S8_EEENS6_IJNS7_ILi64EEENS7_ILi96EEENS7_ILi192EEEEEENS_6half_tEfNS_4arch4Sm90ELb0ELb0ELb1ELb0ELb0ELb0ELb1ELb0ELi3ELi1ELi1ELi1ELb0EEENS1_21CollectiveEpilogueBwdISD_SE_SG_Li384ELb0ELb1ELi3EEENS1_19SingleTileSchedulerILb0ELb0ELb0ELi96EEEEEEEEEvNT_6ParamsE,"ax",@progbits
	.align	128
.text._ZN7cutlass13device_kernelIN5flash11enable_sm90INS1_16FlashAttnBwdSm90INS1_25CollectiveMainloopBwdSm90ILi2ELi1ELi1EN4cute5tupleIJNS5_1CILi1EEES8_S8_EEENS6_IJNS7_ILi64EEENS7_ILi96EEENS7_ILi192EEEEEENS_6half_tEfNS_4arch4Sm90ELb0ELb0ELb1ELb0ELb0ELb0ELb1ELb0ELi3ELi1ELi1ELi1ELb0EEENS1_21CollectiveEpilogueBwdISD_SE_SG_Li384ELb0ELb1ELi3EEENS1_19SingleTileSchedulerILb0ELb0ELb0ELi96EEEEEEEEEvNT_6ParamsE:
        .type           _ZN7cutlass13device_kernelIN5flash11enable_sm90INS1_16FlashAttnBwdSm90INS1_25CollectiveMainloopBwdSm90ILi2ELi1ELi1EN4cute5tupleIJNS5_1CILi1EEES8_S8_EEENS6_IJNS7_ILi64EEENS7_ILi96EEENS7_ILi192EEEEEENS_6half_tEfNS_4arch4Sm90ELb0ELb0ELb1ELb0ELb0ELb0ELb1ELb0ELi3ELi1ELi1ELi1ELb0EEENS1_21CollectiveEpilogueBwdISD_SE_SG_Li384ELb0ELb1ELi3EEENS1_19SingleTileSchedulerILb0ELb0ELb0ELi96EEEEEEEEEvNT_6ParamsE,@function
        .size           _ZN7cutlass13device_kernelIN5flash11enable_sm90INS1_16FlashAttnBwdSm90INS1_25CollectiveMainloopBwdSm90ILi2ELi1ELi1EN4cute5tupleIJNS5_1CILi1EEES8_S8_EEENS6_IJNS7_ILi64EEENS7_ILi96EEENS7_ILi192EEEEEENS_6half_tEfNS_4arch4Sm90ELb0ELb0ELb1ELb0ELb0ELb0ELb1ELb0ELi3ELi1ELi1ELi1ELb0EEENS1_21CollectiveEpilogueBwdISD_SE_SG_Li384ELb0ELb1ELi3EEENS1_19SingleTileSchedulerILb0ELb0ELb0ELi96EEEEEEEEEvNT_6ParamsE,(.L_x_3855 - _ZN7cutlass13device_kernelIN5flash11enable_sm90INS1_16FlashAttnBwdSm90INS1_25CollectiveMainloopBwdSm90ILi2ELi1ELi1EN4cute5tupleIJNS5_1CILi1EEES8_S8_EEENS6_IJNS7_ILi64EEENS7_ILi96EEENS7_ILi192EEEEEENS_6half_tEfNS_4arch4Sm90ELb0ELb0ELb1ELb0ELb0ELb0ELb1ELb0ELi3ELi1ELi1ELi1ELb0EEENS1_21CollectiveEpilogueBwdISD_SE_SG_Li384ELb0ELb1ELi3EEENS1_19SingleTileSchedulerILb0ELb0ELb0ELi96EEEEEEEEEvNT_6ParamsE)
        .other          _ZN7cutlass13device_kernelIN5flash11enable_sm90INS1_16FlashAttnBwdSm90INS1_25CollectiveMainloopBwdSm90ILi2ELi1ELi1EN4cute5tupleIJNS5_1CILi1EEES8_S8_EEENS6_IJNS7_ILi64EEENS7_ILi96EEENS7_ILi192EEEEEENS_6half_tEfNS_4arch4Sm90ELb0ELb0ELb1ELb0ELb0ELb0ELb1ELb0ELi3ELi1ELi1ELi1ELb0EEENS1_21CollectiveEpilogueBwdISD_SE_SG_Li384ELb0ELb1ELi3EEENS1_19SingleTileSchedulerILb0ELb0ELb0ELi96EEEEEEEEEvNT_6ParamsE,@"STO_CUDA_ENTRY STV_DEFAULT"
_ZN7cutlass13device_kernelIN5flash11enable_sm90INS1_16FlashAttnBwdSm90INS1_25CollectiveMainloopBwdSm90ILi2ELi1ELi1EN4cute5tupleIJNS5_1CILi1EEES8_S8_EEENS6_IJNS7_ILi64EEENS7_ILi96EEENS7_ILi192EEEEEENS_6half_tEfNS_4arch4Sm90ELb0ELb0ELb1ELb0ELb0ELb0ELb1ELb0ELi3ELi1ELi1ELi1ELb0EEENS1_21CollectiveEpilogueBwdISD_SE_SG_Li384ELb0ELb1ELi3EEENS1_19SingleTileSchedulerILb0ELb0ELb0ELi96EEEEEEEEEvNT_6ParamsE:
[----:B------:R-:W1:Y:S02]  /*0000*/  LDC R1, c[0x0][0x28] ;  /* 0x00000a00ff017b82 */ /* 0x000e640000000800 */
[----:B-1----:R-:W-:Y:S01]  /*0010*/  VIADD R1, R1, 0xfffffff8 ;  /* 0xfffffff801017836 */ /* 0x002fe20000000000 */
[----:B------:R-:W1:Y:S01]  /*0020*/  S2R R3, SR_TID.X ;  /* 0x0000000000037919 */ /* 0x000e620000002100 */
[----:B------:R-:W-:Y:S01]  /*0030*/  ELECT P0, URZ, PT ;  /* 0x00000000003f782f */ /* 0x000fe20003800000 */
[----:B------:R-:W-:Y:S01]  /*0040*/  BSSY B0, `(.L_x_0) ;  /* 0x0000019000007945 */ /* 0x000fe20003800000 */
[----:B-1----:R-:W-:-:S05]  /*0050*/  SHF.R.U32.HI R0, RZ, 0x5, R3 ;  /* 0x00000005ff007819 */ /* 0x002fca0000011603 */
[----:B------:R-:W1:Y:S02]  /*0060*/  SHFL.IDX PT, R2, R0, RZ, 0x1f ;  /* 0x00001fff00027589 */ /* 0x000e6400000e0000 */
[----:B-1----:R-:W-:-:S13]  /*0070*/  ISETP.EQ.AND P0, PT, R2, RZ, P0 ;  /* 0x000000ff0200720c */ /* 0x002fda0000702270 */
[----:B------:R-:W-:Y:S05]  /*0080*/  @!P0 BRA `(.L_x_1) ;  /* 0x0000000000508947 */ /* 0x000fea0003800000 */
[----:B------:R-:W-:Y:S02]  /*0090*/  ULDC.64 UR4, c[0x0][0x198] ;  /* 0x0000660000047ab9 */ /* 0x000fe40000000a00 */
[----:B------:R-:W-:Y:S02]  /*00a0*/  UIADD3 UR6, UP0, UR4, 0xf0, URZ ;  /* 0x000000f004067890 */ /* 0x000fe4000ff1e03f */
[----:B------:R-:W-:Y:S02]  /*00b0*/  UIADD3 UR8, UP1, UR4, 0x1f0, URZ ;  /* 0x000001f004087890 */ /* 0x000fe4000ff3e03f */
[----:B------:R-:W-:Y:S02]  /*00c0*/  UIADD3 UR10, UP2, UR4, 0x2f0, URZ ;  /* 0x000002f0040a7890 */ /* 0x000fe4000ff5e03f */
[----:B------:R-:W-:Y:S02]  /*00d0*/  UIADD3 UR12, UP3, UR4, 0x3f0, URZ ;  /* 0x000003f0040c7890 */ /* 0x000fe4000ff7e03f */
[----:B------:R-:W-:-:S02]  /*00e0*/  UIADD3 UR14, UP4, UR4, 0x670, URZ ;  /* 0x00000670040e7890 */ /* 0x000fc4000ff9e03f */
[----:B------:R-:W-:Y:S02]  /*00f0*/  UIADD3.X UR7, URZ, UR5, URZ, UP0, !UPT ;  /* 0x000000053f077290 */ /* 0x000fe400087fe43f */
[----:B------:R-:W-:Y:S02]  /*0100*/  UIADD3 UR4, UP5, UR4, 0x770, URZ ;  /* 0x0000077004047890 */ /* 0x000fe4000ffbe03f */
[----:B------:R-:W-:Y:S02]  /*0110*/  UIADD3.X UR9, URZ, UR5, URZ, UP1, !UPT ;  /* 0x000000053f097290 */ /* 0x000fe40008ffe43f */
[----:B------:R-:W-:Y:S02]  /*0120*/  UIADD3.X UR11, URZ, UR5, URZ, UP2, !UPT ;  /* 0x000000053f0b7290 */ /* 0x000fe400097fe43f */
[----:B------:R-:W-:Y:S01]  /*0130*/  UIADD3.X UR13, URZ, UR5, URZ, UP3, !UPT ;  /* 0x000000053f0d7290 */ /* 0x000fe20009ffe43f */
[----:B------:R1:W-:Y:S01]  /*0140*/  UTMACCTL.PF [UR6] ;  /* 0x00000000060079b9 */ /* 0x0003e20008040000 */
[----:B------:R-:W-:-:S03]  /*0150*/  UIADD3.X UR15, URZ, UR5, URZ, UP4, !UPT ;  /* 0x000000053f0f7290 */ /* 0x000fc6000a7fe43f */
[----:B------:R1:W-:Y:S01]  /*0160*/  UTMACCTL.PF [UR8] ;  /* 0x00000000080079b9 */ /* 0x0003e20008040000 */
[----:B------:R-:W-:Y:S01]  /*0170*/  UIADD3.X UR5, URZ, UR5, URZ, UP5, !UPT ;  /* 0x000000053f057290 */ /* 0x000fe2000affe43f */
[----:B------:R1:W-:Y:S02]  /*0180*/  UTMACCTL.PF [UR10] ;  /* 0x000000000a0079b9 */ /* 0x0003e40008040000 */
[----:B------:R1:W-:Y:S02]  /*0190*/  UTMACCTL.PF [UR12] ;  /* 0x000000000c0079b9 */ /* 0x0003e40008040000 */
[----:B------:R1:W-:Y:S04]  /*01a0*/  UTMACCTL.PF [UR14] ;  /* 0x000000000e0079b9 */ /* 0x0003e80008040000 */
[----:B------:R1:W-:Y:S02]  /*01b0*/  UTMACCTL.PF [UR4] ;  /* 0x00000000040079b9 */ /* 0x0003e40008040000 */
[----:B-1----:R-:W-:Y:S01]  /*01c0*/  NOP ;  /* 0x0000000000007918 */ /* 0x002fe20000000000 */
.L_x_1:
[----:B------:R-:W-:Y:S05]  /*01d0*/  BSYNC B0 ;  /* 0x0000000000007941 */ /* 0x000fea0003800000 */
.L_x_0:
[----:B------:R-:W-:Y:S01]  /*01e0*/  VOTEU.ANY UP0, P0 ;  /* 0x00000000003f7886 */ /* 0x000fe20000000100 */
[----:B------:R-:W1:Y:S01]  /*01f0*/  SHFL.IDX PT, R2, R0, RZ, 0x1f ;  /* 0x00001fff00027589 */ /* 0x000e6200000e0000 */
[----:B------:R-:W-:Y:S01]  /*0200*/  UMOV UR4, 0x1 ;  /* 0x0000000100047882 */ /* 0x000fe20000000000 */
[----:B------:R-:W-:Y:S02]  /*0210*/  SHF.R.U32.HI R3, RZ, 0x7, R3 ;  /* 0x00000007ff037819 */ /* 0x000fe40000011603 */
[----:B------:R-:W2:Y:S01]  /*0220*/  @UP0 S2UR UR7, SR_CgaCtaId ;  /* 0x00000000000709c3 */ /* 0x000ea20000008800 */
[----:B------:R-:W-:Y:S01]  /*0230*/  @UP0 UMOV UR6, 0x400 ;  /* 0x0000040000060882 */ /* 0x000fe20000000000 */
[----:B------:R-:W-:-:S04]  /*0240*/  @UP0 UIADD3 UR4, -UR4, 0x100000, URZ ;  /* 0x0010000004040890 */ /* 0x000fc8000fffe13f */
[----:B------:R-:W-:Y:S02]  /*0250*/  @UP0 USHF.L.U32 UR5, UR4, 0xb, URZ ;  /* 0x0000000b04050899 */ /* 0x000fe4000800063f */
[----:B------:R-:W-:Y:S01]  /*0260*/  @UP0 USHF.L.U32 UR4, UR4, 0x1, URZ ;  /* 0x0000000104040899 */ /* 0x000fe2000800063f */
[----:B-1----:R-:W-:Y:S02]  /*0270*/  ISETP.NE.AND P1, PT, R2, RZ, PT ;  /* 0x000000ff0200720c */ /* 0x002fe40003f25270 */
[----:B------:R1:W3:Y:S01]  /*0280*/  SHFL.IDX PT, R2, R3, RZ, 0x1f ;  /* 0x00001fff03027589 */ /* 0x0002e200000e0000 */
[----:B--2---:R-:W-:Y:S01]  /*0290*/  @UP0 ULEA UR6, UR7, UR6, 0x18 ;  /* 0x0000000607060291 */ /* 0x004fe2000f8ec03f */
[----:B------:R-:W-:Y:S02]  /*02a0*/  VOTEU.ANY UP0, P0 ;  /* 0x00000000003f7886 */ /* 0x000fe40000000100 */
[----:B------:R-:W2:Y:S09]  /*02b0*/  FENCE.VIEW.ASYNC.S ;  /* 0x00000000000073c6 */ /* 0x000eb20000000000 */
[----:B--2---:R1:W2:Y:S02]  /*02c0*/  @UP0 SYNCS.EXCH.64 URZ, [UR6+0x36400], UR4 ;  /* 0x03640004063f05b2 */ /* 0x0042a40008000100 */
[----:B-1----:R-:W-:Y:S05]  /*02d0*/  @P1 BRA `(.L_x_2) ;  /* 0x0000000000481947 */ /* 0x002fea0003800000 */
[----:B------:R-:W1:Y:S01]  /*02e0*/  S2UR UR5, SR_CgaCtaId ;  /* 0x00000000000579c3 */ /* 0x000e620000008800 */
[----:B------:R-:W-:Y:S01]  /*02f0*/  UMOV UR4, 0x400 ;  /* 0x0000040000047882 */ /* 0x000fe20000000000 */
[----:B------:R-:W-:Y:S01]  /*0300*/  UMOV UR6, 0x1 ;  /* 0x0000000100067882 */ /* 0x000fe20000000000 */
[----:B------:R-:W-:Y:S01]  /*0310*/  UMOV UR9, 0x180 ;  /* 0x0000018000097882 */ /* 0x000fe20000000000 */
[----:B------:R-:W-:-:S04]  /*0320*/  UIADD3 UR6, -UR6, 0x100000, URZ ;  /* 0x0010000006067890 */ /* 0x000fc8000fffe13f */
[----:B------:R-:W-:Y:S02]  /*0330*/  USHF.L.U32 UR7, UR6, 0xb, URZ ;  /* 0x0000000b06077899 */ /* 0x000fe4000800063f */
[----:B------:R-:W-:Y:S01]  /*0340*/  USHF.L.U32 UR6, UR6, 0x1, URZ ;  /* 0x0000000106067899 */ /* 0x000fe2000800063f */
[----:B------:R-:W-:Y:S01]  /*0350*/  ELECT P0, URZ, PT ;  /* 0x00000000003f782f */ /* 0x000fe20003800000 */
[----:B-1----:R-:W-:Y:S02]  /*0360*/  ULEA UR8, UR5, UR4, 0x18 ;  /* 0x0000000405087291 */ /* 0x002fe4000f8ec03f */
[----:B------:R-:W-:-:S04]  /*0370*/  UIADD3 UR4, -UR9, 0x100000, URZ ;  /* 0x0010000009047890 */ /* 0x000fc8000fffe13f */
[----:B------:R-:W-:Y:S02]  /*0380*/  USHF.L.U32 UR5, UR4, 0xb, URZ ;  /* 0x0000000b04057899 */ /* 0x000fe4000800063f */
[----:B------:R-:W-:Y:S01]  /*0390*/  USHF.L.U32 UR4, UR4, 0x1, URZ ;  /* 0x0000000104047899 */ /* 0x000fe2000800063f */
[----:B------:R-:W1:Y:S03]  /*03a0*/  FENCE.VIEW.ASYNC.S ;  /* 0x00000000000073c6 */ /* 0x000e660000000000 */
[----:B-1----:R1:W4:Y:S08]  /*03b0*/  SYNCS.EXCH.64 URZ, [UR8+0x36410], UR6 ;  /* 0x03641006083f75b2 */ /* 0x0023300008000100 */
[----:B------:R1:W1:Y:S01]  /*03c0*/  SYNCS.EXCH.64 URZ, [UR8+0x36420], UR4 ;  /* 0x03642004083f75b2 */ /* 0x0002620008000100 */
[----:B------:R1:W1:Y:S01]  /*03d0*/  SYNCS.EXCH.64 URZ, [UR8+0x36418], UR6 ;  /* 0x03641806083f75b2 */ /* 0x0002620008000100 */
[----:B------:R1:W1:Y:S01]  /*03e0*/  SYNCS.EXCH.64 URZ, [UR8+0x36428], UR4 ;  /* 0x03642804083f75b2 */ /* 0x0002620008000100 */
[----:B------:R-:W-:Y:S01]  /*03f0*/  NOP ;  /* 0x0000000000007918 */ /* 0x000fe20000000000 */
.L_x_2:
[----:B------:R-:W5:Y:S01]  /*0400*/  SHFL.IDX PT, R3, R0, RZ, 0x1f ;  /* 0x00001fff00037589 */ /* 0x000f6200000e0000 */
[----:B------:R-:W-:Y:S01]  /*0410*/  NOP ;  /* 0x0000000000007918 */ /* 0x000fe20000000000 */
[----:B-----5:R-:W-:-:S13]  /*0420*/  ISETP.NE.AND P0, PT, R3, RZ, PT ;  /* 0x000000ff0300720c */ /* 0x020fda0003f05270 */
[----:B------:R-:W-:Y:S05]  /*0430*/  @P0 BRA `(.L_x_3) ;  /* 0x0000000000400947 */ /* 0x000fea0003800000 */
[----:B-1----:R-:W1:Y:S01]  /*0440*/  S2UR UR5, SR_CgaCtaId ;  /* 0x00000000000579c3 */ /* 0x002e620000008800 */
[----:B------:R-:W-:Y:S01]  /*0450*/  UMOV UR4, 0x400 ;  /* 0x0000040000047882 */ /* 0x000fe20000000000 */
[----:B------:R-:W-:Y:S01]  /*0460*/  UMOV UR6, 0x1 ;  /* 0x0000000100067882 */ /* 0x000fe20000000000 */
[----:B------:R-:W-:Y:S01]  /*0470*/  UMOV UR7, 0x180 ;  /* 0x0000018000077882 */ /* 0x000fe20000000000 */
[----:B------:R-:W-:Y:S01]  /*0480*/  ELECT P0, URZ, PT ;  /* 0x00000000003f782f */ /* 0x000fe20003800000 */
[----:B-1----:R-:W-:Y:S02]  /*0490*/  ULEA UR8, UR5, UR4, 0x18 ;  /* 0x0000000405087291 */ /* 0x002fe4000f8ec03f */
[----:B------:R-:W-:-:S04]  /*04a0*/  UIADD3 UR4, -UR6, 0x100000, URZ ;  /* 0x0010000006047890 */ /* 0x000fc8000fffe13f */
[----:B------:R-:W-:Y:S02]  /*04b0*/  USHF.L.U32 UR5, UR4, 0xb, URZ ;  /* 0x0000000b04057899 */ /* 0x000fe4000800063f */
[----:B------:R-:W-:Y:S02]  /*04c0*/  USHF.L.U32 UR4, UR4, 0x1, URZ ;  /* 0x0000000104047899 */ /* 0x000fe4000800063f */
[----:B------:R-:W-:-:S04]  /*04d0*/  UIADD3 UR6, -UR7, 0x100000, URZ ;  /* 0x0010000007067890 */ /* 0x000fc8000fffe13f */
[----:B------:R-:W-:Y:S02]  /*04e0*/  USHF.L.U32 UR7, UR6, 0xb, URZ ;  /* 0x0000000b06077899 */ /* 0x000fe4000800063f */
[----:B------:R-:W-:Y:S01]  /*04f0*/  USHF.L.U32 UR6, UR6, 0x1, URZ ;  /* 0x0000000106067899 */ /* 0x000fe2000800063f */
[----:B------:R-:W1:Y:S03]  /*0500*/  FENCE.VIEW.ASYNC.S ;  /* 0x00000000000073c6 */ /* 0x000e660000000000 */
[----:B-1----:R1:W1:Y:S08]  /*0510*/  SYNCS.EXCH.64 URZ, [UR8+0x36430], UR4 ;  /* 0x03643004083f75b2 */ /* 0x0022700008000100 */
[----:B------:R1:W1:Y:S01]  /*0520*/  SYNCS.EXCH.64 URZ, [UR8+0x36438], UR6 ;  /* 0x03643806083f75b2 */ /* 0x0002620008000100 */
[----:B------:R-:W-:Y:S01]  /*0530*/  NOP ;  /* 0x0000000000007918 */ /* 0x000fe20000000000 */
.L_x_3:
[----:B---3--:R-:W-:Y:S01]  /*0540*/  ISETP.NE.AND P0, PT, R2, RZ, PT ;  /* 0x000000ff0200720c */ /* 0x008fe20003f05270 */
[----:B------:R-:W-:Y:S01]  /*0550*/  IMAD.MOV.U32 R17, RZ, RZ, 0x1 ;  /* 0x00000001ff117424 */ /* 0x000fe200078e00ff */
[----:B------:R-:W-:-:S04]  /*0560*/  NOP ;  /* 0x0000000000007918 */ /* 0x000fc80000000000 */
[----:B------:R-:W-:Y:S01]  /*0570*/  SEL R17, R17, 0x2, !P0 ;  /* 0x0000000211117807 */ /* 0x000fe20004000000 */
[----:B-12-4-:R-:W-:Y:S06]  /*0580*/  BAR.SYNC.DEFER_BLOCKING 0x0 ;  /* 0x0000000000007b1d */ /* 0x016fec0000010000 */
[----:B------:R-:W-:Y:S05]  /*0590*/  @!P0 BRA `(.L_x_4) ;  /* 0x0000004000848947 */ /* 0x000fea0003800000 */
.L_x_5:
[----:B------:R-:W-:-:S08]  /*05a0*/  NOP ;  /* 0x0000000000007918 */ /* 0x000fd00000000000 */
[----:B------:R-:W1:Y:S02]  /*05b0*/  USETMAXREG.TRY_ALLOC.CTAPOOL UP0, 0xa0 ;  /* 0x000000a0000079c8 */ /* 0x000e640008000600 */
[----:B-1----:R-:W-:-:S13]  /*05c0*/  PLOP3.LUT P0, PT, PT, PT, UP0, 0x80, 0x0 ;  /* 0x000000000000781c */ /* 0x002fda0003f0f008 */
[----:B------:R-:W-:Y:S05]  /*05d0*/  @!P0 BRA `(.L_x_5) ;  /* 0xfffffffc00f08947 */ /* 0x000fea000383ffff */
[----:B------:R-:W-:Y:S01]  /*05e0*/  LOP3.LUT R0, R0, 0x3, RZ, 0xc0, !PT ;  /* 0x0000000300007812 */ /* 0x000fe200078ec0ff */
[----:B------:R-:W1:Y:S01]  /*05f0*/  S2R R2, SR_TID.X ;  /* 0x0000000000027919 */ /* 0x000e620000002100 */
[----:B------:R-:W2:Y:S04]  /*0600*/  S2UR UR4, SR_CTAID.Z ;  /* 0x00000000000479c3 */ /* 0x000ea80000002700 */
[----:B------:R-:W3:Y:S02]  /*0610*/  SHFL.IDX PT, R0, R0, RZ, 0x1f ;  /* 0x00001fff00007589 */ /* 0x000ee400000e0000 */
[----:B---3--:R-:W-:Y:S02]  /*0620*/  ISETP.NE.AND P0, PT, R0, RZ, PT ;  /* 0x000000ff0000720c */ /* 0x008fe40003f05270 */
[----:B-1----:R-:W-:-:S11]  /*0630*/  SHF.R.U32.HI R2, RZ, 0x7, R2 ;  /* 0x00000007ff027819 */ /* 0x002fd60000011602 */
[----:B------:R-:W-:-:S05]  /*0640*/  @!P0 VIADD R2, R2, 0x9 ;  /* 0x0000000902028836 */ /* 0x000fca0000000000 */
[----:B------:R1:W-:Y:S06]  /*0650*/  @!P0 BAR.ARV R2, 0xa0 ;  /* 0x000280020000851d */ /* 0x0003ec0000002000 */
[----:B--2---:R-:W-:-:S13]  /*0660*/  ISETP.LE.AND P0, PT, RZ, UR4, PT ;  /* 0x00000004ff007c0c */ /* 0x004fda000bf03270 */
[----:B-1----:R-:W-:Y:S05]  /*0670*/  @!P0 EXIT ;  /* 0x000000000000894d */ /* 0x002fea0003800000 */
[----:B------:R-:W1:Y:S01]  /*0680*/  S2UR UR4, SR_CgaCtaId ;  /* 0x00000000000479c3 */ /* 0x000e620000008800 */
[----:B------:R-:W-:Y:S02]  /*0690*/  UMOV UR37, 0x400 ;  /* 0x0000040000257882 */ /* 0x000fe40000000000 */
[----:B-1----:R-:W-:-:S04]  /*06a0*/  ULEA UR37, UR4, UR37, 0x18 ;  /* 0x0000002504257291 */ /* 0x002fc8000f8ec03f */
[----:B------:R-:W-:-:S04]  /*06b0*/  UIADD3 UR36, UR37, 0x30400, URZ ;  /* 0x0003040025247890 */ /* 0x000fc8000fffe03f */
[----:B------:R-:W-:-:S06]  /*06c0*/  ULOP3.LUT UP0, URZ, UR36, 0x1bf, URZ, 0xc0, !UPT ;  /* 0x000001bf243f7892 */ /* 0x000fcc000f80c03f */
[----:B------:R-:W-:-:S13]  /*06d0*/  PLOP3.LUT P0, PT, PT, PT, UP0, 0x80, 0x0 ;  /* 0x000000000000781c */ /* 0x000fda0003f0f008 */
[----:B------:R-:W-:Y:S05]  /*06e0*/  @!P0 BRA `(.L_x_6) ;  /* 0x00000000007c8947 */ /* 0x000fea0003800000 */
[----:B------:R-:W-:Y:S01]  /*06f0*/  MOV R2, 0x0 ;  /* 0x0000000000027802 */ /* 0x000fe20000000f00 */
[----:B------:R-:W-:Y:S01]  /*0700*/  ULDC.64 UR4, c[0x4][0x80] ;  /* 0x0100200000047ab9 */ /* 0x000fe20000000a00 */
[----:B------:R-:W-:Y:S01]  /*0710*/  ULDC.64 UR6, c[0x4][0x8] ;  /* 0x0100020000067ab9 */ /* 0x000fe20000000a00 */
[----:B------:R-:W-:Y:S01]  /*0720*/  IMAD.U32 R4, RZ, RZ, UR4 ;  /* 0x00000004ff047e24 */ /* 0x000fe2000f8e00ff */
[----:B------:R1:W2:Y:S01]  /*0730*/  LDC.64 R14, c[0x4][R2] ;  /* 0x01000000020e7b82 */ /* 0x0002a20000000a00 */
[----:B------:R-:W-:Y:S01]  /*0740*/  IMAD.U32 R5, RZ, RZ, UR5 ;  /* 0x00000005ff057e24 */ /* 0x000fe2000f8e00ff */
[----:B------:R-:W-:Y:S01]  /*0750*/  ULDC.64 UR4, c[0x4][0x88] ;  /* 0x0100220000047ab9 */ /* 0x000fe20000000a00 */
[----:B------:R-:W-:Y:S02]  /*0760*/  IMAD.U32 R10, RZ, RZ, UR6 ;  /* 0x00000006ff0a7e24 */ /* 0x000fe4000f8e00ff */
[----:B------:R-:W-:Y:S02]  /*0770*/  IMAD.U32 R6, RZ, RZ, UR4 ;  /* 0x00000004ff067e24 */ /* 0x000fe4000f8e00ff */
[----:B------:R-:W-:-:S02]  /*0780*/  IMAD.U32 R7, RZ, RZ, UR5 ;  /* 0x00000005ff077e24 */ /* 0x000fc4000f8e00ff */
[----:B------:R-:W-:Y:S02]  /*0790*/  IMAD.U32 R11, RZ, RZ, UR7 ;  /* 0x00000007ff0b7e24 */ /* 0x000fe4000f8e00ff */
[----:B------:R-:W-:Y:S02]  /*07a0*/  IMAD.MOV.U32 R8, RZ, RZ, 0x70 ;  /* 0x00000070ff087424 */ /* 0x000fe400078e00ff */
[----:B------:R-:W-:Y:S02]  /*07b0*/  IMAD.MOV.U32 R12, RZ, RZ, 0x1 ;  /* 0x00000001ff0c7424 */ /* 0x000fe400078e00ff */
[----:B-1----:R-:W-:-:S07]  /*07c0*/  IMAD.MOV.U32 R13, RZ, RZ, RZ ;  /* 0x000000ffff0d7224 */ /* 0x002fce00078e00ff */
[----:B------:R-:W-:-:S07]  /*07d0*/  LEPC R20, `(.L_x_7) ;  /* 0x000000001014794e */ /* 0x000fce0000000000 */
[----:B--2---:R-:W-:Y:S05]  /*07e0*/  CALL.ABS.NOINC R14 ;  /* 0x000000000e007343 */ /* 0x004fea0003c00000 */
.L_x_7:
[----:B------:R-:W1:Y:S01]  /*07f0*/  LDC.64 R2, c[0x4][R2] ;  /* 0x0100000002027b82 */ /* 0x000e620000000a00 */
[----:B------:R-:W-:Y:S01]  /*0800*/  ULDC.64 UR4, c[0x4][0x80] ;  /* 0x0100200000047ab9 */ /* 0x000fe20000000a00 */
[----:B------:R-:W-:Y:S01]  /*0810*/  ULDC.64 UR6, c[0x4][0x88] ;  /* 0x0100220000067ab9 */ /* 0x000fe20000000a00 */
[----:B------:R-:W-:Y:S02]  /*0820*/  IMAD.U32 R4, RZ, RZ, UR4 ;  /* 0x00000004ff047e24 */ /* 0x000fe4000f8e00ff */
        /* <DEDUP_REMOVED lines=8> */
[----:B------:R-:W-:-:S07]  /*08b0*/  IMAD.MOV.U32 R13, RZ, RZ, RZ ;  /* 0x000000ffff0d7224 */ /* 0x000fce00078e00ff */
[----:B------:R-:W-:-:S07]  /*08c0*/  LEPC R20, `(.L_x_6) ;  /* 0x000000001014794e */ /* 0x000fce0000000000 */
[----:B-1----:R-:W-:Y:S05]  /*08d0*/  CALL.ABS.NOINC R2 ;  /* 0x0000000002007343 */ /* 0x002fea0003c00000 */
.L_x_6:
[----:B------:R-:W-:-:S04]  /*08e0*/  IMAD.U32 R157, RZ, RZ, UR37 ;  /* 0x00000025ff9d7e24 */ /* 0x000fc8000f8e00ff */
[----:B------:R-:W-:-:S05]  /*08f0*/  VIADD R156, R157, 0x33400 ;  /* 0x000334009d9c7836 */ /* 0x000fca0000000000 */
[----:B------:R-:W-:-:S13]  /*0900*/  LOP3.LUT P0, RZ, R156, 0x1bf, RZ, 0xc0, !PT ;  /* 0x000001bf9cff7812 */ /* 0x000fda000780c0ff */
        /* <DEDUP_REMOVED lines=17> */
.L_x_9:
        /* <DEDUP_REMOVED lines=15> */
.L_x_8:
[----:B------:R-:W1:Y:S01]  /*0b10*/  S2R R2, SR_TID.X ;  /* 0x0000000000027919 */ /* 0x000e620000002100 */
[----:B------:R-:W-:Y:S01]  /*0b20*/  UMOV UR4, 0xffffffff ;  /* 0xffffffff00047882 */ /* 0x000fe20000000000 */
[----:B-1----:R-:W-:-:S05]  /*0b30*/  VIADD R0, R2, 0xffffff80 ;  /* 0xffffff8002007836 */ /* 0x002fca0000000000 */
[----:B------:R-:W-:-:S04]  /*0b40*/  SHF.R.S32.HI R3, RZ, 0x1f, R0 ;  /* 0x0000001fff037819 */ /* 0x000fc80000011400 */
[----:B------:R-:W-:-:S04]  /*0b50*/  LEA.HI R2, R3, R0, RZ, 0x7 ;  /* 0x0000000003027211 */ /* 0x000fc800078f38ff */
[----:B------:R-:W-:Y:S01]  /*0b60*/  SHF.R.S32.HI R13, RZ, 0x7, R2 ;  /* 0x00000007ff0d7819 */ /* 0x000fe20000011402 */
[----:B------:R-:W-:Y:S06]  /*0b70*/  BRA.DIV UR4, `(.L_x_10) ;  /* 0x0000006e043c7947 */ /* 0x000fec000b800000 */
[----:B------:R1:W2:Y:S02]  /*0b80*/  SHFL.IDX PT, R14, R13, RZ, 0x1f ;  /* 0x00001fff0d0e7589 */ /* 0x0002a400000e0000 */
.L_x_94:
[----:B------:R-:W-:Y:S02]  /*0b90*/  SHF.L.U32 R18, RZ, 0x1f, RZ ;  /* 0x0000001fff127819 */ /* 0x000fe400000006ff */
[----:B------:R-:W-:Y:S01]  /*0ba0*/  LOP3.LUT R5, R2, 0xffffff80, RZ, 0xc0, !PT ;  /* 0xffffff8002057812 */ /* 0x000fe200078ec0ff */
[----:B--2---:R-:W-:Y:S01]  /*0bb0*/  IMAD.HI R2, R14, 0x55555556, RZ ;  /* 0x555555560e027827 */ /* 0x004fe200078e02ff */
[CC--:B------:R-:W-:Y:S01]  /*0bc0*/  LEA.HI R6, R3.reuse, R0.reuse, RZ, 0x5 ;  /* 0x0000000003067211 */ /* 0x0c0fe200078f28ff */
[----:B------:R-:W2:Y:S01]  /*0bd0*/  SYNCS.PHASECHK.TRANS64.TRYWAIT P0, [UR37+0x36400], R18 ;  /* 0x03640012ff0075a7 */ /* 0x000ea20008000165 */
[----:B------:R-:W-:Y:S01]  /*0be0*/  LEA.HI R3, R3, R0, RZ, 0x4 ;  /* 0x0000000003037211 */ /* 0x000fe200078f20ff */
[----:B------:R-:W-:Y:S01]  /*0bf0*/  IMAD.IADD R4, R0, 0x1, -R5 ;  /* 0x0000000100047824 */ /* 0x000fe200078e0a05 */
[----:B------:R-:W-:Y:S02]  /*0c00*/  LEA.HI R5, R2, R2, RZ, 0x1 ;  /* 0x0000000202057211 */ /* 0x000fe400078f08ff */
[----:B------:R-:W-:-:S02]  /*0c10*/  SHF.R.S32.HI R2, RZ, 0x4, R3 ;  /* 0x00000004ff027819 */ /* 0x000fc40000011403 */
[----:B------:R-:W-:Y:S01]  /*0c20*/  SHF.R.S32.HI R8, RZ, 0x5, R6 ;  /* 0x00000005ff087819 */ /* 0x000fe20000011406 */
[----:B------:R-:W-:Y:S01]  /*0c30*/  IMAD R5, R5, -0x3, R14 ;  /* 0xfffffffd05057824 */ /* 0x000fe200078e020e */
[----:B------:R-:W-:Y:S02]  /*0c40*/  SHF.R.S32.HI R7, RZ, 0x1f, R6 ;  /* 0x0000001fff077819 */ /* 0x000fe40000011406 */
[----:B------:R-:W-:Y:S02]  /*0c50*/  LEA.HI R6, R3, R2, RZ, 0x1 ;  /* 0x0000000203067211 */ /* 0x000fe400078f08ff */
[----:B------:R-:W-:Y:S02]  /*0c60*/  LEA.HI R9, R7, R8, RZ, 0x2 ;  /* 0x0000000807097211 */ /* 0x000fe400078f10ff */
[----:B------:R-:W-:Y:S02]  /*0c70*/  LOP3.LUT R7, R6, 0xfffffffe, RZ, 0xc0, !PT ;  /* 0xfffffffe06077812 */ /* 0x000fe400078ec0ff */
[----:B------:R-:W-:-:S02]  /*0c80*/  LOP3.LUT R9, R9, 0xfffffffc, RZ, 0xc0, !PT ;  /* 0xfffffffc09097812 */ /* 0x000fc400078ec0ff */
[----:B------:R-:W-:Y:S01]  /*0c90*/  SHF.R.S32.HI R11, RZ, 0x1f, R4 ;  /* 0x0000001fff0b7819 */ /* 0x000fe20000011404 */
[----:B------:R-:W-:Y:S02]  /*0ca0*/  IMAD.IADD R6, R2, 0x1, -R7 ;  /* 0x0000000102067824 */ /* 0x000fe400078e0a07 */
[----:B------:R-:W-:Y:S01]  /*0cb0*/  IMAD.IADD R2, R8, 0x1, -R9 ;  /* 0x0000000108027824 */ /* 0x000fe200078e0a09 */
[CC--:B------:R-:W-:Y:S02]  /*0cc0*/  LEA.HI R10, R11.reuse, R4.reuse, RZ, 0x2 ;  /* 0x000000040b0a7211 */ /* 0x0c0fe400078f10ff */
[----:B------:R3:W-:Y:S01]  /*0cd0*/  STL [R1+0x4], R6 ;  /* 0x0000040601007387 */ /* 0x0007e20000100800 */
[----:B------:R-:W-:Y:S02]  /*0ce0*/  LEA.HI R11, R11, R4, RZ, 0x5 ;  /* 0x000000040b0b7211 */ /* 0x000fe400078f28ff */
[--C-:B------:R-:W-:Y:S01]  /*0cf0*/  SHF.R.S32.HI R12, RZ, 0x2, R10.reuse ;  /* 0x00000002ff0c7819 */ /* 0x100fe2000001140a */
[----:B------:R3:W-:Y:S01]  /*0d00*/  STL [R1], R2 ;  /* 0x0000000201007387 */ /* 0x0007e20000100800 */
[----:B------:R-:W-:-:S02]  /*0d10*/  SHF.R.S32.HI R15, RZ, 0x1f, R10 ;  /* 0x0000001fff0f7819 */ /* 0x000fc4000001140a */
[----:B------:R-:W-:Y:S02]  /*0d20*/  SHF.R.S32.HI R11, RZ, 0x5, R11 ;  /* 0x00000005ff0b7819 */ /* 0x000fe4000001140b */
[----:B------:R-:W-:-:S04]  /*0d30*/  LEA.HI R15, R15, R12, RZ, 0x3 ;  /* 0x0000000c0f0f7211 */ /* 0x000fc800078f18ff */
[----:B------:R-:W-:-:S05]  /*0d40*/  LOP3.LUT R15, R15, 0xfffffff8, RZ, 0xc0, !PT ;  /* 0xfffffff80f0f7812 */ /* 0x000fca00078ec0ff */
[----:B------:R-:W-:Y:S01]  /*0d50*/  IMAD.IADD R16, R12, 0x1, -R15 ;  /* 0x000000010c107824 */ /* 0x000fe200078e0a0f */
[----:B--23--:R-:W-:Y:S06]  /*0d60*/  @P0 BRA `(.L_x_11) ;  /* 0x0000000000080947 */ /* 0x00cfec0003800000 */
[----:B------:R-:W2:Y:S02]  /*0d70*/  SYNCS.PHASECHK.TRANS64.TRYWAIT P0, [UR37+0x36400], R18 ;  /* 0x03640012ff0075a7 */ /* 0x000ea40008000165 */
[----:B--2---:R-:W-:Y:S05]  /*0d80*/  @!P0 BRA `(.L_x_12) ;  /* 0x0000006800d48947 */ /* 0x004fea0003800000 */
.L_x_11:
[----:B------:R-:W3:Y:S01]  /*0d90*/  LDC R12, c[0x0][0x280] ;  /* 0x0000a000ff0c7b82 */ /* 0x000ee20000000800 */
[----:B------:R-:W-:Y:S01]  /*0da0*/  IMAD R16, R11, 0x10, R16 ;  /* 0x000000100b107824 */ /* 0x000fe200078e0210 */
[----:B------:R-:W-:Y:S02]  /*0db0*/  CS2R R118, SRZ ;  /* 0x0000000000767805 */ /* 0x000fe4000001ff00 */
[----:B------:R-:W-:Y:S02]  /*0dc0*/  CS2R R116, SRZ ;  /* 0x0000000000747805 */ /* 0x000fe4000001ff00 */
[----:B------:R-:W-:Y:S02]  /*0dd0*/  CS2R R114, SRZ ;  /* 0x0000000000727805 */ /* 0x000fe4000001ff00 */
[----:B------:R-:W-:Y:S02]  /*0de0*/  CS2R R112, SRZ ;  /* 0x0000000000707805 */ /* 0x000fe4000001ff00 */
[----:B------:R-:W-:-:S02]  /*0df0*/  CS2R R110, SRZ ;  /* 0x00000000006e7805 */ /* 0x000fc4000001ff00 */
[----:B------:R-:W-:Y:S02]  /*0e00*/  CS2R R108, SRZ ;  /* 0x00000000006c7805 */ /* 0x000fe4000001ff00 */
        /* <DEDUP_REMOVED lines=16> */
[----:B---3--:R-:W-:-:S02]  /*0f10*/  ISETP.GE.AND P0, PT, R12, 0x1, PT ;  /* 0x000000010c00780c */ /* 0x008fc40003f06270 */
        /* <DEDUP_REMOVED lines=25> */
[----:B------:R-:W-:Y:S01]  /*10b0*/  CS2R R24, SRZ ;  /* 0x0000000000187805 */ /* 0x000fe2000001ff00 */
[----:B------:R-:W-:Y:S06]  /*10c0*/  @!P0 BRA `(.L_x_13) ;  /* 0x0000002400a08947 */ /* 0x000fec0003800000 */
[----:B------:R-:W3:Y:S04]  /*10d0*/  LDL R19, [R1+0x4] ;  /* 0x0000040001137983 */ /* 0x000ee80000100800 */
[----:B------:R-:W4:Y:S01]  /*10e0*/  LDL R15, [R1] ;  /* 0x00000000010f7983 */ /* 0x000f220000100800 */
[----:B------:R-:W-:Y:S01]  /*10f0*/  LOP3.LUT R3, R3, 0xfffffff0, RZ, 0xc0, !PT ;  /* 0xfffffff003037812 */ /* 0x000fe200078ec0ff */
[----:B--2---:R-:W2:Y:S01]  /*1100*/  LDC R18, c[0x0][0x290] ;  /* 0x0000a400ff127b82 */ /* 0x004ea20000000800 */
[----:B------:R-:W-:Y:S01]  /*1110*/  LOP3.LUT R9, R10, 0xfffffffc, RZ, 0xc0, !PT ;  /* 0xfffffffc0a097812 */ /* 0x000fe200078ec0ff */
[----:B------:R-:W2:Y:S01]  /*1120*/  S2R R11, SR_CTAID.X ;  /* 0x00000000000b7919 */ /* 0x000ea20000002500 */
[----:B------:R-:W-:-:S04]  /*1130*/  IMAD.HI R10, R13, 0x55555556, RZ ;  /* 0x555555560d0a7827 */ /* 0x000fc800078e02ff */
[----:B------:R-:W-:Y:S01]  /*1140*/  IMAD.IADD R3, R0, 0x1, -R3 ;  /* 0x0000000100037824 */ /* 0x000fe200078e0a03 */
[----:B------:R-:W-:Y:S01]  /*1150*/  LEA.HI R10, R10, R10, RZ, 0x1 ;  /* 0x0000000a0a0a7211 */ /* 0x000fe200078f08ff */
[----:B------:R-:W-:Y:S02]  /*1160*/  IMAD R14, R13, 0x400, R4 ;  /* 0x000004000d0e7824 */ /* 0x000fe400078e0204 */
[----:B------:R-:W-:Y:S01]  /*1170*/  IMAD.MOV.U32 R119, RZ, RZ, RZ ;  /* 0x000000ffff777224 */ /* 0x000fe200078e00ff */
[----:B------:R-:W-:Y:S01]  /*1180*/  LEA.HI R0, R3, R3, RZ, 0x1 ;  /* 0x0000000303007211 */ /* 0x000fe200078f08ff */
[----:B------:R-:W-:Y:S01]  /*1190*/  IMAD R10, R10, -0x3, R13 ;  /* 0xfffffffd0a0a7824 */ /* 0x000fe200078e020d */
[----:B------:R-:W-:Y:S02]  /*11a0*/  SHF.R.S32.HI R6, RZ, 0x1f, R3 ;  /* 0x0000001fff067819 */ /* 0x000fe40000011403 */
[--C-:B------:R-:W-:Y:S02]  /*11b0*/  SHF.R.S32.HI R2, RZ, 0x1, R0.reuse ;  /* 0x00000001ff027819 */ /* 0x100fe40000011400 */
[----:B------:R-:W-:-:S02]  /*11c0*/  SHF.R.S32.HI R7, RZ, 0x1f, R0 ;  /* 0x0000001fff077819 */ /* 0x000fc40000011400 */
[----:B------:R-:W-:Y:S02]  /*11d0*/  LEA.HI R8, R6, R3, RZ, 0x3 ;  /* 0x0000000306087211 */ /* 0x000fe400078f18ff */
[----:B------:R-:W-:Y:S02]  /*11e0*/  LEA.HI R7, R7, R2, RZ, 0x2 ;  /* 0x0000000207077211 */ /* 0x000fe400078f10ff */
[----:B------:R-:W-:Y:S01]  /*11f0*/  LOP3.LUT R0, R0, 0x7fffffe, RZ, 0xc0, !PT ;  /* 0x07fffffe00007812 */ /* 0x000fe200078ec0ff */
[----:B------:R-:W-:Y:S01]  /*1200*/  IMAD.SHL.U32 R8, R8, 0x20, RZ ;  /* 0x0000002008087824 */ /* 0x000fe200078e00ff */
[----:B------:R-:W-:-:S03]  /*1210*/  LOP3.LUT R7, R7, 0xfffffffc, RZ, 0xc0, !PT ;  /* 0xfffffffc07077812 */ /* 0x000fc600078ec0ff */
[----:B------:R-:W-:Y:S01]  /*1220*/  IMAD.IADD R6, R3, 0x1, -R0 ;  /* 0x0000000103067824 */ /* 0x000fe200078e0a00 */
[----:B------:R-:W-:Y:S01]  /*1230*/  LOP3.LUT R8, R8, 0x7fffff00, RZ, 0xc0, !PT ;  /* 0x7fffff0008087812 */ /* 0x000fe200078ec0ff */
[----:B------:R-:W-:Y:S02]  /*1240*/  IMAD.IADD R7, R2, 0x1, -R7 ;  /* 0x0000000102077824 */ /* 0x000fe400078e0a07 */
[----:B------:R-:W-:Y:S02]  /*1250*/  IMAD.IADD R2, R4, 0x1, -R9 ;  /* 0x0000000104027824 */ /* 0x000fe400078e0a09 */
[C---:B------:R-:W-:Y:S01]  /*1260*/  IMAD.SHL.U32 R0, R7.reuse, 0x40, RZ ;  /* 0x0000004007007824 */ /* 0x040fe200078e00ff */
[----:B------:R-:W-:Y:S01]  /*1270*/  LOP3.LUT P0, RZ, R7, 0x2, RZ, 0xc0, !PT ;  /* 0x0000000207ff7812 */ /* 0x000fe2000780c0ff */
[----:B-1----:R-:W-:Y:S02]  /*1280*/  IMAD R13, R13, 0x800, R8 ;  /* 0x000008000d0d7824 */ /* 0x002fe400078e0208 */
[----:B------:R-:W-:Y:S01]  /*1290*/  VIADD R4, R12, 0x3f ;  /* 0x0000003f0c047836 */ /* 0x000fe20000000000 */
[----:B------:R-:W-:Y:S01]  /*12a0*/  LOP3.LUT R0, R0, 0xc0, RZ, 0xc0, !PT ;  /* 0x000000c000007812 */ /* 0x000fe200078ec0ff */
[----:B------:R-:W-:-:S02]  /*12b0*/  IMAD R6, R6, 0x20, R13 ;  /* 0x0000002006067824 */ /* 0x000fc400078e020d */
[----:B--2---:R-:W-:Y:S01]  /*12c0*/  IMAD R9, R11, -0x60, R18 ;  /* 0xffffffa00b097824 */ /* 0x004fe200078e0212 */
[----:B------:R-:W-:Y:S01]  /*12d0*/  SHF.R.S32.HI R11, RZ, 0x1f, R4 ;  /* 0x0000001fff0b7819 */ /* 0x000fe20000011404 */
[----:B------:R-:W-:Y:S02]  /*12e0*/  IMAD.MOV.U32 R8, RZ, RZ, RZ ;  /* 0x000000ffff087224 */ /* 0x000fe400078e00ff */
[----:B------:R-:W-:Y:S01]  /*12f0*/  IMAD R9, R10, -0x20, R9 ;  /* 0xffffffe00a097824 */ /* 0x000fe200078e0209 */
[----:B------:R-:W-:Y:S01]  /*1300*/  LEA.HI R12, R11, R4, RZ, 0x6 ;  /* 0x000000040b0c7211 */ /* 0x000fe200078f30ff */
[----:B------:R-:W-:Y:S02]  /*1310*/  IMAD.MOV.U32 R11, RZ, RZ, 0x20 ;  /* 0x00000020ff0b7424 */ /* 0x000fe400078e00ff */
[----:B------:R-:W-:Y:S02]  /*1320*/  IMAD.SHL.U32 R4, R14, 0x4, RZ ;  /* 0x000000040e047824 */ /* 0x000fe400078e00ff */
[----:B------:R-:W-:Y:S01]  /*1330*/  IMAD R2, R2, -0x2, R9 ;  /* 0xfffffffe02027824 */ /* 0x000fe200078e0209 */
[----:B------:R-:W-:-:S02]  /*1340*/  SEL R11, R11, 0xffffffe0, !P0 ;  /* 0xffffffe00b0b7807 */ /* 0x000fc40004000000 */
[----:B------:R-:W-:Y:S02]  /*1350*/  LOP3.LUT R9, R17, 0x1, RZ, 0xfc, !PT ;  /* 0x0000000111097812 */ /* 0x000fe400078efcff */
[----:B------:R-:W-:Y:S01]  /*1360*/  SHF.R.S32.HI R17, RZ, 0x6, R12 ;  /* 0x00000006ff117819 */ /* 0x000fe2000001140c */
[----:B---3--:R-:W-:-:S05]  /*1370*/  IMAD.SHL.U32 R3, R19, 0x8, RZ ;  /* 0x0000000813037824 */ /* 0x008fca00078e00ff */
[----:B------:R-:W-:Y:S02]  /*1380*/  LOP3.LUT R3, R0, 0x8, R3, 0xf8, !PT ;  /* 0x0000000800037812 */ /* 0x000fe400078ef803 */
[----:B------:R-:W-:-:S04]  /*1390*/  SHF.R.U32.HI R0, RZ, 0x3, R0 ;  /* 0x00000003ff007819 */ /* 0x000fc80000011600 */
[----:B------:R-:W-:Y:S01]  /*13a0*/  LOP3.LUT R0, R3, R0, RZ, 0x3c, !PT ;  /* 0x0000000003007212 */ /* 0x000fe200078e3cff */
[----:B----4-:R-:W-:Y:S01]  /*13b0*/  IMAD R3, R15, 0x200, R6 ;  /* 0x000002000f037824 */ /* 0x010fe200078e0206 */
[----:B------:R-:W-:-:S03]  /*13c0*/  CS2R R6, SRZ ;  /* 0x0000000000067805 */ /* 0x000fc6000001ff00 */
[----:B------:R-:W-:Y:S02]  /*13d0*/  IMAD.IADD R0, R0, 0x1, R3 ;  /* 0x0000000100007824 */ /* 0x000fe400078e0203 */
[----:B------:R-:W-:-:S03]  /*13e0*/  IMAD.MOV.U32 R3, RZ, RZ, RZ ;  /* 0x000000ffff037224 */ /* 0x000fc600078e00ff */
[----:B------:R-:W-:Y:S02]  /*13f0*/  LEA R10, R0, UR37, 0x1 ;  /* 0x00000025000a7c11 */ /* 0x000fe4000f8e08ff */
[----:B------:R-:W-:Y:S02]  /*1400*/  LEA R0, R4, UR37, 0x2 ;  /* 0x0000002504007c11 */ /* 0x000fe4000f8e10ff */
[----:B------:R-:W-:-:S07]  /*1410*/  IADD3 R11, R11, 0x30400, R10 ;  /* 0x000304000b0b7810 */ /* 0x000fce0007ffe00a */
.L_x_24:
[----:B------:R-:W-:Y:S01]  /*1420*/  ISETP.NE.AND P0, PT, R9, 0x3, PT ;  /* 0x000000030900780c */ /* 0x000fe20003f05270 */
[----:B------:R-:W-:-:S12]  /*1430*/  YIELD ;  /* 0x0000000000007946 */ /* 0x000fd80003800000 */
[----:B---3--:R-:W-:Y:S05]  /*1440*/  @!P0 BRA `(.L_x_14) ;  /* 0x0000000000048947 */ /* 0x008fea0003800000 */
[----:B------:R-:W-:Y:S01]  /*1450*/  BPT.TRAP 0x1 ;  /* 0x000000040000795c */ /* 0x000fe20000300000 */
.L_x_14:
[----:B------:R-:W-:Y:S02]  /*1460*/  LEA R4, R3, UR37, 0x3 ;  /* 0x0000002503047c11 */ /* 0x000fe4000f8e18ff */
[----:B------:R-:W-:-:S04]  /*1470*/  SHF.L.U32 R13, R8, 0x1f, RZ ;  /* 0x0000001f080d7819 */ /* 0x000fc800000006ff */
[----:B------:R1:W2:Y:S01]  /*1480*/  SYNCS.PHASECHK.TRANS64.TRYWAIT P1, [R4+URZ+0x36410], R13 ;  /* 0x0364100d040075a7 */ /* 0x0002a2000802017f */
[----:B------:R-:W-:Y:S05]  /*1490*/  @!P0 BRA `(.L_x_15) ;  /* 0x0000000000048947 */ /* 0x000fea0003800000 */
[----:B------:R-:W-:Y:S01]  /*14a0*/  BPT.TRAP 0x1 ;  /* 0x000000040000795c */ /* 0x000fe20000300000 */
.L_x_15:
[----:B--2---:R-:W-:Y:S05]  /*14b0*/  @P1 BRA `(.L_x_16) ;  /* 0x0000000000081947 */ /* 0x004fea0003800000 */
[----:B------:R-:W2:Y:S02]  /*14c0*/  SYNCS.PHASECHK.TRANS64.TRYWAIT P1, [R4+URZ+0x36410], R13 ;  /* 0x0364100d040075a7 */ /* 0x000ea4000802017f */
[----:B--2---:R-:W-:Y:S05]  /*14d0*/  @!P1 BRA `(.L_x_17) ;  /* 0x0000006400149947 */ /* 0x004fea0003800000 */
.L_x_16:
[----:B------:R-:W-:Y:S05]  /*14e0*/  WARPSYNC.ALL ;  /* 0x0000000000007948 */ /* 0x000fea0003800000 */
[----:B------:R-:W-:Y:S01]  /*14f0*/  R2UR UR6, R5 ;  /* 0x00000000050672ca */ /* 0x000fe200000e0000 */
[----:B------:R-:W-:Y:S01]  /*1500*/  UIADD3 UR4, UR37, 0x1e000, URZ ;  /* 0x0001e00025047890 */ /* 0x000fe2000fffe03f */
[C---:B------:R-:W-:Y:S01]  /*1510*/  R2UR UR7, R3.reuse ;  /* 0x00000000030772ca */ /* 0x040fe200000e0000 */
[----:B------:R-:W-:Y:S01]  /*1520*/  WARPGROUP.ARRIVE ;  /* 0x00000000000079c5 */ /* 0x000fe20000000000 */
[----:B------:R-:W-:Y:S01]  /*1530*/  UMOV UR13, 0x40000040 ;  /* 0x40000040000d7882 */ /* 0x000fe20000000000 */
[----:B------:R-:W-:Y:S01]  /*1540*/  USHF.R.U32.HI UR5, URZ, 0x4, UR4 ;  /* 0x000000043f057899 */ /* 0x000fe20008011604 */
[----:B------:R-:W-:Y:S01]  /*1550*/  IMAD R12, R3, 0x40, R16 ;  /* 0x00000040030c7824 */ /* 0x000fe200078e0210 */
[----:B------:R-:W-:Y:S01]  /*1560*/  UMOV UR15, 0x40000040 ;  /* 0x40000040000f7882 */ /* 0x000fe20000000000 */
[----:B------:R-:W-:Y:S01]  /*1570*/  UMOV UR9, 0x40000040 ;  /* 0x4000004000097882 */ /* 0x000fe20000000000 */
[----:B------:R-:W-:Y:S01]  /*1580*/  ULOP3.LUT UR5, UR5, 0x3fff, URZ, 0xc0, !UPT ;  /* 0x00003fff05057892 */ /* 0x000fe2000f8ec03f */
[----:B------:R-:W-:Y:S01]  /*1590*/  UMOV UR11, 0x40000040 ;  /* 0x40000040000b7882 */ /* 0x000fe20000000000 */
[----:B------:R-:W-:-:S02]  /*15a0*/  LEA R14, R12, UR37, 0x2 ;  /* 0x000000250c0e7c11 */ /* 0x000fc4000f8e10ff */
[----:B------:R-:W-:Y:S02]  /*15b0*/  ULEA UR4, UR6, UR37, 0xc ;  /* 0x0000002506047291 */ /* 0x000fe4000f8e603f */
[----:B------:R-:W-:Y:S02]  /*15c0*/  ULOP3.LUT UR5, UR5, 0x10000, URZ, 0xfc, !UPT ;  /* 0x0001000005057892 */ /* 0x000fe4000f8efc3f */
[----:B------:R-:W-:-:S04]  /*15d0*/  USHF.R.U32.HI UR6, URZ, 0x4, UR4 ;  /* 0x000000043f067899 */ /* 0x000fc80008011604 */
[----:B------:R-:W-:Y:S02]  /*15e0*/  ULOP3.LUT UR8, UR6, 0x3fff, URZ, 0xc0, !UPT ;  /* 0x00003fff06087892 */ /* 0x000fe4000f8ec03f */
[----:B------:R-:W-:Y:S02]  /*15f0*/  UIMAD UR6, UR7, 0x600, UR5 ;  /* 0x00000600070678a4 */ /* 0x000fe4000f8e0205 */
[----:B------:R-:W-:-:S04]  /*1600*/  ULOP3.LUT UR8, UR8, 0x10000, URZ, 0xfc, !UPT ;  /* 0x0001000008087892 */ /* 0x000fc8000f8efc3f */
[----:B------:R-:W-:Y:S01]  /*1610*/  UIADD3 UR10, UR8, 0x606, URZ ;  /* 0x00000606080a7890 */ /* 0x000fe2000fffe03f */
[----:B------:R-:W-:Y:S02]  /*1620*/  UMOV UR12, UR6 ;  /* 0x00000006000c7c82 */ /* 0x000fe40008000000 */
[----:B------:R-:W-:Y:S02]  /*1630*/  UMOV UR14, UR8 ;  /* 0x00000008000e7c82 */ /* 0x000fe40008000000 */
[----:B------:R-:W-:Y:S01]  /*1640*/  HGMMA.64x32x16.F32 R136, gdesc[UR12], RZ, !UPT, gsb0 ;  /* 0x006000000c8879f0 */ /* 0x000fe2000c0008ff */
[----:B------:R-:W-:Y:S02]  /*1650*/  UIADD3 UR12, UR6, 0x2, URZ ;  /* 0x00000002060c7890 */ /* 0x000fe4000fffe03f */
[----:B------:R-:W-:Y:S01]  /*1660*/  UIADD3 UR14, UR8, 0x2, URZ ;  /* 0x00000002080e7890 */ /* 0x000fe2000fffe03f */
[----:B------:R-:W-:Y:S01]  /*1670*/  UMOV UR13, 0x40000040 ;  /* 0x40000040000d7882 */ /* 0x000fe20000000000 */
[----:B------:R-:W-:Y:S01]  /*1680*/  UMOV UR15, 0x40000040 ;  /* 0x40000040000f7882 */ /* 0x000fe20000000000 */
[----:B------:R-:W-:-:S02]  /*1690*/  WARPGROUP.DEPBAR.LE gsb0, 0x0 ;  /* 0x00008000000079c5 */ /* 0x000fc40000010000 */
[----:B------:R-:W-:-:S06]  /*16a0*/  WARPGROUP.ARRIVE ;  /* 0x00000000000079c5 */ /* 0x000fcc0000000000 */
[----:B------:R-:W-:Y:S01]  /*16b0*/  HGMMA.64x32x16.F32 R136, gdesc[UR12], R136, gsb0 ;  /* 0x006000000c8879f0 */ /* 0x000fe20008000888 */
[----:B------:R-:W-:Y:S02]  /*16c0*/  UIADD3 UR12, UR6, 0x4, URZ ;  /* 0x00000004060c7890 */ /* 0x000fe4000fffe03f */
[----:B------:R-:W-:Y:S01]  /*16d0*/  UIADD3 UR14, UR8, 0x4, URZ ;  /* 0x00000004080e7890 */ /* 0x000fe2000fffe03f */
[----:B------:R-:W-:Y:S01]  /*16e0*/  UMOV UR13, 0x40000040 ;  /* 0x40000040000d7882 */ /* 0x000fe20000000000 */
[----:B------:R-:W-:Y:S01]  /*16f0*/  UMOV UR15, 0x40000040 ;  /* 0x40000040000f7882 */ /* 0x000fe20000000000 */
[----:B------:R-:W-:Y:S02]  /*1700*/  WARPGROUP.DEPBAR.LE gsb0, 0x0 ;  /* 0x00008000000079c5 */ /* 0x000fe40000010000 */
        /* <DEDUP_REMOVED lines=55> */
[----:B------:R-:W-:-:S07]  /*1a80*/  UIADD3 UR6, UR6, 0x406, URZ ;  /* 0x0000040606067890 */ /* 0x000fce000fffe03f */
[----:B------:R-:W-:Y:S01]  /*1a90*/  UMOV UR8, UR6 ;  /* 0x0000000600087c82 */ /* 0x000fe20008000000 */
[----:B------:R-:W-:Y:S02]  /*1aa0*/  WARPGROUP.DEPBAR.LE gsb0, 0x0 ;  /* 0x00008000000079c5 */ /* 0x000fe40000010000 */
[----:B------:R-:W-:-:S06]  /*1ab0*/  WARPGROUP.ARRIVE ;  /* 0x00000000000079c5 */ /* 0x000fcc0000000000 */
[----:B------:R-:W-:Y:S03]  /*1ac0*/  HGMMA.64x32x16.F32 R136, gdesc[UR12], R136, gsb0 ;  /* 0x006000000c8879f0 */ /* 0x000fe60008000888 */
[----:B------:R-:W-:Y:S02]  /*1ad0*/  WARPGROUP.DEPBAR.LE gsb0, 0x0 ;  /* 0x00008000000079c5 */ /* 0x000fe40000010000 */
[----:B------:R-:W-:-:S06]  /*1ae0*/  WARPGROUP.ARRIVE ;  /* 0x00000000000079c5 */ /* 0x000fcc0000000000 */
[----:B------:R-:W-:Y:S03]  /*1af0*/  HGMMA.64x32x16.F32 R136, gdesc[UR8], R136, gsb0 ;  /* 0x00600000088879f0 */ /* 0x000fe60008000888 */
[----:B------:R-:W-:Y:S02]  /*1b00*/  WARPGROUP.DEPBAR.LE gsb0, 0x0 ;  /* 0x00008000000079c5 */ /* 0x000fe40000010000 */
[----:B------:R3:W4:Y:S04]  /*1b10*/  LDS R12, [R14+0x30000] ;  /* 0x030000000e0c7984 */ /* 0x0007280000000800 */
[----:B-12---:R3:W1:Y:S01]  /*1b20*/  LDS R13, [R14+0x30020] ;  /* 0x030020000e0d7984 */ /* 0x0066620000000800 */
[----:B------:R-:W-:Y:S05]  /*1b30*/  @!P0 BRA `(.L_x_18) ;  /* 0x0000000000048947 */ /* 0x000fea0003800000 */
[----:B------:R-:W-:Y:S01]  /*1b40*/  BPT.TRAP 0x1 ;  /* 0x000000040000795c */ /* 0x000fe20000300000 */
.L_x_18:
[----:B---3--:R-:W-:-:S04]  /*1b50*/  SHF.L.U32 R14, R7, 0x1f, RZ ;  /* 0x0000001f070e7819 */ /* 0x008fc800000006ff */
[----:B------:R2:W3:Y:S01]  /*1b60*/  SYNCS.PHASECHK.TRANS64.TRYWAIT P1, [UR37+0x36430], R14 ;  /* 0x0364300eff0075a7 */ /* 0x0004e20008020165 */
[----:B------:R-:W-:Y:S05]  /*1b70*/  @!P0 BRA `(.L_x_19) ;  /* 0x0000000000048947 */ /* 0x000fea0003800000 */
[----:B------:R-:W-:Y:S01]  /*1b80*/  BPT.TRAP 0x1 ;  /* 0x000000040000795c */ /* 0x000fe20000300000 */
.L_x_19:
[----:B---3--:R-:W-:Y:S05]  /*1b90*/  @P1 BRA `(.L_x_20) ;  /* 0x0000000000081947 */ /* 0x008fea0003800000 */
[----:B------:R-:W3:Y:S02]  /*1ba0*/  SYNCS.PHASECHK.TRANS64.TRYWAIT P1, [UR37+0x36430], R14 ;  /* 0x0364300eff0075a7 */ /* 0x000ee40008020165 */
[----:B---3--:R-:W-:Y:S05]  /*1bb0*/  @!P1 BRA `(.L_x_21) ;  /* 0x0000005c00709947 */ /* 0x008fea0003800000 */
.L_x_20:
[----:B------:R-:W-:Y:S01]  /*1bc0*/  UIADD3 UR5, UR37, 0x2a000, URZ ;  /* 0x0002a00025057890 */ /* 0x000fe2000fffe03f */
[----:B------:R-:W-:Y:S01]  /*1bd0*/  WARPGROUP.ARRIVE ;  /* 0x00000000000079c5 */ /* 0x000fe20000000000 */
[----:B------:R-:W-:Y:S01]  /*1be0*/  UIADD3 UR4, UR4, 0x9000, URZ ;  /* 0x0000900004047890 */ /* 0x000fe2000fffe03f */
[C---:B------:R-:W-:Y:S01]  /*1bf0*/  ISETP.GT.AND P3, PT, R2.reuse, RZ, PT ;  /* 0x000000ff0200720c */ /* 0x040fe20003f64270 */
[----:B------:R-:W-:Y:S01]  /*1c00*/  USHF.R.U32.HI UR6, URZ, 0x4, UR5 ;  /* 0x000000043f067899 */ /* 0x000fe20008011605 */
[C---:B------:R-:W-:Y:S01]  /*1c10*/  ISETP.GT.AND P4, PT, R2.reuse, 0x1, PT ;  /* 0x000000010200780c */ /* 0x040fe20003f84270 */
[----:B------:R-:W-:Y:S01]  /*1c20*/  USHF.R.U32.HI UR4, URZ, 0x4, UR4 ;  /* 0x000000043f047899 */ /* 0x000fe20008011604 */
[C---:B------:R-:W-:Y:S01]  /*1c30*/  ISETP.GT.AND P5, PT, R2.reuse, 0x8, PT ;  /* 0x000000080200780c */ /* 0x040fe20003fa4270 */
[----:B------:R-:W-:Y:S01]  /*1c40*/  ULOP3.LUT UR7, UR6, 0x3fff, URZ, 0xc0, !UPT ;  /* 0x00003fff06077892 */ /* 0x000fe2000f8ec03f */
[C---:B------:R-:W-:Y:S01]  /*1c50*/  ISETP.GT.AND P2, PT, R2.reuse, 0x10, PT ;  /* 0x000000100200780c */ /* 0x040fe20003f44270 */
[----:B------:R-:W-:Y:S01]  /*1c60*/  ULOP3.LUT UR6, UR4, 0x3fff, URZ, 0xc0, !UPT ;  /* 0x00003fff04067892 */ /* 0x000fe2000f8ec03f */
[----:B------:R-:W-:Y:S01]  /*1c70*/  ISETP.GT.AND P1, PT, R2, 0x9, PT ;  /* 0x000000090200780c */ /* 0x000fe20003f24270 */
[----:B------:R-:W-:-:S02]  /*1c80*/  ULOP3.LUT UR4, UR7, 0x10000, URZ, 0xfc, !UPT ;  /* 0x0001000007047892 */ /* 0x000fc4000f8efc3f */
[----:B------:R-:W-:Y:S01]  /*1c90*/  ULOP3.LUT UR6, UR6, 0x10000, URZ, 0xfc, !UPT ;  /* 0x0001000006067892 */ /* 0x000fe2000f8efc3f */
[----:B------:R-:W-:Y:S01]  /*1ca0*/  UMOV UR9, 0x40000040 ;  /* 0x4000004000097882 */ /* 0x000fe20000000000 */
[----:B------:R-:W-:Y:S01]  /*1cb0*/  UMOV UR11, 0x40000040 ;  /* 0x40000040000b7882 */ /* 0x000fe20000000000 */
[----:B------:R-:W-:Y:S02]  /*1cc0*/  ULDC UR7, c[0x0][0x75c] ;  /* 0x0001d70000077ab9 */ /* 0x000fe40000000800 */
[----:B------:R-:W-:Y:S01]  /*1cd0*/  UMOV UR8, UR4 ;  /* 0x0000000400087c82 */ /* 0x000fe20008000000 */
[----:B--23--:R-:W-:Y:S01]  /*1ce0*/  FMUL.FTZ R14, R136, UR7 ;  /* 0x00000007880e7c20 */ /* 0x00cfe20008410000 */
[----:B------:R-:W-:Y:S01]  /*1cf0*/  UMOV UR10, UR6 ;  /* 0x00000006000a7c82 */ /* 0x000fe20008000000 */
[----:B------:R-:W-:Y:S01]  /*1d00*/  FMUL.FTZ R15, R137, UR7 ;  /* 0x00000007890f7c20 */ /* 0x000fe20008410000 */
[----:B------:R-:W-:Y:S01]  /*1d10*/  HGMMA.64x32x16.F32 R120, gdesc[UR8], RZ, !UPT, gsb0 ;  /* 0x00600000087879f0 */ /* 0x000fe2000c0008ff */
[----:B------:R-:W-:Y:S01]  /*1d20*/  UIADD3 UR10, UR6, 0x2, URZ ;  /* 0x00000002060a7890 */ /* 0x000fe2000fffe03f */
[----:B------:R-:W-:Y:S01]  /*1d30*/  FMUL.FTZ R137, R141, UR7 ;  /* 0x000000078d897c20 */ /* 0x000fe20008410000 */
[----:B------:R-:W-:Y:S01]  /*1d40*/  UIADD3 UR8, UR4, 0x2, URZ ;  /* 0x0000000204087890 */ /* 0x000fe2000fffe03f */
[----:B------:R-:W2:Y:S01]  /*1d50*/  MUFU.TANH R14, R14 ;  /* 0x0000000e000e7308 */ /* 0x000ea20000002400 */
[----:B------:R-:W-:Y:S01]  /*1d60*/  UMOV UR11, 0x40000040 ;  /* 0x40000040000b7882 */ /* 0x000fe20000000000 */
[----:B------:R-:W-:Y:S01]  /*1d70*/  UMOV UR9, 0x40000040 ;  /* 0x4000004000097882 */ /* 0x000fe20000000000 */
[----:B------:R-:W-:Y:S01]  /*1d80*/  LEA R141, R16, UR37, 0x2 ;  /* 0x00000025108d7c11 */ /* 0x000fe2000f8e10ff */
[----:B------:R-:W-:Y:S01]  /*1d90*/  FMUL.FTZ R21, R143, UR7 ;  /* 0x000000078f157c20 */ /* 0x000fe20008410000 */
[----:B------:R-:W-:Y:S01]  /*1da0*/  FMUL.FTZ R19, R139, UR7 ;  /* 0x000000078b137c20 */ /* 0x000fe20008410000 */
[----:B------:R-:W-:Y:S01]  /*1db0*/  FMUL.FTZ R22, R146, UR7 ;  /* 0x0000000792167c20 */ /* 0x000fe20008410000 */
[----:B------:R-:W-:Y:S01]  /*1dc0*/  FMUL.FTZ R136, R140, UR7 ;  /* 0x000000078c887c20 */ /* 0x000fe20008410000 */
[----:B------:R-:W-:Y:S01]  /*1dd0*/  MUFU.TANH R15, R15 ;  /* 0x0000000f000f7308 */ /* 0x000fe20000002400 */
[----:B------:R-:W-:Y:S01]  /*1de0*/  FMUL.FTZ R23, R147, UR7 ;  /* 0x0000000793177c20 */ /* 0x000fe20008410000 */
[----:B------:R-:W-:Y:S01]  /*1df0*/  FMUL.FTZ R18, R138, UR7 ;  /* 0x000000078a127c20 */ /* 0x000fe20008410000 */
[----:B------:R-:W-:Y:S01]  /*1e00*/  FMUL.FTZ R138, R144, UR7 ;  /* 0x00000007908a7c20 */ /* 0x000fe20008410000 */
[----:B------:R-:W-:Y:S01]  /*1e10*/  FMUL.FTZ R20, R142, UR7 ;  /* 0x000000078e147c20 */ /* 0x000fe20008410000 */
[----:B------:R-:W-:Y:S01]  /*1e20*/  FMUL.FTZ R142, R145, UR7 ;  /* 0x00000007918e7c20 */ /* 0x000fe20008410000 */
[----:B------:R-:W-:Y:S01]  /*1e30*/  FMUL.FTZ R145, R149, UR7 ;  /* 0x0000000795917c20 */ /* 0x000fe20008410000 */
[----:B------:R-:W-:Y:S01]  /*1e40*/  FMUL.FTZ R140, R148, UR7 ;  /* 0x00000007948c7c20 */ /* 0x000fe20008410000 */
[----:B------:R-:W3:Y:S01]  /*1e50*/  MUFU.TANH R136, R136 ;  /* 0x0000008800887308 */ /* 0x000ee20000002400 */
[----:B--2---:R-:W-:-:S07]  /*1e60*/  FSEL R139, R14, -INF , P3 ;  /* 0xff8000000e8b7808 */ /* 0x004fce0001800000 */
[----:B------:R-:W-:Y:S08]  /*1e70*/  MUFU.TANH R138, R138 ;  /* 0x0000008a008a7308 */ /* 0x000ff00000002400 */
[----:B------:R-:W-:Y:S01]  /*1e80*/  MUFU.TANH R137, R137 ;  /* 0x0000008900897308 */ /* 0x000fe20000002400 */
[----:B---3--:R-:W-:-:S07]  /*1e90*/  FSEL R149, R136, -INF , P5 ;  /* 0xff80000088957808 */ /* 0x008fce0002800000 */
[----:B------:R-:W2:Y:S08]  /*1ea0*/  MUFU.TANH R18, R18 ;  /* 0x0000001200127308 */ /* 0x000eb00000002400 */
[----:B------:R-:W-:Y:S01]  /*1eb0*/  MUFU.TANH R19, R19 ;  /* 0x0000001300137308 */ /* 0x000fe20000002400 */
[----:B------:R-:W-:Y:S02]  /*1ec0*/  WARPGROUP.DEPBAR.LE gsb0, 0x0 ;  /* 0x00008000000079c5 */ /* 0x000fe40000010000 */
[----:B------:R-:W-:-:S05]  /*1ed0*/  WARPGROUP.ARRIVE ;  /* 0x00000000000079c5 */ /* 0x000fca0000000000 */
[----:B------:R-:W-:Y:S01]  /*1ee0*/  MUFU.TANH R20, R20 ;  /* 0x0000001400147308 */ /* 0x000fe20000002400 */
[----:B--2---:R-:W-:Y:S02]  /*1ef0*/  FSEL R148, R18, -INF , P3 ;  /* 0xff80000012947808 */ /* 0x004fe40001800000 */
[----:B------:R-:W-:Y:S01]  /*1f00*/  ISETP.GT.AND P3, PT, R2, 0x11, PT ;  /* 0x000000110200780c */ /* 0x000fe20003f64270 */
[----:B------:R-:W-:Y:S01]  /*1f10*/  HGMMA.64x32x16.F32 R120, gdesc[UR8], R120, gsb0 ;  /* 0x00600000087879f0 */ /* 0x000fe20008000878 */
[----:B------:R-:W-:Y:S02]  /*1f20*/  UIADD3 UR10, UR6, 0x4, URZ ;  /* 0x00000004060a7890 */ /* 0x000fe4000fffe03f */
[----:B------:R-:W-:Y:S01]  /*1f30*/  UIADD3 UR8, UR4, 0x4, URZ ;  /* 0x0000000404087890 */ /* 0x000fe2000fffe03f */
[----:B------:R-:W-:Y:S01]  /*1f40*/  MUFU.TANH R142, R142 ;  /* 0x0000008e008e7308 */ /* 0x000fe20000002400 */
[----:B------:R-:W-:Y:S01]  /*1f50*/  UMOV UR11, 0x40000040 ;  /* 0x40000040000b7882 */ /* 0x000fe20000000000 */
[----:B------:R-:W-:-:S06]  /*1f60*/  UMOV UR9, 0x40000040 ;  /* 0x4000004000097882 */ /* 0x000fcc0000000000 */
[----:B------:R-:W-:Y:S08]  /*1f70*/  MUFU.TANH R140, R140 ;  /* 0x0000008c008c7308 */ /* 0x000ff00000002400 */
[----:B------:R-:W-:Y:S08]  /*1f80*/  MUFU.TANH R145, R145 ;  /* 0x0000009100917308 */ /* 0x000ff00000002400 */
[----:B------:R-:W-:Y:S08]  /*1f90*/  MUFU.TANH R21, R21 ;  /* 0x0000001500157308 */ /* 0x000ff00000002400 */
[----:B------:R-:W-:Y:S08]  /*1fa0*/  MUFU.TANH R22, R22 ;  /* 0x0000001600167308 */ /* 0x000ff00000002400 */
[----:B------:R-:W-:Y:S01]  /*1fb0*/  MUFU.TANH R23, R23 ;  /* 0x0000001700177308 */ /* 0x000fe20000002400 */
        /* <DEDUP_REMOVED lines=63> */
[----:B------:R-:W-:Y:S02]  /*23b0*/  ULDC UR4, c[0x0][0x744] ;  /* 0x0001d10000047ab9 */ /* 0x000fe40000000800 */
[----:B----4-:R-:W-:Y:S01]  /*23c0*/  FFMA.FTZ R146, R139, UR4, -R12 ;  /* 0x000000048b927c23 */ /* 0x010fe2000801080c */
[----:B------:R-:W-:-:S05]  /*23d0*/  FSEL R139, R15, -INF , P4 ;  /* 0xff8000000f8b7808 */ /* 0x000fca0002000000 */
[----:B------:R-:W-:Y:S01]  /*23e0*/  FFMA.FTZ R147, R139, UR4, -R12 ;  /* 0x000000048b937c23 */ /* 0x000fe2000801080c */
[----:B------:R-:W-:Y:S08]  /*23f0*/  MUFU.EX2 R146, R146 ;  /* 0x0000009200927308 */ /* 0x000ff00000000800 */
[----:B------:R-:W2:Y:S01]  /*2400*/  MUFU.EX2 R147, R147 ;  /* 0x0000009300937308 */ /* 0x000ea20000000800 */
[----:B------:R-:W-:-:S02]  /*2410*/  WARPGROUP.DEPBAR.LE gsb0, 0x0 ;  /* 0x00008000000079c5 */ /* 0x000fc40000010000 */
[----:B------:R-:W-:-:S06]  /*2420*/  WARPGROUP.ARRIVE ;  /* 0x00000000000079c5 */ /* 0x000fcc0000000000 */
[----:B------:R-:W-:Y:S01]  /*2430*/  HGMMA.64x32x16.F32 R120, gdesc[UR8], R120, gsb0 ;  /* 0x00600000087879f0 */ /* 0x000fe20008000878 */
[----:B------:R-:W-:Y:S01]  /*2440*/  R2UR UR10, R5 ;  /* 0x00000000050a72ca */ /* 0x000fe200000e0000 */
[----:B------:R-:W-:-:S12]  /*2450*/  UMOV UR11, 0x40000040 ;  /* 0x40000040000b7882 */ /* 0x000fd80000000000 */
[----:B------:R-:W-:-:S04]  /*2460*/  ULEA UR5, UR10, UR5, 0xd ;  /* 0x000000050a057291 */ /* 0x000fc8000f8e683f */
[----:B------:R-:W-:-:S04]  /*2470*/  USHF.R.U32.HI UR5, URZ, 0x4, UR5 ;  /* 0x000000043f057899 */ /* 0x000fc80008011605 */
[----:B------:R-:W-:-:S03]  /*2480*/  ULOP3.LUT UR8, UR5, 0x3fff, URZ, 0xc0, !UPT ;  /* 0x00003fff05087892 */ /* 0x000fc6000f8ec03f */
[----:B------:R-:W-:Y:S01]  /*2490*/  UMOV UR5, 0x40000040 ;  /* 0x4000004000057882 */ /* 0x000fe20000000000 */
[----:B------:R-:W-:Y:S02]  /*24a0*/  WARPGROUP.DEPBAR.LE gsb0, 0x0 ;  /* 0x00008000000079c5 */ /* 0x000fe40000010000 */
[----:B------:R-:W3:Y:S04]  /*24b0*/  LDS R143, [R141+0x30200] ;  /* 0x030200008d8f7984 */ /* 0x000ee80000000800 */
[----:B------:R-:W4:Y:S01]  /*24c0*/  LDS R141, [R141+0x30220] ;  /* 0x030220008d8d7984 */ /* 0x000f220000000800 */
[--C-:B---3--:R-:W-:Y:S01]  /*24d0*/  FADD.FTZ R144, R121, -R143.reuse ;  /* 0x8000008f79907221 */ /* 0x108fe20000010000 */
[--C-:B------:R-:W-:Y:S01]  /*24e0*/  FADD.FTZ R139, R120, -R143.reuse ;  /* 0x8000008f788b7221 */ /* 0x100fe20000010000 */
[----:B------:R-:W-:Y:S01]  /*24f0*/  FFMA.FTZ R121, -R15, R15, 1 ;  /* 0x3f8000000f797423 */ /* 0x000fe2000001010f */
[----:B------:R-:W-:Y:S01]  /*2500*/  FFMA.FTZ R120, -R14, R14, 1 ;  /* 0x3f8000000e787423 */ /* 0x000fe2000001010e */
[----:B--2---:R-:W-:Y:S01]  /*2510*/  FMUL.FTZ R144, R147, R144 ;  /* 0x0000009093907220 */ /* 0x004fe20000410000 */
[--C-:B------:R-:W-:Y:S01]  /*2520*/  FFMA.FTZ R14, R149, UR4, -R12.reuse ;  /* 0x00000004950e7c23 */ /* 0x100fe2000801080c */
[----:B------:R-:W-:Y:S01]  /*2530*/  FSEL R149, R138, -INF , P2 ;  /* 0xff8000008a957808 */ /* 0x000fe20001000000 */
[----:B------:R-:W-:Y:S01]  /*2540*/  FMUL.FTZ R139, R146, R139 ;  /* 0x0000008b928b7220 */ /* 0x000fe20000410000 */
[----:B------:R-:W-:Y:S01]  /*2550*/  FMUL.FTZ R121, R121, R144 ;  /* 0x0000009079797220 */ /* 0x000fe20000410000 */
[----:B------:R-:W-:Y:S01]  /*2560*/  FMUL.FTZ R144, R151, UR7 ;  /* 0x0000000797907c20 */ /* 0x000fe20008410000 */
[--C-:B------:R-:W-:Y:S01]  /*2570*/  FADD.FTZ R151, R124, -R143.reuse ;  /* 0x8000008f7c977221 */ /* 0x100fe20000010000 */
[----:B------:R-:W-:Y:S01]  /*2580*/  FFMA.FTZ R124, -R136, R136, 1 ;  /* 0x3f800000887c7423 */ /* 0x000fe20000010188 */
[--C-:B------:R-:W-:Y:S01]  /*2590*/  FFMA.FTZ R136, R149, UR4, -R12.reuse ;  /* 0x0000000495887c23 */ /* 0x100fe2000801080c */
[----:B------:R-:W2:Y:S01]  /*25a0*/  MUFU.EX2 R14, R14 ;  /* 0x0000000e000e7308 */ /* 0x000ea20000000800 */
[----:B------:R-:W-:Y:S01]  /*25b0*/  FSEL R15, R137, -INF , P1 ;  /* 0xff800000890f7808 */ /* 0x000fe20000800000 */
[--C-:B------:R-:W-:Y:S01]  /*25c0*/  FADD.FTZ R149, R128, -R143.reuse ;  /* 0x8000008f80957221 */ /* 0x100fe20000010000 */
[----:B------:R-:W-:Y:S01]  /*25d0*/  FMUL.FTZ R120, R120, R139 ;  /* 0x0000008b78787220 */ /* 0x000fe20000410000 */
[----:B------:R-:W-:Y:S01]  /*25e0*/  FMUL.FTZ R139, R150, UR7 ;  /* 0x00000007968b7c20 */ /* 0x000fe20008410000 */
[----:B------:R-:W-:Y:S01]  /*25f0*/  FADD.FTZ R150, R125, -R143 ;  /* 0x8000008f7d967221 */ /* 0x000fe20000010000 */
[--C-:B------:R-:W-:Y:S01]  /*2600*/  FFMA.FTZ R15, R15, UR4, -R12.reuse ;  /* 0x000000040f0f7c23 */ /* 0x100fe2000801080c */
[----:B------:R-:W-:Y:S01]  /*2610*/  FFMA.FTZ R128, -R138, R138, 1 ;  /* 0x3f8000008a807423 */ /* 0x000fe2000001018a */
[----:B------:R-:W3:Y:S01]  /*2620*/  MUFU.EX2 R136, R136 ;  /* 0x0000008800887308 */ /* 0x000ee20000000800 */
[----:B------:R-:W-:Y:S01]  /*2630*/  FFMA.FTZ R125, -R137, R137, 1 ;  /* 0x3f800000897d7423 */ /* 0x000fe20000010189 */
[----:B-1----:R-:W-:Y:S01]  /*2640*/  FFMA.FTZ R137, R148, UR4, -R13 ;  /* 0x0000000494897c23 */ /* 0x002fe2000801080d */
[----:B------:R-:W-:Y:S01]  /*2650*/  FSEL R148, R19, -INF , P4 ;  /* 0xff80000013947808 */ /* 0x000fe20002000000 */
[--C-:B------:R-:W-:Y:S01]  /*2660*/  FADD.FTZ R132, R132, -R143.reuse ;  /* 0x8000008f84847221 */ /* 0x100fe20000010000 */
[----:B------:R-:W-:Y:S01]  /*2670*/  FSEL R138, R20, -INF , P5 ;  /* 0xff800000148a7808 */ /* 0x000fe20002800000 */
[--C-:B------:R-:W-:Y:S01]  /*2680*/  FADD.FTZ R129, R129, -R143.reuse ;  /* 0x8000008f81817221 */ /* 0x100fe20000010000 */
[----:B------:R-:W-:Y:S01]  /*2690*/  ISETP.GT.AND P4, PT, R2, 0x18, PT ;  /* 0x000000180200780c */ /* 0x000fe20003f84270 */
[----:B------:R-:W1:Y:S01]  /*26a0*/  MUFU.EX2 R15, R15 ;  /* 0x0000000f000f7308 */ /* 0x000e620000000800 */
[----:B--2---:R-:W-:Y:S01]  /*26b0*/  FMUL.FTZ R151, R14, R151 ;  /* 0x000000970e977220 */ /* 0x004fe20000410000 */
[----:B------:R-:W-:Y:S01]  /*26c0*/  ISETP.GT.AND P5, PT, R2, 0x19, PT ;  /* 0x000000190200780c */ /* 0x000fe20003fa4270 */
[----:B------:R-:W-:Y:S01]  /*26d0*/  FADD.FTZ R133, R133, -R143 ;  /* 0x8000008f85857221 */ /* 0x000fe20000010000 */
[----:B------:R-:W-:Y:S01]  /*26e0*/  FSEL R153, R140, -INF , P4 ;  /* 0xff8000008c997808 */ /* 0x000fe20002000000 */
[----:B------:R-:W-:Y:S01]  /*26f0*/  FMUL.FTZ R124, R124, R151 ;  /* 0x000000977c7c7220 */ /* 0x000fe20000410000 */
[----:B------:R-:W-:Y:S01]  /*2700*/  FFMA.FTZ R140, -R140, R140, 1 ;  /* 0x3f8000008c8c7423 */ /* 0x000fe2000001018c */
[----:B----4-:R-:W-:Y:S01]  /*2710*/  FADD.FTZ R122, R122, -R141 ;  /* 0x8000008d7a7a7221 */ /* 0x010fe20000010000 */
[----:B------:R-:W2:Y:S01]  /*2720*/  MUFU.TANH R139, R139 ;  /* 0x0000008b008b7308 */ /* 0x000ea20000002400 */
[----:B---3--:R-:W-:Y:S01]  /*2730*/  FMUL.FTZ R151, R136, R149 ;  /* 0x0000009588977220 */ /* 0x008fe20000410000 */
[--C-:B------:R-:W-:Y:S01]  /*2740*/  FFMA.FTZ R149, R148, UR4, -R13.reuse ;  /* 0x0000000494957c23 */ /* 0x100fe2000801080d */
[----:B------:R-:W-:Y:S01]  /*2750*/  FFMA.FTZ R148, R138, UR4, -R13 ;  /* 0x000000048a947c23 */ /* 0x000fe2000801080d */
[--C-:B------:R-:W-:Y:S01]  /*2760*/  FFMA.FTZ R152, R153, UR4, -R12.reuse ;  /* 0x0000000499987c23 */ /* 0x100fe2000801080c */
[----:B------:R-:W-:Y:S01]  /*2770*/  FMUL.FTZ R128, R128, R151 ;  /* 0x0000009780807220 */ /* 0x000fe20000410000 */
[----:B------:R-:W-:Y:S01]  /*2780*/  FSEL R151, R142, -INF , P3 ;  /* 0xff8000008e977808 */ /* 0x000fe20001800000 */
[--C-:B------:R-:W-:Y:S01]  /*2790*/  FADD.FTZ R127, R127, -R141.reuse ;  /* 0x8000008d7f7f7221 */ /* 0x100fe20000010000 */
[----:B------:R-:W3:Y:S01]  /*27a0*/  MUFU.TANH R144, R144 ;  /* 0x0000009000907308 */ /* 0x000ee20000002400 */
[C---:B-1----:R-:W-:Y:S01]  /*27b0*/  FMUL.FTZ R150, R15.reuse, R150 ;  /* 0x000000960f967220 */ /* 0x042fe20000410000 */
[----:B------:R-:W-:Y:S01]  /*27c0*/  F2FP.F16.F32.PACK_AB R14, R15, R14 ;  /* 0x0000000e0f0e723e */ /* 0x000fe200000000ff */
[--C-:B------:R-:W-:Y:S01]  /*27d0*/  FFMA.FTZ R138, R151, UR4, -R12.reuse ;  /* 0x00000004978a7c23 */ /* 0x100fe2000801080c */
[----:B------:R-:W-:Y:S01]  /*27e0*/  FSEL R151, R145, -INF , P5 ;  /* 0xff80000091977808 */ /* 0x000fe20002800000 */
[----:B------:R-:W-:Y:S01]  /*27f0*/  FMUL.FTZ R125, R125, R150 ;  /* 0x000000967d7d7220 */ /* 0x000fe20000410000 */
[----:B------:R-:W-:Y:S01]  /*2800*/  FSEL R150, R21, -INF , P1 ;  /* 0xff80000015967808 */ /* 0x000fe20000800000 */
[----:B------:R-:W-:Y:S01]  /*2810*/  FADD.FTZ R130, R130, -R141 ;  /* 0x8000008d82827221 */ /* 0x000fe20000010000 */
[----:B------:R-:W1:Y:S01]  /*2820*/  MUFU.EX2 R137, R137 ;  /* 0x0000008900897308 */ /* 0x000e620000000800 */
[----:B------:R-:W-:Y:S01]  /*2830*/  FFMA.FTZ R154, R151, UR4, -R12 ;  /* 0x00000004979a7c23 */ /* 0x000fe2000801080c */
[----:B------:R-:W-:Y:S01]  /*2840*/  FFMA.FTZ R12, -R142, R142, 1 ;  /* 0x3f8000008e0c7423 */ /* 0x000fe2000001018e */
[----:B------:R-:W-:Y:S01]  /*2850*/  FFMA.FTZ R150, R150, UR4, -R13 ;  /* 0x0000000496967c23 */ /* 0x000fe2000801080d */
[----:B------:R-:W-:Y:S01]  /*2860*/  FSEL R151, R22, -INF , P2 ;  /* 0xff80000016977808 */ /* 0x000fe20001000000 */
[--C-:B------:R-:W-:Y:S01]  /*2870*/  FADD.FTZ R131, R131, -R141.reuse ;  /* 0x8000008d83837221 */ /* 0x100fe20000010000 */
[----:B--2---:R-:W-:Y:S01]  /*2880*/  FSEL R153, R139, -INF , P4 ;  /* 0xff8000008b997808 */ /* 0x004fe20002000000 */
[----:B------:R-:W-:Y:S01]  /*2890*/  FADD.FTZ R134, R134, -R141 ;  /* 0x8000008d86867221 */ /* 0x000fe20000010000 */
[----:B------:R2:W4:Y:S01]  /*28a0*/  MUFU.EX2 R142, R152 ;  /* 0x00000098008e7308 */ /* 0x0005220000000800 */
[C---:B---3--:R-:W-:Y:S01]  /*28b0*/  FSEL R155, R144.reuse, -INF , P5 ;  /* 0xff800000909b7808 */ /* 0x048fe20002800000 */
[--C-:B------:R-:W-:Y:S01]  /*28c0*/  FFMA.FTZ R151, R151, UR4, -R13.reuse ;  /* 0x0000000497977c23 */ /* 0x100fe2000801080d */
[----:B------:R-:W-:Y:S01]  /*28d0*/  FFMA.FTZ R153, R153, UR4, -R13 ;  /* 0x0000000499997c23 */ /* 0x000fe2000801080d */
[----:B------:R-:W-:Y:S01]  /*28e0*/  FADD.FTZ R135, R135, -R141 ;  /* 0x8000008d87877221 */ /* 0x000fe20000010000 */
[----:B------:R-:W-:Y:S01]  /*28f0*/  FFMA.FTZ R145, -R145, R145, 1 ;  /* 0x3f80000091917423 */ /* 0x000fe20000010191 */
[----:B------:R-:W-:Y:S01]  /*2900*/  FFMA.FTZ R155, R155, UR4, -R13 ;  /* 0x000000049b9b7c23 */ /* 0x000fe2000801080d */
[----:B------:R-:W-:Y:S01]  /*2910*/  FFMA.FTZ R139, -R139, R139, 1 ;  /* 0x3f8000008b8b7423 */ /* 0x000fe2000001018b */
[----:B------:R-:W3:Y:S01]  /*2920*/  MUFU.EX2 R138, R138 ;  /* 0x0000008a008a7308 */ /* 0x000ee20000000800 */
[----:B--2---:R-:W-:Y:S01]  /*2930*/  FSEL R152, R23, -INF , P3 ;  /* 0xff80000017987808 */ /* 0x004fe20001800000 */
[----:B-1----:R-:W-:Y:S01]  /*2940*/  FMUL.FTZ R122, R137, R122 ;  /* 0x0000007a897a7220 */ /* 0x002fe20000410000 */
[----:B------:R-:W-:Y:S01]  /*2950*/  FFMA.FTZ R144, -R144, R144, 1 ;  /* 0x3f80000090907423 */ /* 0x000fe20000010190 */
[----:B------:R-:W-:-:S02]  /*2960*/  UMOV UR7, 0x80000020 ;  /* 0x8000002000077882 */ /* 0x000fc40000000000 */
[----:B------:R-:W-:Y:S01]  /*2970*/  FFMA.FTZ R152, R152, UR4, -R13 ;  /* 0x0000000498987c23 */ /* 0x000fe2000801080d */
[----:B------:R-:W-:Y:S01]  /*2980*/  USHF.R.U32.HI UR4, URZ, 0x4, UR36 ;  /* 0x000000043f047899 */ /* 0x000fe20008011624 */
[----:B------:R-:W1:Y:S01]  /*2990*/  MUFU.EX2 R149, R149 ;  /* 0x0000009500957308 */ /* 0x000e620000000800 */
[----:B----4-:R-:W-:Y:S02]  /*29a0*/  FMUL.FTZ R143, R142, R132 ;  /* 0x000000848e8f7220 */ /* 0x010fe40000410000 */
[----:B------:R-:W-:Y:S02]  /*29b0*/  ULOP3.LUT UR4, UR4, 0x3fff, URZ, 0xc0, !UPT ;  /* 0x00003fff04047892 */ /* 0x000fe4000f8ec03f */
[----:B------:R-:W-:Y:S02]  /*29c0*/  FMUL.FTZ R132, R140, R143 ;  /* 0x0000008f8c847220 */ /* 0x000fe40000410000 */
[----:B------:R-:W-:Y:S01]  /*29d0*/  ULOP3.LUT UR9, UR4, 0x1000000, URZ, 0xfc, !UPT ;  /* 0x0100000004097892 */ /* 0x000fe2000f8efc3f */
[----:B------:R-:W-:Y:S01]  /*29e0*/  MUFU.EX2 R148, R148 ;  /* 0x0000009400947308 */ /* 0x000fe20000000800 */
[----:B---3--:R-:W-:Y:S01]  /*29f0*/  FMUL.FTZ R129, R138, R129 ;  /* 0x000000818a817220 */ /* 0x008fe20000410000 */
[----:B------:R-:W-:-:S03]  /*2a00*/  UMOV UR4, UR8 ;  /* 0x0000000800047c82 */ /* 0x000fc60008000000 */
[----:B------:R-:W-:Y:S01]  /*2a10*/  FMUL.FTZ R129, R12, R129 ;  /* 0x000000810c817220 */ /* 0x000fe20000410000 */
[----:B------:R-:W-:Y:S01]  /*2a20*/  F2FP.F16.F32.PACK_AB R12, R147, R146 ;  /* 0x00000092930c723e */ /* 0x000fe200000000ff */
[----:B------:R-:W-:Y:S01]  /*2a30*/  UMOV UR6, UR9 ;  /* 0x0000000900067c82 */ /* 0x000fe20008000000 */
[----:B------:R-:W2:Y:S01]  /*2a40*/  MUFU.EX2 R150, R150 ;  /* 0x0000009600967308 */ /* 0x000ea20000000800 */
[----:B-1----:R-:W-:-:S07]  /*2a50*/  F2FP.F16.F32.PACK_AB R13, R149, R137 ;  /* 0x00000089950d723e */ /* 0x002fce00000000ff */
[----:B------:R-:W1:Y:S08]  /*2a60*/  MUFU.EX2 R154, R154 ;  /* 0x0000009a009a7308 */ /* 0x000e700000000800 */
[----:B------:R-:W3:Y:S01]  /*2a70*/  MUFU.EX2 R151, R151 ;  /* 0x0000009700977308 */ /* 0x000ee20000000800 */
[C---:B--2---:R-:W-:Y:S01]  /*2a80*/  F2FP.F16.F32.PACK_AB R15, R150.reuse, R148 ;  /* 0x00000094960f723e */ /* 0x044fe200000000ff */
[----:B------:R-:W-:Y:S01]  /*2a90*/  BAR.SYNC.DEFER_BLOCKING 0x9, 0x180 ;  /* 0x0246000000007b1d */ /* 0x000fe20000010000 */
[----:B------:R-:W-:-:S05]  /*2aa0*/  FMUL.FTZ R127, R150, R127 ;  /* 0x0000007f967f7220 */ /* 0x000fca0000410000 */
[----:B------:R-:W2:Y:S01]  /*2ab0*/  MUFU.EX2 R152, R152 ;  /* 0x0000009800987308 */ /* 0x000ea20000000800 */
[----:B-1----:R-:W-:-:S04]  /*2ac0*/  FMUL.FTZ R146, R154, R133 ;  /* 0x000000859a927220 */ /* 0x002fc80000410000 */
[----:B------:R-:W-:-:S03]  /*2ad0*/  FMUL.FTZ R133, R145, R146 ;  /* 0x0000009291857220 */ /* 0x000fc60000410000 */
[----:B------:R-:W1:Y:S01]  /*2ae0*/  MUFU.EX2 R153, R153 ;  /* 0x0000009900997308 */ /* 0x000e620000000800 */
[----:B---3--:R-:W-:-:S07]  /*2af0*/  FMUL.FTZ R130, R151, R130 ;  /* 0x0000008297827220 */ /* 0x008fce0000410000 */
[----:B------:R-:W3:Y:S01]  /*2b00*/  MUFU.EX2 R140, R155 ;  /* 0x0000009b008c7308 */ /* 0x000ee20000000800 */
[----:B--2---:R-:W-:Y:S01]  /*2b10*/  FMUL.FTZ R131, R152, R131 ;  /* 0x0000008398837220 */ /* 0x004fe20000410000 */
[----:B------:R2:W-:Y:S01]  /*2b20*/  STSM.16.M88.4 [R10+0x30400], R12 ;  /* 0x0304000c0a007844 */ /* 0x0005e20000000200 */
[----:B-1----:R-:W-:Y:S01]  /*2b30*/  FMUL.FTZ R134, R153, R134 ;  /* 0x0000008699867220 */ /* 0x002fe20000410000 */
[----:B---3--:R-:W-:Y:S01]  /*2b40*/  FMUL.FTZ R135, R140, R135 ;  /* 0x000000878c877220 */ /* 0x008fe20000410000 */
[--C-:B--2---:R-:W-:Y:S01]  /*2b50*/  FADD.FTZ R12, R123, -R141.reuse ;  /* 0x8000008d7b0c7221 */ /* 0x104fe20000010000 */
[----:B------:R-:W-:Y:S01]  /*2b60*/  FADD.FTZ R13, R126, -R141 ;  /* 0x8000008d7e0d7221 */ /* 0x000fe20000010000 */
[----:B------:R-:W-:Y:S01]  /*2b70*/  F2FP.F16.F32.PACK_AB R14, R154, R142 ;  /* 0x0000008e9a0e723e */ /* 0x000fe200000000ff */
[----:B------:R-:W-:Y:S01]  /*2b80*/  FFMA.FTZ R123, -R18, R18, 1 ;  /* 0x3f800000127b7423 */ /* 0x000fe20000010112 */
[----:B------:R-:W-:Y:S01]  /*2b90*/  FMUL.FTZ R149, R149, R12 ;  /* 0x0000000c95957220 */ /* 0x000fe20000410000 */
[----:B------:R-:W-:Y:S01]  /*2ba0*/  FMUL.FTZ R148, R148, R13 ;  /* 0x0000000d94947220 */ /* 0x000fe20000410000 */
[----:B------:R-:W-:Y:S01]  /*2bb0*/  F2FP.F16.F32.PACK_AB R12, R138, R136 ;  /* 0x000000888a0c723e */ /* 0x000fe200000000ff */
[----:B------:R-:W-:Y:S01]  /*2bc0*/  FFMA.FTZ R18, -R19, R19, 1 ;  /* 0x3f80000013127423 */ /* 0x000fe20000010113 */
[----:B------:R-:W-:Y:S01]  /*2bd0*/  F2FP.F16.F32.PACK_AB R13, R152, R151 ;  /* 0x00000097980d723e */ /* 0x000fe200000000ff */
[----:B------:R-:W-:Y:S01]  /*2be0*/  FFMA.FTZ R19, -R20, R20, 1 ;  /* 0x3f80000014137423 */ /* 0x000fe20000010114 */
[----:B------:R-:W-:Y:S01]  /*2bf0*/  F2FP.F16.F32.PACK_AB R15, R140, R153 ;  /* 0x000000998c0f723e */ /* 0x000fe200000000ff */
[----:B------:R-:W-:Y:S01]  /*2c00*/  FFMA.FTZ R20, -R21, R21, 1 ;  /* 0x3f80000015147423 */ /* 0x000fe20000010115 */
[----:B------:R-:W-:Y:S01]  /*2c10*/  FMUL.FTZ R122, R123, R122 ;  /* 0x0000007a7b7a7220 */ /* 0x000fe20000410000 */
[----:B------:R-:W-:Y:S01]  /*2c20*/  FMUL.FTZ R148, R19, R148 ;  /* 0x0000009413947220 */ /* 0x000fe20000410000 */
[----:B------:R-:W-:Y:S01]  /*2c30*/  FFMA.FTZ R19, -R22, R22, 1 ;  /* 0x3f80000016137423 */ /* 0x000fe20000010116 */
[----:B------:R1:W-:Y:S01]  /*2c40*/  STSM.16.M88.4 [R11], R12 ;  /* 0x0000000c0b007844 */ /* 0x0003e20000000200 */
[----:B------:R-:W-:Y:S01]  /*2c50*/  FMUL.FTZ R149, R18, R149 ;  /* 0x0000009512957220 */ /* 0x000fe20000410000 */
[----:B------:R-:W-:Y:S01]  /*2c60*/  FMUL.FTZ R127, R20, R127 ;  /* 0x0000007f147f7220 */ /* 0x000fe20000410000 */
[----:B------:R-:W-:Y:S01]  /*2c70*/  FMUL.FTZ R19, R19, R130 ;  /* 0x0000008213137220 */ /* 0x000fe20000410000 */
[----:B------:R-:W-:Y:S01]  /*2c80*/  @!PT LDS RZ, [RZ] ;  /* 0x00000000fffff984 */ /* 0x000fe20000000800 */
[----:B------:R-:W-:Y:S01]  /*2c90*/  @!PT LDS RZ, [RZ] ;  /* 0x00000000fffff984 */ /* 0x000fe20000000800 */
[----:B------:R-:W-:Y:S01]  /*2ca0*/  @!PT LDS RZ, [RZ] ;  /* 0x00000000fffff984 */ /* 0x000fe20000000800 */
[----:B------:R-:W-:Y:S01]  /*2cb0*/  @!PT LDS RZ, [RZ] ;  /* 0x00000000fffff984 */ /* 0x000fe20000000800 */
[----:B------:R2:W-:Y:S06]  /*2cc0*/  MEMBAR.ALL.CTA ;  /* 0x0000000000007992 */ /* 0x0005ec0000008000 */
[----:B--2---:R-:W2:Y:S01]  /*2cd0*/  FENCE.VIEW.ASYNC.S ;  /* 0x00000000000073c6 */ /* 0x004ea20000000000 */
[----:B------:R-:W-:Y:S01]  /*2ce0*/  FMUL.FTZ R144, R144, R135 ;  /* 0x0000008790907220 */ /* 0x000fe20000410000 */
[----:B------:R-:W-:-:S02]  /*2cf0*/  F2FP.F16.F32.PACK_AB R20, R129, R128 ;  /* 0x000000808114723e */ /* 0x000fc400000000ff */
[----:B------:R-:W-:Y:S01]  /*2d00*/  F2FP.F16.F32.PACK_AB R22, R133, R132 ;  /* 0x000000848516723e */ /* 0x000fe200000000ff */
[----:B-1----:R-:W-:Y:S01]  /*2d10*/  FFMA.FTZ R12, -R23, R23, 1 ;  /* 0x3f800000170c7423 */ /* 0x002fe20000010117 */
[----:B------:R-:W-:Y:S01]  /*2d20*/  FMUL.FTZ R23, R139, R134 ;  /* 0x000000868b177220 */ /* 0x000fe20000410000 */
[----:B------:R-:W-:Y:S02]  /*2d30*/  F2FP.F16.F32.PACK_AB R14, R125, R124 ;  /* 0x0000007c7d0e723e */ /* 0x000fe400000000ff */
[----:B------:R-:W-:Y:S01]  /*2d40*/  FMUL.FTZ R18, R12, R131 ;  /* 0x000000830c127220 */ /* 0x000fe20000410000 */
[----:B------:R-:W-:Y:S02]  /*2d50*/  F2FP.F16.F32.PACK_AB R12, R121, R120 ;  /* 0x00000078790c723e */ /* 0x000fe400000000ff */
[----:B------:R-:W-:Y:S02]  /*2d60*/  F2FP.F16.F32.PACK_AB R13, R149, R122 ;  /* 0x0000007a950d723e */ /* 0x000fe400000000ff */
[----:B------:R-:W-:-:S02]  /*2d70*/  F2FP.F16.F32.PACK_AB R15, R127, R148 ;  /* 0x000000947f0f723e */ /* 0x000fc400000000ff */
[----:B------:R-:W-:Y:S01]  /*2d80*/  F2FP.F16.F32.PACK_AB R21, R18, R19 ;  /* 0x000000131215723e */ /* 0x000fe200000000ff */
[----:B--2---:R-:W-:Y:S01]  /*2d90*/  BAR.SYNC.DEFER_BLOCKING 0x9, 0x180 ;  /* 0x0246000000007b1d */ /* 0x004fe20000010000 */
[----:B------:R-:W-:-:S05]  /*2da0*/  F2FP.F16.F32.PACK_AB R23, R144, R23 ;  /* 0x000000179017723e */ /* 0x000fca00000000ff */
[----:B------:R1:W-:Y:S04]  /*2db0*/  STSM.16.M88.4 [R10+0x33400], R12 ;  /* 0x0334000c0a007844 */ /* 0x0003e80000000200 */
[----:B------:R1:W-:Y:S01]  /*2dc0*/  STSM.16.M88.4 [R11+0x3000], R20 ;  /* 0x003000140b007844 */ /* 0x0003e20000000200 */
[----:B------:R-:W-:-:S06]  /*2dd0*/  WARPGROUP.ARRIVE ;  /* 0x00000000000079c5 */ /* 0x000fcc0000000000 */
[----:B------:R-:W-:Y:S01]  /*2de0*/  HGMMA.64x96x16.F32 R24, gdesc[UR4].tnspA.tnspB, R24, gsb0 ;  /* 0x61600000041879f0 */ /* 0x000fe20008000818 */
[----:B------:R-:W-:Y:S02]  /*2df0*/  UIADD3 UR6, UR9, 0x40, URZ ;  /* 0x0000004009067890 */ /* 0x000fe4000fffe03f */
[----:B------:R-:W-:Y:S01]  /*2e00*/  UIADD3 UR4, UR8, 0x80, URZ ;  /* 0x0000008008047890 */ /* 0x000fe2000fffe03f */
[----:B------:R-:W-:Y:S01]  /*2e10*/  UMOV UR7, 0x80000020 ;  /* 0x8000002000077882 */ /* 0x000fe20000000000 */
[----:B------:R-:W-:Y:S01]  /*2e20*/  UMOV UR5, 0x40000040 ;  /* 0x4000004000057882 */ /* 0x000fe20000000000 */
[----:B------:R-:W-:Y:S02]  /*2e30*/  WARPGROUP.DEPBAR.LE gsb0, 0x0 ;  /* 0x00008000000079c5 */ /* 0x000fe40000010000 */
        /* <DEDUP_REMOVED lines=9> */
[----:B------:R-:W-:Y:S01]  /*2ed0*/  R2UR UR5, R156 ;  /* 0x000000009c0572ca */ /* 0x000fe200000e0000 */
[----:B------:R-:W-:Y:S02]  /*2ee0*/  UIMAD UR4, UR10, 0x3000, UR37 ;  /* 0x000030000a0478a4 */ /* 0x000fe4000f8e0225 */
[----:B------:R-:W-:Y:S01]  /*2ef0*/  UIADD3 UR6, UR9, 0xc0, URZ ;  /* 0x000000c009067890 */ /* 0x000fe2000fffe03f */
[----:B------:R-:W-:Y:S02]  /*2f00*/  UMOV UR7, 0x80000020 ;  /* 0x8000002000077882 */ /* 0x000fe40000000000 */
[----:B------:R-:W-:-:S07]  /*2f10*/  UMOV UR9, 0x80000020 ;  /* 0x8000002000097882 */ /* 0x000fce0000000000 */
[----:B------:R-:W-:-:S04]  /*2f20*/  USHF.R.U32.HI UR5, URZ, 0x4, UR5 ;  /* 0x000000043f057899 */ /* 0x000fc80008011605 */
[----:B------:R-:W-:Y:S02]  /*2f30*/  ULOP3.LUT UR12, UR5, 0x3fff, URZ, 0xc0, !UPT ;  /* 0x00003fff050c7892 */ /* 0x000fe4000f8ec03f */
[----:B------:R-:W-:Y:S02]  /*2f40*/  USHF.R.U32.HI UR5, URZ, 0x4, UR4 ;  /* 0x000000043f057899 */ /* 0x000fe40008011604 */
[----:B------:R-:W-:Y:S02]  /*2f50*/  UIADD3 UR4, UR8, 0x180, URZ ;  /* 0x0000018008047890 */ /* 0x000fe4000fffe03f */
[----:B------:R-:W-:Y:S02]  /*2f60*/  ULOP3.LUT UR10, UR5, 0x3fff, URZ, 0xc0, !UPT ;  /* 0x00003fff050a7892 */ /* 0x000fe4000f8ec03f */
[----:B------:R-:W-:Y:S01]  /*2f70*/  ULOP3.LUT UR13, UR12, 0x10000, URZ, 0xfc, !UPT ;  /* 0x000100000c0d7892 */ /* 0x000fe2000f8efc3f */
[----:B------:R-:W-:-:S06]  /*2f80*/  UMOV UR5, 0x40000040 ;  /* 0x4000004000057882 */ /* 0x000fcc0000000000 */
[----:B------:R-:W-:Y:S01]  /*2f90*/  UMOV UR8, UR13 ;  /* 0x0000000d00087c82 */ /* 0x000fe20008000000 */
        /* <DEDUP_REMOVED lines=8> */
[----:B------:R-:W-:Y:S01]  /*3020*/  @!PT LDS RZ, [RZ] ;  /* 0x00000000fffff984 */ /* 0x000fe20000000800 */
[----:B------:R-:W-:Y:S01]  /*3030*/  @!PT LDS RZ, [RZ] ;  /* 0x00000000fffff984 */ /* 0x000fe20000000800 */
[----:B------:R-:W-:Y:S01]  /*3040*/  @!PT LDS RZ, [RZ] ;  /* 0x00000000fffff984 */ /* 0x000fe20000000800 */
[----:B------:R-:W-:Y:S01]  /*3050*/  @!PT LDS RZ, [RZ] ;  /* 0x00000000fffff984 */ /* 0x000fe20000000800 */
[----:B------:R2:W-:Y:S06]  /*3060*/  MEMBAR.ALL.CTA ;  /* 0x0000000000007992 */ /* 0x0005ec0000008000 */
[----:B--2---:R-:W2:Y:S02]  /*3070*/  FENCE.VIEW.ASYNC.S ;  /* 0x00000000000073c6 */ /* 0x004ea40000000000 */
[----:B--2---:R-:W-:Y:S06]  /*3080*/  BAR.SYNC.DEFER_BLOCKING 0x9, 0x180 ;  /* 0x0246000000007b1d */ /* 0x004fec0000010000 */
[----:B------:R-:W-:-:S06]  /*3090*/  WARPGROUP.ARRIVE ;  /* 0x00000000000079c5 */ /* 0x000fcc0000000000 */
[----:B------:R-:W-:Y:S03]  /*30a0*/  HGMMA.64x64x16.F32 R120, gdesc[UR8].tnspB, RZ, !UPT, gsb0 ;  /* 0x40e00000087879f0 */ /* 0x000fe6000c0008ff */
[----:B------:R-:W-:Y:S02]  /*30b0*/  WARPGROUP.DEPBAR.LE gsb0, 0x0 ;  /* 0x00008000000079c5 */ /* 0x000fe40000010000 */
[----:B------:R-:W-:-:S06]  /*30c0*/  WARPGROUP.ARRIVE ;  /* 0x00000000000079c5 */ /* 0x000fcc0000000000 */
[----:B------:R-:W-:Y:S01]  /*30d0*/  HGMMA.64x64x16.F32 R120, gdesc[UR4].tnspB, R120, gsb0 ;  /* 0x40e00000047879f0 */ /* 0x000fe20008000878 */
[----:B------:R-:W-:Y:S02]  /*30e0*/  UIADD3 UR6, UR10, 0x100, URZ ;  /* 0x000001000a067890 */ /* 0x000fe4000fffe03f */
[----:B------:R-:W-:Y:S01]  /*30f0*/  UIADD3 UR4, UR13, 0x100, URZ ;  /* 0x000001000d047890 */ /* 0x000fe2000fffe03f */
[----:B------:R-:W-:Y:S01]  /*3100*/  UMOV UR7, 0x40000040 ;  /* 0x4000004000077882 */ /* 0x000fe20000000000 */
[----:B------:R-:W-:Y:S01]  /*3110*/  UMOV UR5, 0x80000020 ;  /* 0x8000002000057882 */ /* 0x000fe20000000000 */
        /* <DEDUP_REMOVED lines=23> */
[----:B------:R-:W-:Y:S03]  /*3290*/  HGMMA.64x64x16.F32 R120, gdesc[UR4].tnspB, R120, gsb0 ;  /* 0x40e00000047879f0 */ /* 0x000fe60008000878 */
[----:B------:R-:W-:Y:S02]  /*32a0*/  WARPGROUP.DEPBAR.LE gsb0, 0x0 ;  /* 0x00008000000079c5 */ /* 0x000fe40000010000 */
[----:B-1----:R-:W-:Y:S05]  /*32b0*/  @!P0 BRA `(.L_x_22) ;  /* 0x0000000000048947 */ /* 0x002fea0003800000 */
[----:B------:R-:W-:Y:S01]  /*32c0*/  BPT.TRAP 0x1 ;  /* 0x000000040000795c */ /* 0x000fe20000300000 */
.L_x_22:
[----:B------:R-:W-:Y:S01]  /*32d0*/  LEA R12, R5, UR37, 0xd ;  /* 0x00000025050c7c11 */ /* 0x000fe2000f8e68ff */
[----:B------:R-:W-:Y:S01]  /*32e0*/  UIADD3 UR4, UR37, 0x36438, URZ ;  /* 0x0003643825047890 */ /* 0x000fe2000fffe03f */
[----:B------:R-:W1:Y:S01]  /*32f0*/  S2R R13, SR_TID.X ;  /* 0x00000000000d7919 */ /* 0x000e620000002100 */
[----:B------:R-:W-:Y:S02]  /*3300*/  ULOP3.LUT UR12, UR12, 0x1000000, URZ, 0xfc, !UPT ;  /* 0x010000000c0c7892 */ /* 0x000fe4000f8efc3f */
[----:B------:R-:W-:Y:S01]  /*3310*/  VIADD R12, R12, 0x1e000 ;  /* 0x0001e0000c0c7836 */ /* 0x000fe20000000000 */
[----:B------:R-:W-:Y:S01]  /*3320*/  UPRMT UR4, URZ, 0x654, UR4 ;  /* 0x000006543f047896 */ /* 0x000fe20008000004 */
[----:B------:R-:W-:Y:S01]  /*3330*/  UMOV UR7, 0x80000020 ;  /* 0x8000002000077882 */ /* 0x000fe20000000000 */
[----:B------:R-:W-:Y:S02]  /*3340*/  UMOV UR5, 0x40000040 ;  /* 0x4000004000057882 */ /* 0x000fe40000000000 */
[----:B------:R-:W-:Y:S01]  /*3350*/  SHF.R.U32.HI R12, RZ, 0x4, R12 ;  /* 0x00000004ff0c7819 */ /* 0x000fe2000001160c */
[----:B------:R-:W-:-:S03]  /*3360*/  UMOV UR6, UR12 ;  /* 0x0000000c00067c82 */ /* 0x000fc60008000000 */
[----:B------:R-:W-:Y:S01]  /*3370*/  LOP3.LUT R12, R12, 0x3fff, RZ, 0xc0, !PT ;  /* 0x00003fff0c0c7812 */ /* 0x000fe200078ec0ff */
[----:B------:R-:W-:Y:S01]  /*3380*/  SYNCS.ARRIVE.TRANS64.RED.A1T0 RZ, [UR4], RZ ;  /* 0x000000ffffff79a7 */ /* 0x000fe20008100404 */
[----:B------:R-:W-:-:S03]  /*3390*/  WARPGROUP.ARRIVE ;  /* 0x00000000000079c5 */ /* 0x000fc60000000000 */
[----:B------:R-:W-:-:S05]  /*33a0*/  IMAD R12, R3, 0x600, R12 ;  /* 0x00000600030c7824 */ /* 0x000fca00078e020c */
[----:B------:R-:W-:Y:S02]  /*33b0*/  R2UR UR8, R12 ;  /* 0x000000000c0872ca */ /* 0x000fe400000e0000 */
[----:B-1----:R-:W-:-:S11]  /*33c0*/  SHF.R.U32.HI R14, RZ, 0x7, R13 ;  /* 0x00000007ff0e7819 */ /* 0x002fd6000001160d */
[----:B------:R-:W-:Y:S02]  /*33d0*/  UMOV UR4, UR8 ;  /* 0x0000000800047c82 */ /* 0x000fe40008000000 */
[----:B------:R-:W-:Y:S01]  /*33e0*/  HGMMA.64x96x16.F32 R72, gdesc[UR4].tnspA.tnspB, R72, gsb0 ;  /* 0x61600000044879f0 */ /* 0x000fe20008000848 */
[----:B------:R-:W-:Y:S01]  /*33f0*/  UIADD3 UR6, UR12, 0x40, URZ ;  /* 0x000000400c067890 */ /* 0x000fe2000fffe03f */
[C---:B------:R-:W-:Y:S01]  /*3400*/  VIADD R13, R14.reuse, 0x9 ;  /* 0x000000090e0d7836 */ /* 0x040fe20000000000 */
[----:B------:R-:W-:Y:S01]  /*3410*/  UIADD3 UR4, UR8, 0x80, URZ ;  /* 0x0000008008047890 */ /* 0x000fe2000fffe03f */
[----:B------:R-:W-:Y:S01]  /*3420*/  VIADD R12, R14, 0xc ;  /* 0x0000000c0e0c7836 */ /* 0x000fe20000000000 */
        /* <DEDUP_REMOVED lines=18> */
[----:B------:R-:W-:Y:S03]  /*3550*/  HGMMA.64x96x16.F32 R72, gdesc[UR4].tnspA.tnspB, R72, gsb0 ;  /* 0x61600000044879f0 */ /* 0x000fe60008000848 */
[----:B------:R-:W-:Y:S02]  /*3560*/  WARPGROUP.DEPBAR.LE gsb0, 0x0 ;  /* 0x00008000000079c5 */ /* 0x000fe40000010000 */
[----:B------:R1:W-:Y:S06]  /*3570*/  BAR.SYNC.DEFER_BLOCKING R13, 0xa0 ;  /* 0x0002800d0000751d */ /* 0x0003ec0000010000 */
[----:B------:R1:W-:Y:S04]  /*3580*/  STS.128 [R0+0x12000], R120 ;  /* 0x0120007800007388 */ /* 0x0003e80000000c00 */
[----:B------:R1:W-:Y:S04]  /*3590*/  STS.128 [R0+0x12800], R124 ;  /* 0x0128007c00007388 */ /* 0x0003e80000000c00 */
[----:B------:R1:W-:Y:S04]  /*35a0*/  STS.128 [R0+0x13000], R128 ;  /* 0x0130008000007388 */ /* 0x0003e80000000c00 */
[----:B------:R1:W-:Y:S04]  /*35b0*/  STS.128 [R0+0x13800], R132 ;  /* 0x0138008400007388 */ /* 0x0003e80000000c00 */
[----:B------:R1:W-:Y:S04]  /*35c0*/  STS.128 [R0+0x14000], R136 ;  /* 0x0140008800007388 */ /* 0x0003e80000000c00 */
[----:B------:R1:W-:Y:S04]  /*35d0*/  STS.128 [R0+0x14800], R140 ;  /* 0x0148008c00007388 */ /* 0x0003e80000000c00 */
[----:B------:R1:W-:Y:S04]  /*35e0*/  STS.128 [R0+0x15000], R144 ;  /* 0x0150009000007388 */ /* 0x0003e80000000c00 */
[----:B------:R1:W-:Y:S01]  /*35f0*/  STS.128 [R0+0x15800], R148 ;  /* 0x0158009400007388 */ /* 0x0003e20000000c00 */
[----:B------:R-:W-:Y:S01]  /*3600*/  @!PT LDS RZ, [RZ] ;  /* 0x00000000fffff984 */ /* 0x000fe20000000800 */
[----:B------:R-:W-:Y:S01]  /*3610*/  @!PT LDS RZ, [RZ] ;  /* 0x00000000fffff984 */ /* 0x000fe20000000800 */
[----:B------:R-:W-:Y:S01]  /*3620*/  @!PT LDS RZ, [RZ] ;  /* 0x00000000fffff984 */ /* 0x000fe20000000800 */
[----:B------:R-:W-:Y:S01]  /*3630*/  @!PT LDS RZ, [RZ] ;  /* 0x00000000fffff984 */ /* 0x000fe20000000800 */
[----:B------:R2:W-:Y:S06]  /*3640*/  MEMBAR.ALL.CTA ;  /* 0x0000000000007992 */ /* 0x0005ec0000008000 */
[----:B--2---:R-:W2:Y:S02]  /*3650*/  FENCE.VIEW.ASYNC.S ;  /* 0x00000000000073c6 */ /* 0x004ea40000000000 */
[----:B--2---:R1:W-:Y:S06]  /*3660*/  BAR.ARV R12, 0xa0 ;  /* 0x0002800c0000751d */ /* 0x0043ec0000002000 */
[----:B------:R-:W-:Y:S05]  /*3670*/  @!P0 BRA `(.L_x_23) ;  /* 0x0000000000048947 */ /* 0x000fea0003800000 */
[----:B------:R-:W-:Y:S01]  /*3680*/  BPT.TRAP 0x1 ;  /* 0x000000040000795c */ /* 0x000fe20000300000 */
.L_x_23:
[----:B------:R-:W-:Y:S01]  /*3690*/  VIADD R6, R6, 0x1 ;  /* 0x0000000106067836 */ /* 0x000fe20000000000 */
[----:B------:R-:W-:Y:S01]  /*36a0*/  LOP3.LUT R7, R7, 0x1, RZ, 0x3c, !PT ;  /* 0x0000000107077812 */ /* 0x000fe200078e3cff */
[----:B------:R-:W-:Y:S02]  /*36b0*/  VIADD R3, R3, 0x1 ;  /* 0x0000000103037836 */ /* 0x000fe40000000000 */
[----:B------:R-:W-:Y:S01]  /*36c0*/  VIADD R4, R4, 0x36420 ;  /* 0x0003642004047836 */ /* 0x000fe20000000000 */
[----:B------:R-:W-:Y:S02]  /*36d0*/  ISETP.GE.AND P1, PT, R6, R17, PT ;  /* 0x000000110600720c */ /* 0x000fe40003f26270 */
[----:B------:R-:W-:Y:S02]  /*36e0*/  ISETP.NE.AND P0, PT, R3, 0x2, PT ;  /* 0x000000020300780c */ /* 0x000fe40003f05270 */
[----:B------:R-:W-:Y:S02]  /*36f0*/  PRMT R4, RZ, 0x654, R4 ;  /* 0x00000654ff047816 */ /* 0x000fe40000000004 */
[----:B-1----:R-:W-:-:S02]  /*3700*/  SEL R13, RZ, 0x1, P0 ;  /* 0x00000001ff0d7807 */ /* 0x002fc40000000000 */
[----:B------:R3:W-:Y:S01]  /*3710*/  SYNCS.ARRIVE.TRANS64.RED.A1T0 RZ, [R4+URZ], RZ ;  /* 0x000000ff04ff79a7 */ /* 0x0007e2000810043f */
[----:B------:R-:W-:Y:S02]  /*3720*/  SEL R3, R3, RZ, P0 ;  /* 0x000000ff03037207 */ /* 0x000fe40000000000 */
[----:B------:R-:W-:Y:S02]  /*3730*/  LOP3.LUT R8, R8, R13, RZ, 0x3c, !PT ;  /* 0x0000000d08087212 */ /* 0x000fe400078e3cff */
[----:B------:R-:W-:Y:S05]  /*3740*/  @!P1 BRA `(.L_x_24) ;  /* 0xffffffdc00349947 */ /* 0x000fea000383ffff */
.L_x_13:
[----:B------:R-:W-:Y:S01]  /*3750*/  IMAD.U32 R2, RZ, RZ, UR37 ;  /* 0x00000025ff027e24 */ /* 0x000fe2000f8e00ff */
[----:B------:R-:W-:Y:S02]  /*3760*/  ULDC UR4, c[0x0][0x740] ;  /* 0x0001d00000047ab9 */ /* 0x000fe40000000800 */
[----:B------:R-:W-:Y:S01]  /*3770*/  FMUL.FTZ R72, R72, UR4 ;  /* 0x0000000448487c20 */ /* 0x000fe20008410000 */
[----:B------:R-:W-:Y:S01]  /*3780*/  FMUL.FTZ R73, R73, UR4 ;  /* 0x0000000449497c20 */ /* 0x000fe20008410000 */
[----:B------:R-:W-:Y:S01]  /*3790*/  LOP3.LUT P0, RZ, R2, 0x3ff, RZ, 0xc0, !PT ;  /* 0x000003ff02ff7812 */ /* 0x000fe2000780c0ff */
[----:B------:R-:W-:Y:S01]  /*37a0*/  FMUL.FTZ R74, R74, UR4 ;  /* 0x000000044a4a7c20 */ /* 0x000fe20008410000 */
        /* <DEDUP_REMOVED lines=45> */
[----:B------:R-:W-:Y:S06]  /*3a80*/  @!P0 BRA `(.L_x_25) ;  /* 0x0000000000408947 */ /* 0x000fec0003800000 */
[----:B------:R-:W-:Y:S01]  /*3a90*/  MOV R14, 0x0 ;  /* 0x00000000000e7802 */ /* 0x000fe20000000f00 */
[----:B------:R-:W-:Y:S01]  /*3aa0*/  ULDC.64 UR4, c[0x4][0x80] ;  /* 0x0100200000047ab9 */ /* 0x000fe20000000a00 */
[----:B------:R-:W-:Y:S01]  /*3ab0*/  ULDC.64 UR6, c[0x4][0x88] ;  /* 0x0100220000067ab9 */ /* 0x000fe20000000a00 */
[----:B---3--:R-:W-:Y:S02]  /*3ac0*/  IMAD.U32 R4, RZ, RZ, UR4 ;  /* 0x00000004ff047e24 */ /* 0x008fe4000f8e00ff */
[----:B------:R-:W-:Y:S01]  /*3ad0*/  IMAD.U32 R5, RZ, RZ, UR5 ;  /* 0x00000005ff057e24 */ /* 0x000fe2000f8e00ff */
[----:B------:R-:W3:Y:S01]  /*3ae0*/  LDC.64 R14, c[0x4][R14] ;  /* 0x010000000e0e7b82 */ /* 0x000ee20000000a00 */
[----:B------:R-:W-:Y:S01]  /*3af0*/  ULDC.64 UR4, c[0x4][0x18] ;  /* 0x0100060000047ab9 */ /* 0x000fe20000000a00 */
[----:B------:R-:W-:Y:S02]  /*3b00*/  IMAD.U32 R6, RZ, RZ, UR6 ;  /* 0x00000006ff067e24 */ /* 0x000fe4000f8e00ff */
[----:B------:R-:W-:-:S02]  /*3b10*/  IMAD.U32 R7, RZ, RZ, UR7 ;  /* 0x00000007ff077e24 */ /* 0x000fc4000f8e00ff */
[----:B------:R-:W-:Y:S02]  /*3b20*/  IMAD.U32 R10, RZ, RZ, UR4 ;  /* 0x00000004ff0a7e24 */ /* 0x000fe4000f8e00ff */
[----:B------:R-:W-:Y:S02]  /*3b30*/  IMAD.U32 R11, RZ, RZ, UR5 ;  /* 0x00000005ff0b7e24 */ /* 0x000fe4000f8e00ff */
[----:B------:R-:W-:Y:S02]  /*3b40*/  IMAD.MOV.U32 R8, RZ, RZ, 0x70 ;  /* 0x00000070ff087424 */ /* 0x000fe400078e00ff */
[----:B------:R-:W-:Y:S02]  /*3b50*/  IMAD.MOV.U32 R12, RZ, RZ, 0x1 ;  /* 0x00000001ff0c7424 */ /* 0x000fe400078e00ff */
[----:B-1----:R-:W-:-:S07]  /*3b60*/  IMAD.MOV.U32 R13, RZ, RZ, RZ ;  /* 0x000000ffff0d7224 */ /* 0x002fce00078e00ff */
[----:B------:R-:W-:-:S07]  /*3b70*/  LEPC R20, `(.L_x_25) ;  /* 0x000000001014794e */ /* 0x000fce0000000000 */
[----:B--23--:R-:W-:Y:S05]  /*3b80*/  CALL.ABS.NOINC R14 ;  /* 0x000000000e007343 */ /* 0x00cfea0003c00000 */
.L_x_25:
[----:B------:R-:W-:-:S06]  /*3b90*/  UIADD3 UR4, UR37, 0x9000, URZ ;  /* 0x0000900025047890 */ /* 0x000fcc000fffe03f */
[----:B------:R-:W-:-:S05]  /*3ba0*/  IMAD.U32 R16, RZ, RZ, UR4 ;  /* 0x00000004ff107e24 */ /* 0x000fca000f8e00ff */
[----:B------:R-:W-:-:S13]  /*3bb0*/  LOP3.LUT P0, RZ, R16, 0x3ff, RZ, 0xc0, !PT ;  /* 0x000003ff10ff7812 */ /* 0x000fda000780c0ff */
[----:B------:R-:W-:Y:S05]  /*3bc0*/  @!P0 BRA `(.L_x_26) ;  /* 0x0000000000408947 */ /* 0x000fea0003800000 */
        /* <DEDUP_REMOVED lines=16> */
.L_x_26:
        /* <DEDUP_REMOVED lines=18> */
.L_x_27:
        /* <DEDUP_REMOVED lines=18> */
.L_x_28:
[----:B------:R-:W4:Y:S04]  /*3f10*/  LDL.LU R2, [R1] ;  /* 0x0000000001027983 */ /* 0x000f280000300800 */
[----:B------:R-:W5:Y:S01]  /*3f20*/  LDL.LU R16, [R1+0x4] ;  /* 0x0000040001107983 */ /* 0x000f620000300800 */
[----:B------:R-:W-:Y:S05]  /*3f30*/  WARPSYNC.ALL ;  /* 0x0000000000007948 */ /* 0x000fea0003800000 */
[----:B------:R-:W3:Y:S01]  /*3f40*/  S2R R0, SR_TID.X ;  /* 0x0000000000007919 */ /* 0x000ee20000002100 */
[----:B------:R-:W-:-:S02]  /*3f50*/  F2FP.F16.F32.PACK_AB R24, R25, R24 ;  /* 0x000000181918723e */ /* 0x000fc400000000ff */
[----:B------:R-:W-:Y:S02]  /*3f60*/  F2FP.F16.F32.PACK_AB R25, R27, R26 ;  /* 0x0000001a1b19723e */ /* 0x000fe400000000ff */
[----:B------:R-:W-:Y:S02]  /*3f70*/  F2FP.F16.F32.PACK_AB R32, R33, R32 ;  /* 0x000000202120723e */ /* 0x000fe400000000ff */
[----:B------:R-:W-:Y:S02]  /*3f80*/  F2FP.F16.F32.PACK_AB R26, R29, R28 ;  /* 0x0000001c1d1a723e */ /* 0x000fe400000000ff */
[----:B------:R-:W-:Y:S02]  /*3f90*/  F2FP.F16.F32.PACK_AB R27, R31, R30 ;  /* 0x0000001e1f1b723e */ /* 0x000fe400000000ff */
[----:B------:R-:W-:Y:S02]  /*3fa0*/  F2FP.F16.F32.PACK_AB R33, R35, R34 ;  /* 0x000000222321723e */ /* 0x000fe400000000ff */
        /* <DEDUP_REMOVED lines=9> */
[----:B------:R-:W-:Y:S01]  /*4040*/  F2FP.F16.F32.PACK_AB R50, R53, R52 ;  /* 0x000000343532723e */ /* 0x000fe200000000ff */
[----:B---3--:R-:W-:Y:S01]  /*4050*/  VIADD R4, R0, 0xffffff80 ;  /* 0xffffff8000047836 */ /* 0x008fe20000000000 */
[----:B------:R-:W-:Y:S02]  /*4060*/  F2FP.F16.F32.PACK_AB R51, R55, R54 ;  /* 0x000000363733723e */ /* 0x000fe400000000ff */
[----:B------:R-:W-:Y:S01]  /*4070*/  F2FP.F16.F32.PACK_AB R57, R59, R58 ;  /* 0x0000003a3b39723e */ /* 0x000fe200000000ff */
[----:B------:R-:W-:Y:S01]  /*4080*/  IMAD.SHL.U32 R0, R4, 0x40, RZ ;  /* 0x0000004004007824 */ /* 0x000fe200078e00ff */
[----:B------:R-:W-:-:S02]  /*4090*/  SHF.R.S32.HI R7, RZ, 0x1f, R4 ;  /* 0x0000001fff077819 */ /* 0x000fc40000011404 */
[----:B------:R-:W-:Y:S02]  /*40a0*/  F2FP.F16.F32.PACK_AB R64, R65, R64 ;  /* 0x000000404140723e */ /* 0x000fe400000000ff */
[----:B------:R-:W-:Y:S02]  /*40b0*/  LEA.HI R5, R7, R4, RZ, 0x7 ;  /* 0x0000000407057211 */ /* 0x000fe400078f38ff */
[----:B------:R-:W-:Y:S02]  /*40c0*/  F2FP.F16.F32.PACK_AB R58, R61, R60 ;  /* 0x0000003c3d3a723e */ /* 0x000fe400000000ff */
[----:B------:R-:W-:Y:S02]  /*40d0*/  SHF.R.S32.HI R6, RZ, 0x7, R5 ;  /* 0x00000007ff067819 */ /* 0x000fe40000011405 */
        /* <DEDUP_REMOVED lines=27> */
[----:B------:R-:W-:Y:S01]  /*4290*/  F2FP.F16.F32.PACK_AB R115, R119, R118 ;  /* 0x000000767773723e */ /* 0x000fe200000000ff */
[----:B----4-:R-:W-:Y:S01]  /*42a0*/  IMAD.SHL.U32 R3, R2, 0x10, RZ ;  /* 0x0000001002037824 */ /* 0x010fe200078e00ff */
[----:B------:R-:W-:Y:S02]  /*42b0*/  LOP3.LUT R2, R0, 0x1c0, RZ, 0xc0, !PT ;  /* 0x000001c000027812 */ /* 0x000fe400078ec0ff */
[----:B------:R-:W-:Y:S02]  /*42c0*/  LEA.HI R0, R7, R4, RZ, 0x3 ;  /* 0x0000000407007211 */ /* 0x000fe400078f18ff */
[----:B------:R-:W-:Y:S02]  /*42d0*/  LOP3.LUT R3, R2, 0x30, R3, 0xf8, !PT ;  /* 0x0000003002037812 */ /* 0x000fe400078ef803 */
[----:B------:R-:W-:-:S02]  /*42e0*/  SHF.R.U32.HI R5, RZ, 0x3, R2 ;  /* 0x00000003ff057819 */ /* 0x000fc40000011602 */
[----:B------:R-:W-:Y:S01]  /*42f0*/  LOP3.LUT R0, R3, 0x8, R0, 0xf8, !PT ;  /* 0x0000000803007812 */ /* 0x000fe200078ef800 */
[----:B-----5:R-:W-:Y:S01]  /*4300*/  IMAD R3, R6, 0xc, R16 ;  /* 0x0000000c06037824 */ /* 0x020fe200078e0210 */
[----:B------:R-:W-:Y:S02]  /*4310*/  LEA.HI R4, R7, R4, RZ, 0x5 ;  /* 0x0000000407047211 */ /* 0x000fe400078f28ff */
[----:B------:R-:W-:Y:S02]  /*4320*/  LOP3.LUT R0, R0, R5, RZ, 0x3c, !PT ;  /* 0x0000000500007212 */ /* 0x000fe400078e3cff */
[----:B------:R-:W-:-:S03]  /*4330*/  SHF.R.S32.HI R2, RZ, 0x5, R4 ;  /* 0x00000005ff027819 */ /* 0x000fc60000011404 */
[----:B------:R-:W-:-:S03]  /*4340*/  IMAD.U32 R0, R3, 0x200, R0 ;  /* 0x0000020003007824 */ /* 0x000fc600078e0000 */
[----:B------:R-:W3:Y:S02]  /*4350*/  SHFL.IDX PT, R2, R2, RZ, 0x1f ;  /* 0x00001fff02027589 */ /* 0x000ee400000e0000 */
[----:B------:R-:W-:Y:S01]  /*4360*/  LEA R0, R0, UR37, 0x1 ;  /* 0x0000002500007c11 */ /* 0x000fe2000f8e08ff */
[----:B------:R-:W-:Y:S01]  /*4370*/  BAR.SYNC.DEFER_BLOCKING 0x1, 0x180 ;  /* 0x0046000000007b1d */ /* 0x000fe20000010000 */
[----:B---3--:R-:W-:-:S05]  /*4380*/  ISETP.NE.AND P0, PT, R2, 0xb, PT ;  /* 0x0000000b0200780c */ /* 0x008fca0003f05270 */
[----:B------:R3:W-:Y:S04]  /*4390*/  STSM.16.MT88.4 [R0+0x9000], R24 ;  /* 0x0090001800007844 */ /* 0x0007e80000004200 */
[----:B------:R3:W-:Y:S04]  /*43a0*/  STSM.16.MT88.4 [R0+0x9800], R32 ;  /* 0x0098002000007844 */ /* 0x0007e80000004200 */
[----:B------:R3:W-:Y:S04]  /*43b0*/  STSM.16.MT88.4 [R0+0xa000], R40 ;  /* 0x00a0002800007844 */ /* 0x0007e80000004200 */
[----:B------:R3:W-:Y:S04]  /*43c0*/  STSM.16.MT88.4 [R0+0xa800], R48 ;  /* 0x00a8003000007844 */ /* 0x0007e80000004200 */
[----:B------:R3:W-:Y:S04]  /*43d0*/  STSM.16.MT88.4 [R0+0xb000], R56 ;  /* 0x00b0003800007844 */ /* 0x0007e80000004200 */
[----:B------:R3:W-:Y:S04]  /*43e0*/  STSM.16.MT88.4 [R0+0xb800], R64 ;  /* 0x00b8004000007844 */ /* 0x0007e80000004200 */
[----:B------:R3:W-:Y:S04]  /*43f0*/  STSM.16.MT88.4 [R0], R72 ;  /* 0x0000004800007844 */ /* 0x0007e80000004200 */
[----:B------:R3:W-:Y:S04]  /*4400*/  STSM.16.MT88.4 [R0+0x800], R80 ;  /* 0x0008005000007844 */ /* 0x0007e80000004200 */
[----:B------:R3:W-:Y:S04]  /*4410*/  STSM.16.MT88.4 [R0+0x1000], R88 ;  /* 0x0010005800007844 */ /* 0x0007e80000004200 */
[----:B------:R3:W-:Y:S04]  /*4420*/  STSM.16.MT88.4 [R0+0x1800], R96 ;  /* 0x0018006000007844 */ /* 0x0007e80000004200 */
[----:B------:R3:W-:Y:S04]  /*4430*/  STSM.16.MT88.4 [R0+0x2000], R104 ;  /* 0x0020006800007844 */ /* 0x0007e80000004200 */
[----:B------:R3:W-:Y:S01]  /*4440*/  STSM.16.MT88.4 [R0+0x2800], R112 ;  /* 0x0028007000007844 */ /* 0x0007e20000004200 */
[----:B------:R-:W-:Y:S01]  /*4450*/  @!PT LDS RZ, [RZ] ;  /* 0x00000000fffff984 */ /* 0x000fe20000000800 */
[----:B------:R-:W-:Y:S01]  /*4460*/  @!PT LDS RZ, [RZ] ;  /* 0x00000000fffff984 */ /* 0x000fe20000000800 */
[----:B------:R-:W-:Y:S01]  /*4470*/  @!PT LDS RZ, [RZ] ;  /* 0x00000000fffff984 */ /* 0x000fe20000000800 */
[----:B------:R-:W-:Y:S01]  /*4480*/  @!PT LDS RZ, [RZ] ;  /* 0x00000000fffff984 */ /* 0x000fe20000000800 */
[----:B------:R4:W-:Y:S06]  /*4490*/  MEMBAR.ALL.CTA ;  /* 0x0000000000007992 */ /* 0x0009ec0000008000 */
[----:B----4-:R-:W4:Y:S02]  /*44a0*/  FENCE.VIEW.ASYNC.S ;  /* 0x00000000000073c6 */ /* 0x010f240000000000 */
[----:B----4-:R-:W-:Y:S06]  /*44b0*/  BAR.ARV 0x1, 0x1a0 ;  /* 0x0046800000007b1d */ /* 0x010fec0000002000 */
[----:B------:R-:W-:Y:S05]  /*44c0*/  @P0 BRA `(.L_x_29) ;  /* 0x0000000000b00947 */ /* 0x000fea0003800000 */
[----:B------:R-:W-:Y:S01]  /*44d0*/  BAR.SYNC.DEFER_BLOCKING 0x1, 0x1a0 ;  /* 0x0046800000007b1d */ /* 0x000fe20000010000 */
[----:B------:R-:W-:-:S05]  /*44e0*/  ELECT P0, URZ, PT ;  /* 0x00000000003f782f */ /* 0x000fca0003800000 */
[----:B------:R-:W-:Y:S08]  /*44f0*/  BSSY B0, `(.L_x_29) ;  /* 0x0000029000007945 */ /* 0x000ff00003800000 */
[----:B------:R-:W-:Y:S05]  /*4500*/  @!P0 BRA `(.L_x_30) ;  /* 0x00000000009c8947 */ /* 0x000fea0003800000 */
[----:B------:R-:W4:Y:S01]  /*4510*/  S2UR UR10, SR_CTAID.X ;  /* 0x00000000000a79c3 */ /* 0x000f220000002500 */
[----:B------:R-:W-:Y:S01]  /*4520*/  ULDC.64 UR6, c[0x0][0x198] ;  /* 0x0000660000067ab9 */ /* 0x000fe20000000a00 */
[----:B------:R-:W-:Y:S02]  /*4530*/  UIADD3 UR8, UR37, 0x9000, URZ ;  /* 0x0000900025087890 */ /* 0x000fe4000fffe03f */
[----:B------:R-:W-:Y:S02]  /*4540*/  UIADD3 UR4, UP0, UR6, 0x770, URZ ;  /* 0x0000077006047890 */ /* 0x000fe4000ff1e03f */
[----:B------:R-:W-:Y:S02]  /*4550*/  UIADD3 UR40, UR37, 0xc000, URZ ;  /* 0x0000c00025287890 */ /* 0x000fe4000fffe03f */
[----:B------:R-:W5:Y:S01]  /*4560*/  S2UR UR11, SR_CTAID.Y ;  /* 0x00000000000b79c3 */ /* 0x000f620000002600 */
[----:B------:R-:W-:Y:S02]  /*4570*/  UIADD3.X UR5, URZ, UR7, URZ, UP0, !UPT ;  /* 0x000000073f057290 */ /* 0x000fe400087fe43f */
[----:B------:R-:W-:-:S02]  /*4580*/  UIADD3 UR6, UP0, UR6, 0x670, URZ ;  /* 0x0000067006067890 */ /* 0x000fc4000ff1e03f */
[----:B------:R-:W-:Y:S02]  /*4590*/  UIADD3 UR32, UR37, 0xf000, URZ ;  /* 0x0000f00025207890 */ /* 0x000fe4000fffe03f */
[----:B------:R-:W-:Y:S01]  /*45a0*/  UIADD3.X UR7, URZ, UR7, URZ, UP0, !UPT ;  /* 0x000000073f077290 */ /* 0x000fe200087fe43f */
[----:B------:R-:W1:Y:S01]  /*45b0*/  S2UR UR12, SR_CTAID.Z ;  /* 0x00000000000c79c3 */ /* 0x000e620000002700 */
[----:B------:R-:W-:Y:S02]  /*45c0*/  UIADD3 UR24, UR37, 0x3000, URZ ;  /* 0x0000300025187890 */ /* 0x000fe4000fffe03f */
[----:B------:R-:W-:Y:S01]  /*45d0*/  UIADD3 UR16, UR37, 0x6000, URZ ;  /* 0x0000600025107890 */ /* 0x000fe2000fffe03f */
[----:B------:R-:W-:Y:S01]  /*45e0*/  UMOV UR9, URZ ;  /* 0x0000003f00097c82 */ /* 0x000fe20008000000 */
[----:B------:R-:W-:Y:S01]  /*45f0*/  UMOV UR41, 0x40 ;  /* 0x0000004000297882 */ /* 0x000fe20000000000 */
[----:B------:R-:W-:Y:S01]  /*4600*/  UMOV UR33, 0x80 ;  /* 0x0000008000217882 */ /* 0x000fe20000000000 */
[----:B----4-:R-:W-:Y:S01]  /*4610*/  UIMAD UR10, UR10, 0x60, URZ ;  /* 0x000000600a0a78a4 */ /* 0x010fe2000f8e023f */
[----:B------:R-:W-:Y:S01]  /*4620*/  UMOV UR25, 0x40 ;  /* 0x0000004000197882 */ /* 0x000fe20000000000 */
[----:B------:R-:W-:-:S05]  /*4630*/  UMOV UR17, 0x80 ;  /* 0x0000008000117882 */ /* 0x000fca0000000000 */
[----:B------:R-:W-:Y:S01]  /*4640*/  UMOV UR42, UR10 ;  /* 0x0000000a002a7c82 */ /* 0x000fe20008000000 */
[----:B-----5:R-:W-:Y:S01]  /*4650*/  UMOV UR43, UR11 ;  /* 0x0000000b002b7c82 */ /* 0x020fe20008000000 */
[----:B------:R-:W-:Y:S01]  /*4660*/  UMOV UR35, UR11 ;  /* 0x0000000b00237c82 */ /* 0x000fe20008000000 */
[----:B------:R-:W-:Y:S01]  /*4670*/  UMOV UR34, UR10 ;  /* 0x0000000a00227c82 */ /* 0x000fe20008000000 */
[----:B------:R-:W-:Y:S01]  /*4680*/  UMOV UR27, UR11 ;  /* 0x0000000b001b7c82 */ /* 0x000fe20008000000 */
[----:B------:R-:W-:Y:S01]  /*4690*/  UMOV UR26, UR10 ;  /* 0x0000000a001a7c82 */ /* 0x000fe20008000000 */
[----:B------:R-:W-:Y:S01]  /*46a0*/  UMOV UR19, UR11 ;  /* 0x0000000b00137c82 */ /* 0x000fe20008000000 */
[----:B------:R-:W-:Y:S01]  /*46b0*/  UMOV UR18, UR10 ;  /* 0x0000000a00127c82 */ /* 0x000fe20008000000 */
[----:B-1----:R-:W-:Y:S01]  /*46c0*/  UMOV UR44, UR12 ;  /* 0x0000000c002c7c82 */ /* 0x002fe20008000000 */
[----:B------:R1:W-:Y:S01]  /*46d0*/  UTMASTG.4D [UR8], [UR4] ;  /* 0x00000008040073b5 */ /* 0x0003e20008018000 */
[----:B------:R-:W-:Y:S01]  /*46e0*/  UMOV UR36, UR12 ;  /* 0x0000000c00247c82 */ /* 0x000fe20008000000 */
[----:B------:R-:W-:Y:S01]  /*46f0*/  UMOV UR28, UR12 ;  /* 0x0000000c001c7c82 */ /* 0x000fe20008000000 */
[----:B------:R-:W-:Y:S01]  /*4700*/  UMOV UR20, UR12 ;  /* 0x0000000c00147c82 */ /* 0x000fe20008000000 */
[----:B------:R4:W-:Y:S01]  /*4710*/  UTMASTG.4D [UR40], [UR4] ;  /* 0x00000028040073b5 */ /* 0x0009e20008018000 */
[----:B------:R4:W-:Y:S01]  /*4720*/  UTMASTG.4D [UR32], [UR4] ;  /* 0x00000020040073b5 */ /* 0x0009e20008018000 */
[----:B-1----:R-:W-:-:S02]  /*4730*/  UMOV UR8, UR37 ;  /* 0x0000002500087c82 */ /* 0x002fc40008000000 */
[----:B------:R4:W-:Y:S01]  /*4740*/  UTMASTG.4D [UR8], [UR6] ;  /* 0x00000008060073b5 */ /* 0x0009e20008018000 */
[----:B------:R4:W-:Y:S01]  /*4750*/  UTMASTG.4D [UR24], [UR6] ;  /* 0x00000018060073b5 */ /* 0x0009e20008018000 */
[----:B------:R4:W-:Y:S02]  /*4760*/  UTMASTG.4D [UR16], [UR6] ;  /* 0x00000010060073b5 */ /* 0x0009e40008018000 */
[----:B----4-:R0:W-:Y:S02]  /*4770*/  UTMACMDFLUSH ;  /* 0x00000000000079b7 */ /* 0x0101e40000000000 */
.L_x_30:
[----:B------:R-:W-:Y:S05]  /*4780*/  BSYNC B0 ;  /* 0x0000000000007941 */ /* 0x000fea0003800000 */
.L_x_29:
[----:B------:R-:W-:-:S04]  /*4790*/  DEPBAR.LE SB0, 0x0 ;  /* 0x000080000000791a */ /* 0x000fc80000000000 */
[----:B------:R-:W-:Y:S05]  /*47a0*/  EXIT ;  /* 0x000000000000794d */ /* 0x000fea0003800000 */
.L_x_4:
[----:B------:R-:W-:-:S08]  /*47b0*/  NOP ;  /* 0x0000000000007918 */ /* 0x000fd00000000000 */
[----:B------:R-:W1:-:S00]  /*47c0*/  USETMAXREG.DEALLOC.CTAPOOL 0x20 ;  /* 0x00000020000079c8 */ /* 0x000e4000080e0500 */
[----:B-1----:R-:W-:Y:S01]  /*47d0*/  LOP3.LUT R0, R0, 0x3, RZ, 0xc0, !PT ;  /* 0x0000000300007812 */ /* 0x002fe200078ec0ff */
[----:B------:R-:W-:-:S05]  /*47e0*/  IMAD.MOV.U32 R2, RZ, RZ, RZ ;  /* 0x000000ffff027224 */ /* 0x000fca00078e00ff */
[----:B------:R-:W1:Y:S02]  /*47f0*/  SHFL.IDX PT, R0, R0, RZ, 0x1f ;  /* 0x00001fff00007589 */ /* 0x000e6400000e0000 */
[----:B-1----:R-:W-:-:S13]  /*4800*/  ISETP.NE.AND P0, PT, R0, RZ, PT ;  /* 0x000000ff0000720c */ /* 0x002fda0003f05270 */
[----:B------:R-:W-:Y:S05]  /*4810*/  @!P0 BRA `(.L_x_31) ;  /* 0x0000000c00b88947 */ /* 0x000fea0003800000 */
[----:B------:R-:W-:-:S13]  /*4820*/  ISETP.NE.AND P0, PT, R0, 0x1, PT ;  /* 0x000000010000780c */ /* 0x000fda0003f05270 */
[----:B------:R-:W-:Y:S05]  /*4830*/  @P0 EXIT ;  /* 0x000000000000094d */ /* 0x000fea0003800000 */
[----:B------:R-:W1:Y:S02]  /*4840*/  S2UR UR12, SR_CTAID.Z ;  /* 0x00000000000c79c3 */ /* 0x000e640000002700 */
[----:B-1----:R-:W-:-:S13]  /*4850*/  ISETP.LE.AND P0, PT, RZ, UR12, PT ;  /* 0x0000000cff007c0c */ /* 0x002fda000bf03270 */
[----:B------:R-:W-:Y:S05]  /*4860*/  @!P0 EXIT ;  /* 0x000000000000894d */ /* 0x000fea0003800000 */
[----:B------:R-:W1:Y:S01]  /*4870*/  S2UR UR7, SR_CTAID.Y ;  /* 0x00000000000779c3 */ /* 0x000e620000002600 */
[----:B------:R-:W-:Y:S01]  /*4880*/  ULDC.64 UR8, c[0x0][0x2d8] ;  /* 0x0000b60000087ab9 */ /* 0x000fe20000000a00 */
[----:B------:R-:W-:Y:S01]  /*4890*/  ULDC.64 UR10, c[0x0][0x2e0] ;  /* 0x0000b800000a7ab9 */ /* 0x000fe20000000a00 */
[----:B------:R-:W-:-:S05]  /*48a0*/  ELECT P0, URZ, PT ;  /* 0x00000000003f782f */ /* 0x000fca0003800000 */
[----:B------:R-:W2:Y:S01]  /*48b0*/  LDC R2, c[0x0][0x280] ;  /* 0x0000a000ff027b82 */ /* 0x000ea20000000800 */
[----:B-1----:R-:W-:-:S04]  /*48c0*/  USHF.R.S32.HI UR4, URZ, 0x1f, UR7 ;  /* 0x0000001f3f047899 */ /* 0x002fc80008011407 */
[----:B------:R-:W-:Y:S02]  /*48d0*/  UIMAD UR6, UR4, UR8, URZ ;  /* 0x00000008040672a4 */ /* 0x000fe4000f8e023f */
[----:B------:R-:W-:Y:S01]  /*48e0*/  UIMAD.WIDE.U32 UR4, UR7, UR8, URZ ;  /* 0x00000008070472a5 */ /* 0x000fe2000f8e003f */
[----:B--2---:R-:W-:Y:S01]  /*48f0*/  ISETP.GE.AND P1, PT, R2, 0x1, PT ;  /* 0x000000010200780c */ /* 0x004fe20003f26270 */
[----:B------:R-:W-:Y:S02]  /*4900*/  UIMAD UR7, UR7, UR9, UR6 ;  /* 0x00000009070772a4 */ /* 0x000fe4000f8e0206 */
[----:B------:R-:W-:Y:S02]  /*4910*/  USHF.R.S32.HI UR6, URZ, 0x1f, UR12 ;  /* 0x0000001f3f067899 */ /* 0x000fe4000801140c */
[----:B------:R-:W-:Y:S02]  /*4920*/  UIADD3 UR5, UR5, UR7, URZ ;  /* 0x0000000705057290 */ /* 0x000fe4000fffe03f */
[----:B------:R-:W-:-:S04]  /*4930*/  UIMAD UR6, UR6, UR10, URZ ;  /* 0x0000000a060672a4 */ /* 0x000fc8000f8e023f */
[----:B------:R-:W-:Y:S02]  /*4940*/  UIMAD UR8, UR12, UR11, UR6 ;  /* 0x0000000b0c0872a4 */ /* 0x000fe4000f8e0206 */
[----:B------:R-:W-:Y:S01]  /*4950*/  UIMAD.WIDE.U32 UR6, UR12, UR10, UR4 ;  /* 0x0000000a0c0672a5 */ /* 0x000fe2000f8e0004 */
[----:B------:R-:W-:Y:S11]  /*4960*/  @!P1 EXIT ;  /* 0x000000000000994d */ /* 0x000ff60003800000 */
[C---:B------:R-:W-:Y:S01]  /*4970*/  VIADD R0, R2.reuse, 0x3f ;  /* 0x0000003f02007836 */ /* 0x040fe20000000000 */
[----:B------:R-:W-:Y:S01]  /*4980*/  ISETP.GE.AND P1, PT, R2, 0x41, PT ;  /* 0x000000410200780c */ /* 0x000fe20003f26270 */
[----:B------:R-:W-:Y:S01]  /*4990*/  UIADD3 UR8, UR7, UR8, URZ ;  /* 0x0000000807087290 */ /* 0x000fe2000fffe03f */
[----:B------:R-:W-:Y:S02]  /*49a0*/  UMOV UR4, URZ ;  /* 0x0000003f00047c82 */ /* 0x000fe40008000000 */
[----:B------:R-:W-:-:S04]  /*49b0*/  SHF.R.S32.HI R3, RZ, 0x1f, R0 ;  /* 0x0000001fff037819 */ /* 0x000fc80000011400 */
[----:B------:R-:W-:-:S04]  /*49c0*/  LEA.HI R3, R3, R0, RZ, 0x6 ;  /* 0x0000000003037211 */ /* 0x000fc800078f30ff */
[----:B------:R-:W-:-:S04]  /*49d0*/  SHF.R.S32.HI R0, RZ, 0x6, R3 ;  /* 0x00000006ff007819 */ /* 0x000fc80000011403 */
[----:B------:R-:W-:-:S04]  /*49e0*/  VIMNMX R0, R0, 0x1, !PT ;  /* 0x0000000100007848 */ /* 0x000fc80007fe0100 */
[----:B------:R-:W-:Y:S01]  /*49f0*/  LOP3.LUT R3, R0, 0x1, RZ, 0xc0, !PT ;  /* 0x0000000100037812 */ /* 0x000fe200078ec0ff */
[----:B------:R-:W-:Y:S06]  /*4a00*/  @!P1 BRA `(.L_x_32) ;  /* 0x0000000800209947 */ /* 0x000fec0003800000 */
[----:B------:R-:W-:Y:S01]  /*4a10*/  ULDC.64 UR20, c[0x0][0x2c0] ;  /* 0x0000b00000147ab9 */ /* 0x000fe20000000a00 */
[----:B------:R-:W-:Y:S01]  /*4a20*/  IMAD.IADD R0, R0, 0x1, -R3 ;  /* 0x0000000100007824 */ /* 0x000fe200078e0a03 */
[----:B------:R-:W-:Y:S01]  /*4a30*/  ULEA UR20, UP0, UR6, UR20, 0x2 ;  /* 0x0000001406147291 */ /* 0x000fe2000f80103f */
[----:B------:R-:W-:Y:S01]  /*4a40*/  UMOV UR4, URZ ;  /* 0x0000003f00047c82 */ /* 0x000fe20008000000 */
[----:B------:R-:W-:Y:S02]  /*4a50*/  UMOV UR5, URZ ;  /* 0x0000003f00057c82 */ /* 0x000fe40008000000 */
[----:B------:R-:W-:Y:S02]  /*4a60*/  ULEA.HI.X UR21, UR6, UR21, UR8, 0x2, UP0 ;  /* 0x0000001506157291 */ /* 0x000fe400080f1408 */
[----:B------:R-:W-:Y:S02]  /*4a70*/  UIADD3 UR12, UP0, UR20, 0x4000, URZ ;  /* 0x00004000140c7890 */ /* 0x000fe4000ff1e03f */
[----:B------:R-:W-:-:S02]  /*4a80*/  UIADD3 UR14, UP1, UR20, 0x8000, URZ ;  /* 0x00008000140e7890 */ /* 0x000fc4000ff3e03f */
[----:B------:R-:W-:Y:S02]  /*4a90*/  UIADD3 UR16, UP2, UR20, 0xc000, URZ ;  /* 0x0000c00014107890 */ /* 0x000fe4000ff5e03f */
[----:B------:R-:W-:Y:S02]  /*4aa0*/  UIADD3 UR18, UP3, UR20, 0x10000, URZ ;  /* 0x0001000014127890 */ /* 0x000fe4000ff7e03f */
[----:B------:R-:W-:Y:S02]  /*4ab0*/  UIADD3 UR20, UP4, UR20, 0x14000, URZ ;  /* 0x0001400014147890 */ /* 0x000fe4000ff9e03f */
[----:B------:R-:W-:Y:S02]  /*4ac0*/  UIADD3.X UR13, URZ, UR21, URZ, UP0, !UPT ;  /* 0x000000153f0d7290 */ /* 0x000fe400087fe43f */
[----:B------:R-:W-:Y:S02]  /*4ad0*/  UIADD3.X UR15, URZ, UR21, URZ, UP1, !UPT ;  /* 0x000000153f0f7290 */ /* 0x000fe40008ffe43f */
[----:B------:R-:W-:-:S02]  /*4ae0*/  UIADD3.X UR17, URZ, UR21, URZ, UP2, !UPT ;  /* 0x000000153f117290 */ /* 0x000fc400097fe43f */
[----:B------:R-:W-:Y:S02]  /*4af0*/  UIADD3.X UR19, URZ, UR21, URZ, UP3, !UPT ;  /* 0x000000153f137290 */ /* 0x000fe40009ffe43f */
[----:B------:R-:W-:Y:S01]  /*4b00*/  UIADD3.X UR21, URZ, UR21, URZ, UP4, !UPT ;  /* 0x000000153f157290 */ /* 0x000fe2000a7fe43f */
[----:B------:R-:W-:-:S11]  /*4b10*/  ULDC.64 UR24, c[0x0][0x2c0] ;  /* 0x0000b00000187ab9 */ /* 0x000fd60000000a00 */
.L_x_53:
[----:B------:R-:W-:Y:S01]  /*4b20*/  UIMAD UR10, UR4, 0x6000, URZ ;  /* 0x00006000040a78a4 */ /* 0x000fe2000f8e023f */
[----:B------:R-:W-:Y:S01]  /*4b30*/  BAR.SYNC.DEFER_BLOCKING 0xd, 0xa0 ;  /* 0x0342800000007b1d */ /* 0x000fe20000010000 */
[----:B------:R-:W-:Y:S02]  /*4b40*/  UIMAD UR9, UR5, 0x3000, URZ ;  /* 0x00003000050978a4 */ /* 0x000fe4000f8e023f */
[----:B------:R-:W-:Y:S02]  /*4b50*/  UIMAD.WIDE UR28, UR10, 0x4, UR12 ;  /* 0x000000040a1c78a5 */ /* 0x000fe4000f8e020c */
[----:B------:R-:W-:Y:S01]  /*4b60*/  UIMAD.WIDE UR26, UR10, 0x4, UR14 ;  /* 0x000000040a1a78a5 */ /* 0x000fe2000f8e020e */
[----:B------:R-:W-:Y:S01]  /*4b70*/  BSSY B0, `(.L_x_33) ;  /* 0x0000012000007945 */ /* 0x000fe20003800000 */
[----:B------:R-:W-:Y:S02]  /*4b80*/  UIMAD.WIDE UR30, UR10, 0x4, UR16 ;  /* 0x000000040a1e78a5 */ /* 0x000fe4000f8e0210 */
[----:B------:R-:W-:-:S02]  /*4b90*/  UIMAD.WIDE UR32, UR10, 0x4, UR18 ;  /* 0x000000040a2078a5 */ /* 0x000fc4000f8e0212 */
[----:B------:R-:W-:Y:S01]  /*4ba0*/  UIMAD.WIDE UR10, UR10, 0x4, UR20 ;  /* 0x000000040a0a78a5 */ /* 0x000fe2000f8e0214 */
[----:B------:R-:W-:Y:S11]  /*4bb0*/  @!P0 BRA `(.L_x_34) ;  /* 0x0000000000348947 */ /* 0x000ff60003800000 */
[----:B------:R-:W1:Y:S01]  /*4bc0*/  S2UR UR23, SR_CgaCtaId ;  /* 0x00000000001779c3 */ /* 0x000e620000008800 */
[----:B------:R-:W-:Y:S01]  /*4bd0*/  UIADD3 UR34, UP0, UR9, UR6, URZ ;  /* 0x0000000609227290 */ /* 0x000fe2000ff1e03f */
[----:B------:R-:W-:-:S03]  /*4be0*/  UMOV UR22, 0x400 ;  /* 0x0000040000167882 */ /* 0x000fc60000000000 */
[----:B------:R-:W-:Y:S02]  /*4bf0*/  ULEA.HI.X.SX32 UR35, UR9, UR8, 0x1, UP0 ;  /* 0x0000000809237291 */ /* 0x000fe400080f0e3f */
[----:B------:R-:W-:-:S04]  /*4c00*/  ULEA UR36, UP0, UR34, UR24, 0x2 ;  /* 0x0000001822247291 */ /* 0x000fc8000f80103f */
[----:B------:R-:W-:-:S03]  /*4c10*/  ULEA.HI.X UR37, UR34, UR25, UR35, 0x2, UP0 ;  /* 0x0000001922257291 */ /* 0x000fc600080f1423 */
[----:B------:R-:W-:Y:S01]  /*4c20*/  UMOV UR34, 0x0 ;  /* 0x0000000000227882 */ /* 0x000fe20000000000 */
[----:B------:R-:W-:Y:S01]  /*4c30*/  UMOV UR35, 0x14f00000 ;  /* 0x14f0000000237882 */ /* 0x000fe20000000000 */
[----:B-1----:R-:W-:-:S03]  /*4c40*/  ULEA UR22, UR23, UR22, 0x18 ;  /* 0x0000001617167291 */ /* 0x002fc6000f8ec03f */
[----:B------:R-:W-:Y:S01]  /*4c50*/  UMOV UR23, 0x400 ;  /* 0x0000040000177882 */ /* 0x000fe20000000000 */
[----:B------:R-:W-:-:S09]  /*4c60*/  UIADD3 UR22, UR22, 0x12000, URZ ;  /* 0x0001200016167890 */ /* 0x000fd2000fffe03f */
[----:B------:R1:W-:Y:S02]  /*4c70*/  UBLKRED.G.S.ADD.F32.RN [UR36], [UR22], UR23, desc[UR34] ;  /* 0x00002224160073bb */ /* 0x0003e400080a1417 */
[----:B-1----:R0:W-:Y:S02]  /*4c80*/  UTMACMDFLUSH ;  /* 0x00000000000079b7 */ /* 0x0021e40000000000 */
.L_x_34:
[----:B------:R-:W-:Y:S05]  /*4c90*/  BSYNC B0 ;  /* 0x0000000000007941 */ /* 0x000fea0003800000 */
.L_x_33:
[----:B------:R-:W-:Y:S06]  /*4ca0*/  BAR.SYNC.DEFER_BLOCKING 0xe, 0xa0 ;  /* 0x0382800000007b1d */ /* 0x000fec0000010000 */
[----:B------:R-:W-:Y:S04]  /*4cb0*/  BSSY B0, `(.L_x_35) ;  /* 0x000000b000007945 */ /* 0x000fe80003800000 */
[----:B------:R-:W-:Y:S05]  /*4cc0*/  @!P0 BRA `(.L_x_36) ;  /* 0x0000000000248947 */ /* 0x000fea0003800000 */
[----:B------:R-:W1:Y:S01]  /*4cd0*/  S2UR UR23, SR_CgaCtaId ;  /* 0x00000000001779c3 */ /* 0x000e620000008800 */
[----:B------:R-:W-:Y:S01]  /*4ce0*/  UMOV UR22, 0x400 ;  /* 0x0000040000167882 */ /* 0x000fe20000000000 */
[----:B------:R-:W-:Y:S01]  /*4cf0*/  UMOV UR34, 0x0 ;  /* 0x0000000000227882 */ /* 0x000fe20000000000 */
[----:B------:R-:W-:Y:S01]  /*4d00*/  UMOV UR35, 0x14f00000 ;  /* 0x14f0000000237882 */ /* 0x000fe20000000000 */
[----:B-1----:R-:W-:-:S03]  /*4d10*/  ULEA UR22, UR23, UR22, 0x18 ;  /* 0x0000001617167291 */ /* 0x002fc6000f8ec03f */
[----:B------:R-:W-:Y:S01]  /*4d20*/  UMOV UR23, 0x400 ;  /* 0x0000040000177882 */ /* 0x000fe20000000000 */
[----:B------:R-:W-:-:S09]  /*4d30*/  UIADD3 UR22, UR22, 0x16000, URZ ;  /* 0x0001600016167890 */ /* 0x000fd2000fffe03f */
[----:B------:R1:W-:Y:S02]  /*4d40*/  UBLKRED.G.S.ADD.F32.RN [UR28], [UR22], UR23, desc[UR34] ;  /* 0x0000221c160073bb */ /* 0x0003e400080a1417 */
[----:B-1----:R0:W-:Y:S02]  /*4d50*/  UTMACMDFLUSH ;  /* 0x00000000000079b7 */ /* 0x0021e40000000000 */
.L_x_36:
[----:B------:R-:W-:Y:S05]  /*4d60*/  BSYNC B0 ;  /* 0x0000000000007941 */ /* 0x000fea0003800000 */
.L_x_35:
        /* <DEDUP_REMOVED lines=10> */
[----:B------:R1:W-:Y:S01]  /*4e10*/  UBLKRED.G.S.ADD.F32.RN [UR26], [UR22], UR23, desc[UR28] ;  /* 0x00001c1a160073bb */ /* 0x0003e200080a1417 */
[----:B------:R0:W-:Y:S01]  /*4e20*/  UTMACMDFLUSH ;  /* 0x00000000000079b7 */ /* 0x0001e20000000000 */
[----:B-1----:R-:W-:-:S04]  /*4e30*/  DEPBAR.LE SB0, 0x2 ;  /* 0x000080800000791a */ /* 0x002fc80000000000 */
.L_x_38:
[----:B------:R-:W-:Y:S05]  /*4e40*/  BSYNC B0 ;  /* 0x0000000000007941 */ /* 0x000fea0003800000 */
.L_x_37:
[----:B------:R-:W-:Y:S06]  /*4e50*/  BAR.ARV 0xa, 0xa0 ;  /* 0x0282800000007b1d */ /* 0x000fec0000002000 */
[----:B------:R-:W-:Y:S04]  /*4e60*/  BSSY B0, `(.L_x_39) ;  /* 0x0000003000007945 */ /* 0x000fe80003800000 */
[----:B------:R-:W-:Y:S05]  /*4e70*/  @!P0 BRA `(.L_x_40) ;  /* 0x0000000000048947 */ /* 0x000fea0003800000 */
[----:B------:R-:W-:-:S04]  /*4e80*/  DEPBAR.LE SB0, 0x1 ;  /* 0x000080400000791a */ /* 0x000fc80000000000 */
.L_x_40:
[----:B------:R-:W-:Y:S05]  /*4e90*/  BSYNC B0 ;  /* 0x0000000000007941 */ /* 0x000fea0003800000 */
.L_x_39:
[----:B------:R-:W-:Y:S06]  /*4ea0*/  BAR.ARV 0xb, 0xa0 ;  /* 0x02c2800000007b1d */ /* 0x000fec0000002000 */
[----:B------:R-:W-:Y:S04]  /*4eb0*/  BSSY B0, `(.L_x_41) ;  /* 0x0000003000007945 */ /* 0x000fe80003800000 */
[----:B------:R-:W-:Y:S05]  /*4ec0*/  @!P0 BRA `(.L_x_42) ;  /* 0x0000000000048947 */ /* 0x000fea0003800000 */
[----:B------:R-:W-:-:S04]  /*4ed0*/  DEPBAR.LE SB0, 0x0 ;  /* 0x000080000000791a */ /* 0x000fc80000000000 */
.L_x_42:
[----:B------:R-:W-:Y:S05]  /*4ee0*/  BSYNC B0 ;  /* 0x0000000000007941 */ /* 0x000fea0003800000 */
.L_x_41:
[----:B------:R-:W-:Y:S06]  /*4ef0*/  BAR.ARV 0xc, 0xa0 ;  /* 0x0302800000007b1d */ /* 0x000fec0000002000 */
[----:B------:R-:W-:Y:S02]  /*4f00*/  BSSY B0, `(.L_x_43) ;  /* 0x000000c000007945 */ /* 0x000fe40003800000 */
[----:B------:R-:W-:Y:S06]  /*4f10*/  BAR.SYNC.DEFER_BLOCKING 0xd, 0xa0 ;  /* 0x0342800000007b1d */ /* 0x000fec0000010000 */
        /* <DEDUP_REMOVED lines=10> */
.L_x_44:
[----:B------:R-:W-:Y:S05]  /*4fc0*/  BSYNC B0 ;  /* 0x0000000000007941 */ /* 0x000fea0003800000 */
.L_x_43:
        /* <DEDUP_REMOVED lines=12> */
.L_x_46:
[----:B------:R-:W-:Y:S05]  /*5090*/  BSYNC B0 ;  /* 0x0000000000007941 */ /* 0x000fea0003800000 */
.L_x_45:
        /* <DEDUP_REMOVED lines=13> */
.L_x_48:
[----:B------:R-:W-:Y:S05]  /*5170*/  BSYNC B0 ;  /* 0x0000000000007941 */ /* 0x000fea0003800000 */
.L_x_47:
[----:B------:R-:W-:Y:S06]  /*5180*/  BAR.ARV 0xa, 0xa0 ;  /* 0x0282800000007b1d */ /* 0x000fec0000002000 */
[----:B------:R-:W-:Y:S04]  /*5190*/  BSSY B0, `(.L_x_49) ;  /* 0x0000003000007945 */ /* 0x000fe80003800000 */
[----:B------:R-:W-:Y:S05]  /*51a0*/  @!P0 BRA `(.L_x_50) ;  /* 0x0000000000048947 */ /* 0x000fea0003800000 */
[----:B------:R-:W-:-:S04]  /*51b0*/  DEPBAR.LE SB0, 0x1 ;  /* 0x000080400000791a */ /* 0x000fc80000000000 */
.L_x_50:
[----:B------:R-:W-:Y:S05]  /*51c0*/  BSYNC B0 ;  /* 0x0000000000007941 */ /* 0x000fea0003800000 */
.L_x_49:
[----:B------:R-:W-:Y:S01]  /*51d0*/  VIADD R0, R0, 0xfffffffe ;  /* 0xfffffffe00007836 */ /* 0x000fe20000000000 */
[----:B------:R-:W-:Y:S06]  /*51e0*/  BAR.ARV 0xb, 0xa0 ;  /* 0x02c2800000007b1d */ /* 0x000fec0000002000 */
[----:B------:R-:W-:Y:S01]  /*51f0*/  BSSY B0, `(.L_x_51) ;  /* 0x0000004000007945 */ /* 0x000fe20003800000 */
[----:B------:R-:W-:-:S03]  /*5200*/  ISETP.NE.AND P1, PT, R0, RZ, PT ;  /* 0x000000ff0000720c */ /* 0x000fc60003f25270 */
[----:B------:R-:W-:Y:S10]  /*5210*/  @!P0 BRA `(.L_x_52) ;  /* 0x0000000000048947 */ /* 0x000ff40003800000 */
[----:B------:R-:W-:-:S04]  /*5220*/  DEPBAR.LE SB0, 0x0 ;  /* 0x000080000000791a */ /* 0x000fc80000000000 */
.L_x_52:
[----:B------:R-:W-:Y:S05]  /*5230*/  BSYNC B0 ;  /* 0x0000000000007941 */ /* 0x000fea0003800000 */
.L_x_51:
[----:B------:R-:W-:Y:S06]  /*5240*/  BAR.ARV 0xc, 0xa0 ;  /* 0x0302800000007b1d */ /* 0x000fec0000002000 */
[----:B------:R-:W-:Y:S02]  /*5250*/  UIADD3 UR5, UR5, 0x2, URZ ;  /* 0x0000000205057890 */ /* 0x000fe4000fffe03f */
[----:B------:R-:W-:Y:S01]  /*5260*/  UIADD3 UR4, UR4, 0x1, URZ ;  /* 0x0000000104047890 */ /* 0x000fe2000fffe03f */
[----:B------:R-:W-:Y:S11]  /*5270*/  @P1 BRA `(.L_x_53) ;  /* 0xfffffff800281947 */ /* 0x000ff6000383ffff */
[----:B------:R-:W-:-:S12]  /*5280*/  UIADD3 UR4, UR9, 0x6000, URZ ;  /* 0x0000600009047890 */ /* 0x000fd8000fffe03f */
.L_x_32:
[----:B------:R-:W-:-:S13]  /*5290*/  ISETP.NE.AND P1, PT, R3, RZ, PT ;  /* 0x000000ff0300720c */ /* 0x000fda0003f25270 */
[----:B------:R-:W-:Y:S05]  /*52a0*/  @!P1 EXIT ;  /* 0x000000000000994d */ /* 0x000fea0003800000 */
[----:B------:R-:W-:Y:S06]  /*52b0*/  BAR.SYNC.DEFER_BLOCKING 0xd, 0xa0 ;  /* 0x0342800000007b1d */ /* 0x000fec0000010000 */
[----:B------:R-:W-:Y:S04]  /*52c0*/  BSSY B0, `(.L_x_54) ;  /* 0x0000010000007945 */ /* 0x000fe80003800000 */
[----:B------:R-:W-:Y:S05]  /*52d0*/  @!P0 BRA `(.L_x_55) ;  /* 0x0000000000388947 */ /* 0x000fea0003800000 */
[----:B------:R-:W1:Y:S01]  /*52e0*/  S2UR UR9, SR_CgaCtaId ;  /* 0x00000000000979c3 */ /* 0x000e620000008800 */
[----:B------:R-:W-:Y:S01]  /*52f0*/  UIADD3 UR12, UP0, UR4, UR6, URZ ;  /* 0x00000006040c7290 */ /* 0x000fe2000ff1e03f */
[----:B------:R-:W-:Y:S01]  /*5300*/  UMOV UR5, 0x400 ;  /* 0x0000040000057882 */ /* 0x000fe20000000000 */
[----:B------:R-:W-:Y:S02]  /*5310*/  ULDC.64 UR10, c[0x0][0x2c0] ;  /* 0x0000b000000a7ab9 */ /* 0x000fe40000000a00 */
        /* <DEDUP_REMOVED lines=10> */
.L_x_55:
[----:B------:R-:W-:Y:S05]  /*53c0*/  BSYNC B0 ;  /* 0x0000000000007941 */ /* 0x000fea0003800000 */
.L_x_54:
[----:B------:R-:W-:Y:S06]  /*53d0*/  BAR.SYNC.DEFER_BLOCKING 0xe, 0xa0 ;  /* 0x0382800000007b1d */ /* 0x000fec0000010000 */
[----:B------:R-:W-:Y:S04]  /*53e0*/  BSSY B0, `(.L_x_56) ;  /* 0x0000011000007945 */ /* 0x000fe80003800000 */
[----:B------:R-:W-:Y:S05]  /*53f0*/  @!P0 BRA `(.L_x_57) ;  /* 0x00000000003c8947 */ /* 0x000fea0003800000 */
[----:B------:R-:W1:Y:S01]  /*5400*/  S2UR UR12, SR_CgaCtaId ;  /* 0x00000000000c79c3 */ /* 0x000e620000008800 */
[----:B------:R-:W-:Y:S01]  /*5410*/  UIADD3 UR5, UR4, 0x1000, URZ ;  /* 0x0000100004057890 */ /* 0x000fe2000fffe03f */
[----:B------:R-:W-:Y:S01]  /*5420*/  UMOV UR9, 0x400 ;  /* 0x0000040000097882 */ /* 0x000fe20000000000 */
[----:B------:R-:W-:Y:S02]  /*5430*/  ULDC.64 UR10, c[0x0][0x2c0] ;  /* 0x0000b000000a7ab9 */ /* 0x000fe40000000a00 */
[----:B------:R-:W-:-:S04]  /*5440*/  UIADD3 UR13, UP0, UR5, UR6, URZ ;  /* 0x00000006050d7290 */ /* 0x000fc8000ff1e03f */
        /* <DEDUP_REMOVED lines=10> */
.L_x_57:
[----:B------:R-:W-:Y:S05]  /*54f0*/  BSYNC B0 ;  /* 0x0000000000007941 */ /* 0x000fea0003800000 */
.L_x_56:
        /* <DEDUP_REMOVED lines=19> */
.L_x_59:
[----:B------:R-:W-:Y:S05]  /*5630*/  BSYNC B0 ;  /* 0x0000000000007941 */ /* 0x000fea0003800000 */
.L_x_58:
[----:B------:R-:W-:Y:S06]  /*5640*/  BAR.ARV 0xa, 0xa0 ;  /* 0x0282800000007b1d */ /* 0x000fec0000002000 */
[----:B------:R-:W-:Y:S04]  /*5650*/  BSSY B0, `(.L_x_60) ;  /* 0x0000003000007945 */ /* 0x000fe80003800000 */
[----:B------:R-:W-:Y:S05]  /*5660*/  @!P0 BRA `(.L_x_61) ;  /* 0x0000000000048947 */ /* 0x000fea0003800000 */
[----:B------:R-:W-:-:S04]  /*5670*/  DEPBAR.LE SB0, 0x1 ;  /* 0x000080400000791a */ /* 0x000fc80000000000 */
.L_x_61:
[----:B------:R-:W-:Y:S05]  /*5680*/  BSYNC B0 ;  /* 0x0000000000007941 */ /* 0x000fea0003800000 */
.L_x_60:
[----:B------:R-:W-:Y:S06]  /*5690*/  BAR.ARV 0xb, 0xa0 ;  /* 0x02c2800000007b1d */ /* 0x000fec0000002000 */
[----:B------:R-:W-:Y:S04]  /*56a0*/  BSSY B0, `(.L_x_62) ;  /* 0x0000003000007945 */ /* 0x000fe80003800000 */
[----:B------:R-:W-:Y:S05]  /*56b0*/  @!P0 BRA `(.L_x_63) ;  /* 0x0000000000048947 */ /* 0x000fea0003800000 */
[----:B------:R-:W-:-:S04]  /*56c0*/  DEPBAR.LE SB0, 0x0 ;  /* 0x000080000000791a */ /* 0x000fc80000000000 */
.L_x_63:
[----:B------:R-:W-:Y:S05]  /*56d0*/  BSYNC B0 ;  /* 0x0000000000007941 */ /* 0x000fea0003800000 */
.L_x_62:
[----:B------:R-:W-:Y:S06]  /*56e0*/  BAR.ARV 0xc, 0xa0 ;  /* 0x0302800000007b1d */ /* 0x000fec0000002000 */
[----:B------:R-:W-:Y:S05]  /*56f0*/  EXIT ;  /* 0x000000000000794d */ /* 0x000fea0003800000 */
.L_x_31:
[----:B------:R-:W1:Y:S01]  /*5700*/  S2UR UR29, SR_CTAID.Z ;  /* 0x00000000001d79c3 */ /* 0x000e620000002700 */
[----:B------:R-:W-:Y:S02]  /*5710*/  IMAD.MOV.U32 R12, RZ, RZ, 0x1 ;  /* 0x00000001ff0c7424 */ /* 0x000fe400078e00ff */
[----:B------:R-:W-:Y:S01]  /*5720*/  IMAD.MOV.U32 R4, RZ, RZ, 0x1 ;  /* 0x00000001ff047424 */ /* 0x000fe200078e00ff */
[----:B-1----:R-:W-:-:S13]  /*5730*/  ISETP.LE.AND P0, PT, RZ, UR29, PT ;  /* 0x0000001dff007c0c */ /* 0x002fda000bf03270 */
[----:B------:R-:W-:Y:S05]  /*5740*/  @!P0 BRA `(.L_x_64) ;  /* 0x0000001c00bc8947 */ /* 0x000fea0003800000 */
[----:B------:R-:W1:Y:S01]  /*5750*/  S2R R13, SR_CTAID.Y ;  /* 0x00000000000d7919 */ /* 0x000e620000002600 */
[----:B------:R-:W2:Y:S01]  /*5760*/  LDC.64 R8, c[0x0][0x718] ;  /* 0x0001c600ff087b82 */ /* 0x000ea20000000a00 */
[----:B------:R-:W-:Y:S01]  /*5770*/  ULDC UR4, c[0x0][0x2e8] ;  /* 0x0000ba0000047ab9 */ /* 0x000fe20000000800 */
[----:B------:R-:W-:Y:S01]  /*5780*/  BSSY B0, `(.L_x_64) ;  /* 0x00001eb000007945 */ /* 0x000fe20003800000 */
[----:B------:R-:W3:Y:S01]  /*5790*/  S2R R11, SR_CTAID.Z ;  /* 0x00000000000b7919 */ /* 0x000ee20000002700 */
[----:B------:R-:W-:-:S04]  /*57a0*/  UISETP.NE.AND UP0, UPT, UR4, 0x1, UPT ;  /* 0x000000010400788c */ /* 0x000fc8000bf05270 */
[----:B------:R-:W2:Y:S07]  /*57b0*/  S2UR UR28, SR_CTAID.Y ;  /* 0x00000000001c79c3 */ /* 0x000eae0000002600 */
[----:B------:R-:W-:Y:S01]  /*57c0*/  @UP0 ULDC UR6, c[0x0][0x2ec] ;  /* 0x0000bb0000060ab9 */ /* 0x000fe20000000800 */
[----:B------:R-:W4:Y:S01]  /*57d0*/  LDC.64 R14, c[0x0][0x720] ;  /* 0x0001c800ff0e7b82 */ /* 0x000f220000000a00 */
[----:B------:R-:W-:-:S07]  /*57e0*/  @UP0 ULDC UR8, c[0x0][0x2f0] ;  /* 0x0000bc0000080ab9 */ /* 0x000fce0000000800 */
[----:B------:R-:W5:Y:S01]  /*57f0*/  LDC.64 R4, c[0x0][0x700] ;  /* 0x0001c000ff047b82 */ /* 0x000f620000000a00 */
[----:B-1----:R-:W-:-:S07]  /*5800*/  SHF.R.S32.HI R13, RZ, 0x1f, R13 ;  /* 0x0000001fff0d7819 */ /* 0x002fce000001140d */
[----:B------:R-:W1:Y:S01]  /*5810*/  LDC.64 R6, c[0x0][0x730] ;  /* 0x0001cc00ff067b82 */ /* 0x000e620000000a00 */
[----:B--2---:R-:W-:Y:S01]  /*5820*/  IMAD.WIDE.U32 R2, R8, UR28, RZ ;  /* 0x0000001c08027c25 */ /* 0x004fe2000f8e00ff */
[----:B------:R-:W-:Y:S01]  /*5830*/  UIMAD.WIDE.U32 UR6, UR28, UR6, URZ ;  /* 0x000000061c0672a5 */ /* 0x000fe2000f8e003f */
[----:B---3--:R-:W-:Y:S01]  /*5840*/  SHF.R.S32.HI R11, RZ, 0x1f, R11 ;  /* 0x0000001fff0b7819 */ /* 0x008fe2000001140b */
[----:B------:R-:W-:Y:S01]  /*5850*/  UMOV UR36, UR28 ;  /* 0x0000001c00247c82 */ /* 0x000fe20008000000 */
[----:B------:R-:W-:Y:S01]  /*5860*/  IMAD R0, R13, R8, RZ ;  /* 0x000000080d007224 */ /* 0x000fe200078e02ff */
[----:B------:R-:W-:-:S03]  /*5870*/  @UP0 USHF.R.U32.HI UR36, URZ, UR8, UR7 ;  /* 0x000000083f240299 */ /* 0x000fc60008011607 */
[----:B------:R-:W-:Y:S02]  /*5880*/  IMAD R9, R9, UR28, R0 ;  /* 0x0000001c09097c24 */ /* 0x000fe4000f8e0200 */
[----:B----4-:R-:W-:Y:S02]  /*5890*/  IMAD R0, R11, R14, RZ ;  /* 0x0000000e0b007224 */ /* 0x010fe400078e02ff */
[----:B------:R-:W-:Y:S02]  /*58a0*/  IMAD.IADD R3, R3, 0x1, R9 ;  /* 0x0000000103037824 */ /* 0x000fe400078e0209 */
[----:B------:R-:W2:Y:S01]  /*58b0*/  LDC.64 R8, c[0x0][0x738] ;  /* 0x0001ce00ff087b82 */ /* 0x000ea20000000a00 */
[----:B------:R-:W-:Y:S02]  /*58c0*/  IMAD R15, R15, UR29, R0 ;  /* 0x0000001d0f0f7c24 */ /* 0x000fe4000f8e0200 */
[----:B------:R-:W-:-:S04]  /*58d0*/  IMAD.WIDE.U32 R2, R14, UR29, R2 ;  /* 0x0000001d0e027c25 */ /* 0x000fc8000f8e0002 */
[----:B------:R-:W-:Y:S01]  /*58e0*/  IMAD.IADD R0, R3, 0x1, R15 ;  /* 0x0000000103007824 */ /* 0x000fe200078e020f */
[----:B-----5:R-:W-:Y:S01]  /*58f0*/  LEA R4, P0, R2, R4, 0x2 ;  /* 0x0000000402047211 */ /* 0x020fe200078010ff */
[----:B-1----:R-:W-:-:S03]  /*5900*/  IMAD R10, R13, R6, RZ ;  /* 0x000000060d0a7224 */ /* 0x002fc600078e02ff */
[----:B------:R-:W-:Y:S02]  /*5910*/  LEA.HI.X R0, R2, R5, R0, 0x2, P0 ;  /* 0x0000000502007211 */ /* 0x000fe400000f1400 */
[----:B------:R-:W-:Y:S01]  /*5920*/  ELECT P0, URZ, PT ;  /* 0x00000000003f782f */ /* 0x000fe20003800000 */
[----:B------:R-:W-:Y:S01]  /*5930*/  IMAD R3, R7, UR28, R10 ;  /* 0x0000001c07037c24 */ /* 0x000fe2000f8e020a */
[----:B------:R-:W-:Y:S01]  /*5940*/  R2UR UR4, R4 ;  /* 0x00000000040472ca */ /* 0x000fe200000e0000 */
[----:B------:R-:W-:Y:S01]  /*5950*/  IMAD.WIDE.U32 R6, R6, UR28, RZ ;  /* 0x0000001c06067c25 */ /* 0x000fe2000f8e00ff */
[----:B------:R-:W-:-:S03]  /*5960*/  R2UR UR5, R0 ;  /* 0x00000000000572ca */ /* 0x000fc600000e0000 */
[----:B------:R-:W-:Y:S02]  /*5970*/  IMAD.IADD R7, R7, 0x1, R3 ;  /* 0x0000000107077824 */ /* 0x000fe400078e0203 */
[----:B------:R-:W-:Y:S02]  /*5980*/  IMAD.MOV.U32 R2, RZ, RZ, RZ ;  /* 0x000000ffff027224 */ /* 0x000fe400078e00ff */
[----:B--2---:R-:W-:Y:S02]  /*5990*/  IMAD R0, R11, R8, RZ ;  /* 0x000000080b007224 */ /* 0x004fe400078e02ff */
[----:B------:R-:W-:-:S04]  /*59a0*/  IMAD.WIDE.U32 R6, R8, UR29, R6 ;  /* 0x0000001d08067c25 */ /* 0x000fc8000f8e0006 */
[----:B------:R-:W-:Y:S02]  /*59b0*/  IMAD R9, R9, UR29, R0 ;  /* 0x0000001d09097c24 */ /* 0x000fe4000f8e0200 */
[----:B------:R-:W-:Y:S01]  /*59c0*/  IMAD.MOV.U32 R4, RZ, RZ, 0x1 ;  /* 0x00000001ff047424 */ /* 0x000fe200078e00ff */
[----:B------:R-:W-:Y:S06]  /*59d0*/  @!P0 BRA `(.L_x_65) ;  /* 0x0000001c00148947 */ /* 0x000fec0003800000 */
[----:B------:R-:W1:Y:S01]  /*59e0*/  S2R R3, SR_CgaCtaId ;  /* 0x0000000000037919 */ /* 0x000e620000008800 */
[----:B------:R-:W-:Y:S01]  /*59f0*/  IMAD.MOV.U32 R10, RZ, RZ, 0x1 ;  /* 0x00000001ff0a7424 */ /* 0x000fe200078e00ff */
[----:B------:R-:W-:Y:S01]  /*5a00*/  MOV R0, 0x400 ;  /* 0x0000040000007802 */ /* 0x000fe20000000f00 */
[----:B------:R-:W-:Y:S01]  /*5a10*/  IMAD.IADD R11, R7, 0x1, R9 ;  /* 0x00000001070b7824 */ /* 0x000fe200078e0209 */
[----:B------:R-:W2:Y:S02]  /*5a20*/  S2R R16, SR_TID.X ;  /* 0x0000000000107919 */ /* 0x000ea40000002100 */
[----:B------:R-:W-:Y:S01]  /*5a30*/  SHF.L.U32 R10, R10, 0x1f, RZ ;  /* 0x0000001f0a0a7819 */ /* 0x000fe200000006ff */
[----:B------:R-:W3:Y:S01]  /*5a40*/  S2R R2, SR_CTAID.X ;  /* 0x0000000000027919 */ /* 0x000ee20000002500 */
[----:B-1----:R-:W-:-:S04]  /*5a50*/  LEA R0, R3, R0, 0x18 ;  /* 0x0000000003007211 */ /* 0x002fc800078ec0ff */
[----:B------:R-:W1:Y:S01]  /*5a60*/  SYNCS.PHASECHK.TRANS64.TRYWAIT P1, [R0+URZ+0x36420], R10 ;  /* 0x0364200a000075a7 */ /* 0x000e62000802017f */
[----:B--2---:R-:W-:Y:S01]  /*5a70*/  LOP3.LUT P0, RZ, R16, 0x7f, RZ, 0xc0, !PT ;  /* 0x0000007f10ff7812 */ /* 0x004fe2000780c0ff */
[----:B-1-3--:R-:W-:-:S12]  /*5a80*/  @!P1 BRA `(.L_x_66) ;  /* 0x0000001c00d09947 */ /* 0x00afd80003800000 */
.L_x_95:
[----:B------:R-:W-:Y:S02]  /*5a90*/  IMAD.MOV.U32 R12, RZ, RZ, 0x1 ;  /* 0x00000001ff0c7424 */ /* 0x000fe400078e00ff */
[----:B------:R-:W-:Y:S01]  /*5aa0*/  IMAD R4, R2, 0x60, RZ ;  /* 0x0000006002047824 */ /* 0x000fe200078e02ff */
[----:B------:R-:W-:Y:S06]  /*5ab0*/  @P0 BRA `(.L_x_67) ;  /* 0x0000000000180947 */ /* 0x000fec0003800000 */
[----:B------:R-:W2:Y:S01]  /*5ac0*/  S2R R5, SR_TID.X ;  /* 0x0000000000057919 */ /* 0x000ea20000002100 */
[----:B------:R-:W-:-:S04]  /*5ad0*/  IMAD.MOV.U32 R3, RZ, RZ, 0x6100 ;  /* 0x00006100ff037424 */ /* 0x000fc800078e00ff */
[----:B------:R3:W-:Y:S01]  /*5ae0*/  SYNCS.ARRIVE.TRANS64 RZ, [R0+URZ+0x36410], R3 ;  /* 0x0364100300ff79a7 */ /* 0x0007e2000800003f */
[----:B--2---:R-:W-:-:S13]  /*5af0*/  LOP3.LUT P1, RZ, R5, 0x1f, RZ, 0xc0, !PT ;  /* 0x0000001f05ff7812 */ /* 0x004fda000782c0ff */
[----:B---3--:R-:W-:Y:S05]  /*5b00*/  @!P1 BRA `(.L_x_67) ;  /* 0x0000000000049947 */ /* 0x008fea0003800000 */
[----:B------:R-:W-:Y:S01]  /*5b10*/  BPT.TRAP 0x1 ;  /* 0x000000040000795c */ /* 0x000fe20000300000 */
.L_x_67:
[----:B------:R-:W2:Y:S01]  /*5b20*/  LDC.64 R8, c[0x0][0x198] ;  /* 0x00006600ff087b82 */ /* 0x000ea20000000a00 */
[----:B------:R-:W-:Y:S01]  /*5b30*/  R2UR UR32, R0 ;  /* 0x00000000002072ca */ /* 0x000fe200000e0000 */
[----:B------:R-:W-:Y:S01]  /*5b40*/  UMOV UR27, URZ ;  /* 0x0000003f001b7c82 */ /* 0x000fe20008000000 */
[----:B------:R-:W-:Y:S01]  /*5b50*/  R2UR UR35, R4 ;  /* 0x00000000042372ca */ /* 0x000fe200000e0000 */
[----:B------:R-:W-:Y:S01]  /*5b60*/  UMOV UR30, 0x0 ;  /* 0x00000000001e7882 */ /* 0x000fe20000000000 */
[----:B------:R-:W-:Y:S01]  /*5b70*/  UMOV UR31, 0x14f00000 ;  /* 0x14f00000001f7882 */ /* 0x000fe20000000000 */
[----:B------:R-:W-:Y:S01]  /*5b80*/  UMOV UR26, URZ ;  /* 0x0000003f001a7c82 */ /* 0x000fe20008000000 */
[----:B------:R-:W-:Y:S01]  /*5b90*/  UMOV UR18, 0x40 ;  /* 0x0000004000127882 */ /* 0x000fe20000000000 */
[----:B------:R-:W3:Y:S01]  /*5ba0*/  LDC R16, c[0x0][0x280] ;  /* 0x0000a000ff107b82 */ /* 0x000ee20000000800 */
[----:B------:R-:W-:Y:S01]  /*5bb0*/  UMOV UR20, UR28 ;  /* 0x0000001c00147c82 */ /* 0x000fe20008000000 */
[----:B------:R-:W-:Y:S01]  /*5bc0*/  UMOV UR21, UR29 ;  /* 0x0000001d00157c82 */ /* 0x000fe20008000000 */
[----:B------:R-:W-:Y:S01]  /*5bd0*/  UMOV UR19, UR27 ;  /* 0x0000001b00137c82 */ /* 0x000fe20008000000 */
[----:B------:R-:W-:Y:S01]  /*5be0*/  UMOV UR10, 0x80 ;  /* 0x00000080000a7882 */ /* 0x000fe20000000000 */
[----:B------:R-:W-:Y:S01]  /*5bf0*/  UMOV UR12, UR28 ;  /* 0x0000001c000c7c82 */ /* 0x000fe20008000000 */
[----:B------:R-:W-:Y:S01]  /*5c00*/  UIADD3 UR24, UR32, 0x1e000, URZ ;  /* 0x0001e00020187890 */ /* 0x000fe2000fffe03f */
[----:B------:R-:W-:Y:S01]  /*5c10*/  IMAD.MOV.U32 R4, RZ, RZ, 0x1 ;  /* 0x00000001ff047424 */ /* 0x000fe200078e00ff */
[----:B------:R-:W-:-:S02]  /*5c20*/  UIADD3 UR25, UR32, 0x36410, URZ ;  /* 0x0003641020197890 */ /* 0x000fc4000fffe03f */
[----:B------:R-:W-:Y:S02]  /*5c30*/  UIADD3 UR16, UR32, 0x20000, URZ ;  /* 0x0002000020107890 */ /* 0x000fe4000fffe03f */
[----:B------:R-:W-:Y:S02]  /*5c40*/  UIADD3 UR8, UR32, 0x22000, URZ ;  /* 0x0002200020087890 */ /* 0x000fe4000fffe03f */
[----:B------:R-:W-:Y:S01]  /*5c50*/  UIADD3 UR40, UR32, 0x30000, URZ ;  /* 0x0003000020287890 */ /* 0x000fe2000fffe03f */
[----:B--2---:R-:W-:Y:S01]  /*5c60*/  IMAD.MOV.U32 R13, RZ, RZ, R8 ;  /* 0x000000ffff0d7224 */ /* 0x004fe200078e0008 */
[----:B------:R-:W-:Y:S01]  /*5c70*/  UIADD3 UR33, UR32, 0x36400, URZ ;  /* 0x0003640020217890 */ /* 0x000fe2000fffe03f */
[----:B------:R-:W-:Y:S01]  /*5c80*/  IMAD.MOV.U32 R14, RZ, RZ, R9 ;  /* 0x000000ffff0e7224 */ /* 0x000fe200078e0009 */
[----:B------:R-:W-:Y:S01]  /*5c90*/  UMOV UR17, UR25 ;  /* 0x0000001900117c82 */ /* 0x000fe20008000000 */
[----:B------:R-:W-:Y:S01]  /*5ca0*/  UMOV UR13, UR29 ;  /* 0x0000001d000d7c82 */ /* 0x000fe20008000000 */
[C---:B------:R-:W-:Y:S01]  /*5cb0*/  IADD3 R2, P2, R13.reuse, 0x2f0, RZ ;  /* 0x000002f00d027810 */ /* 0x040fe20007f5e0ff */
[----:B------:R-:W-:Y:S01]  /*5cc0*/  UMOV UR11, UR27 ;  /* 0x0000001b000b7c82 */ /* 0x000fe20008000000 */
[C---:B------:R-:W-:Y:S01]  /*5cd0*/  IADD3 R5, P3, R13.reuse, 0x3f0, RZ ;  /* 0x000003f00d057810 */ /* 0x040fe20007f7e0ff */
[----:B------:R-:W-:Y:S01]  /*5ce0*/  UMOV UR9, UR25 ;  /* 0x0000001900097c82 */ /* 0x000fe20008000000 */
[----:B------:R-:W-:Y:S01]  /*5cf0*/  R2UR UR14, R2 ;  /* 0x00000000020e72ca */ /* 0x000fe200000e0000 */
[----:B------:R-:W-:Y:S01]  /*5d00*/  UMOV UR42, 0x10 ;  /* 0x00000010002a7882 */ /* 0x000fe20000000000 */
[----:B------:R-:W-:Y:S01]  /*5d10*/  IADD3 R2, P1, R13, 0xf0, RZ ;  /* 0x000000f00d027810 */ /* 0x000fe20007f3e0ff */
[--C-:B------:R-:W-:Y:S01]  /*5d20*/  IMAD.X R15, RZ, RZ, R14.reuse, P3 ;  /* 0x000000ffff0f7224 */ /* 0x100fe200018e060e */
[----:B------:R-:W-:Y:S01]  /*5d30*/  R2UR UR6, R5 ;  /* 0x00000000050672ca */ /* 0x000fe200000e0000 */
[--C-:B------:R-:W-:Y:S01]  /*5d40*/  IMAD.X R5, RZ, RZ, R14.reuse, P2 ;  /* 0x000000ffff057224 */ /* 0x100fe200010e060e */
[----:B------:R-:W-:Y:S01]  /*5d50*/  R2UR UR22, R2 ;  /* 0x00000000021672ca */ /* 0x000fe200000e0000 */
[----:B------:R-:W-:Y:S01]  /*5d60*/  IMAD.X R3, RZ, RZ, R14, P1 ;  /* 0x000000ffff037224 */ /* 0x000fe200008e060e */
[----:B------:R-:W-:Y:S01]  /*5d70*/  R2UR UR7, R15 ;  /* 0x000000000f0772ca */ /* 0x000fe200000e0000 */
[----:B------:R-:W-:Y:S01]  /*5d80*/  UMOV UR41, UR25 ;  /* 0x0000001900297c82 */ /* 0x000fe20008000000 */
[----:B------:R-:W-:Y:S01]  /*5d90*/  R2UR UR15, R5 ;  /* 0x00000000050f72ca */ /* 0x000fe200000e0000 */
[----:B------:R-:W-:Y:S01]  /*5da0*/  IMAD.MOV.U32 R5, RZ, RZ, 0x12000 ;  /* 0x00012000ff057424 */ /* 0x000fe200078e00ff */
[----:B------:R-:W-:Y:S01]  /*5db0*/  R2UR UR23, R3 ;  /* 0x00000000031772ca */ /* 0x000fe200000e0000 */
[----:B------:R-:W-:Y:S01]  /*5dc0*/  UIADD3 UR48, UR32, 0x3000, URZ ;  /* 0x0000300020307890 */ /* 0x000fe2000fffe03f */
[----:B---3--:R-:W-:Y:S01]  /*5dd0*/  ISETP.GE.AND P1, PT, R16, 0x41, PT ;  /* 0x000000411000780c */ /* 0x008fe20003f26270 */
[----:B------:R-:W-:Y:S01]  /*5de0*/  UMOV UR38, 0x0 ;  /* 0x0000000000267882 */ /* 0x000fe20000000000 */
[----:B------:R-:W-:Y:S01]  /*5df0*/  UMOV UR39, 0x10000000 ;  /* 0x1000000000277882 */ /* 0x000fe20000000000 */
[----:B------:R-:W-:Y:S01]  /*5e00*/  UMOV UR37, UR29 ;  /* 0x0000001d00257c82 */ /* 0x000fe20008000000 */
[----:B------:R-:W-:Y:S01]  /*5e10*/  UMOV UR34, UR26 ;  /* 0x0000001a00227c82 */ /* 0x000fe20008000000 */
[----:B------:R-:W-:Y:S01]  /*5e20*/  UMOV UR50, 0x40 ;  /* 0x0000004000327882 */ /* 0x000fe20000000000 */
[----:B------:R-:W-:Y:S01]  /*5e30*/  UMOV UR52, UR36 ;  /* 0x0000002400347c82 */ /* 0x000fe20008000000 */
[----:B------:R-:W-:Y:S01]  /*5e40*/  UMOV UR53, UR29 ;  /* 0x0000001d00357c82 */ /* 0x000fe20008000000 */
[----:B------:R-:W-:Y:S01]  /*5e50*/  UMOV UR51, UR35 ;  /* 0x0000002300337c82 */ /* 0x000fe20008000000 */
[----:B------:R-:W-:Y:S01]  /*5e60*/  UMOV UR49, UR33 ;  /* 0x0000002100317c82 */ /* 0x000fe20008000000 */
[----:B------:R-:W-:Y:S01]  /*5e70*/  UMOV UR44, UR36 ;  /* 0x00000024002c7c82 */ /* 0x000fe20008000000 */
[----:B------:R-:W-:Y:S01]  /*5e80*/  UTMALDG.4D [UR24], [UR22], desc[UR30] ;  /* 0x00001e18160075b4 */ /* 0x000fe20008019000 */
[----:B------:R-:W-:Y:S01]  /*5e90*/  UMOV UR45, UR29 ;  /* 0x0000001d002d7c82 */ /* 0x000fe20008000000 */
[----:B------:R-:W-:Y:S01]  /*5ea0*/  UMOV UR43, UR35 ;  /* 0x00000023002b7c82 */ /* 0x000fe20008000000 */
[----:B------:R-:W-:Y:S01]  /*5eb0*/  IMAD.MOV.U32 R15, RZ, RZ, 0x1 ;  /* 0x00000001ff0f7424 */ /* 0x000fe200078e00ff */
[----:B------:R2:W-:Y:S01]  /*5ec0*/  UTMALDG.4D [UR16], [UR22], desc[UR30] ;  /* 0x00001e10160075b4 */ /* 0x0005e20008019000 */
[----:B------:R-:W-:Y:S01]  /*5ed0*/  UTMALDG.4D [UR8], [UR22], desc[UR30] ;  /* 0x00001e08160075b4 */ /* 0x000fe20008019000 */
[----:B------:R3:W-:Y:S01]  /*5ee0*/  UBLKCP.S.G [UR40], [UR4], UR42 ;  /* 0x00000028040073ba */ /* 0x0007e2000800022a */
[----:B------:R4:W-:Y:S01]  /*5ef0*/  SYNCS.ARRIVE.TRANS64 RZ, [R0+URZ+0x36400], R5 ;  /* 0x0364000500ff79a7 */ /* 0x0009e2000800003f */
[----:B------:R5:W-:Y:S01]  /*5f00*/  UTMALDG.4D [UR32], [UR14], desc[UR38] ;  /* 0x000026200e0075b4 */ /* 0x000be20008019000 */
[----:B--2---:R-:W-:Y:S01]  /*5f10*/  UIADD3 UR16, UR32, 0x9000, URZ ;  /* 0x0000900020107890 */ /* 0x004fe2000fffe03f */
[----:B----4-:R-:W-:Y:S01]  /*5f20*/  IMAD.MOV.U32 R5, RZ, RZ, RZ ;  /* 0x000000ffff057224 */ /* 0x010fe200078e00ff */
[----:B------:R-:W-:Y:S01]  /*5f30*/  UMOV UR20, UR36 ;  /* 0x0000002400147c82 */ /* 0x000fe20008000000 */
[----:B------:R-:W-:Y:S01]  /*5f40*/  UMOV UR18, UR26 ;  /* 0x0000001a00127c82 */ /* 0x000fe20008000000 */
[----:B------:R-:W-:Y:S01]  /*5f50*/  UMOV UR19, UR35 ;  /* 0x0000002300137c82 */ /* 0x000fe20008000000 */
[----:B------:R-:W-:Y:S01]  /*5f60*/  UMOV UR17, UR33 ;  /* 0x0000002100117c82 */ /* 0x000fe20008000000 */
[----:B---3--:R-:W-:Y:S01]  /*5f70*/  UIADD3 UR40, UR32, 0x6000, URZ ;  /* 0x0000600020287890 */ /* 0x008fe2000fffe03f */
[----:B------:R2:W-:Y:S01]  /*5f80*/  UTMALDG.4D [UR48], [UR14], desc[UR38] ;  /* 0x000026300e0075b4 */ /* 0x0005e20008019000 */
[----:B------:R-:W-:Y:S01]  /*5f90*/  UIADD3 UR8, UR32, 0xc000, URZ ;  /* 0x0000c00020087890 */ /* 0x000fe2000fffe03f */
[----:B------:R-:W-:Y:S01]  /*5fa0*/  UMOV UR42, 0x80 ;  /* 0x00000080002a7882 */ /* 0x000fe20000000000 */
[----:B------:R-:W-:Y:S01]  /*5fb0*/  UMOV UR41, UR33 ;  /* 0x0000002100297c82 */ /* 0x000fe20008000000 */
[----:B------:R-:W-:Y:S01]  /*5fc0*/  UMOV UR10, 0x40 ;  /* 0x00000040000a7882 */ /* 0x000fe20000000000 */
[----:B------:R-:W-:Y:S01]  /*5fd0*/  UMOV UR12, UR36 ;  /* 0x00000024000c7c82 */ /* 0x000fe20008000000 */
[----:B------:R-:W-:-:S02]  /*5fe0*/  UMOV UR11, UR35 ;  /* 0x00000023000b7c82 */ /* 0x000fc40008000000 */
[----:B------:R2:W-:Y:S01]  /*5ff0*/  UTMALDG.4D [UR40], [UR14], desc[UR38] ;  /* 0x000026280e0075b4 */ /* 0x0005e20008019000 */
[----:B------:R-:W-:Y:S01]  /*6000*/  UMOV UR9, UR33 ;  /* 0x0000002100097c82 */ /* 0x000fe20008000000 */
[----:B------:R2:W-:Y:S01]  /*6010*/  UTMALDG.4D [UR16], [UR6], desc[UR38] ;  /* 0x00002610060075b4 */ /* 0x0005e20008019000 */
[----:B-----5:R-:W-:Y:S01]  /*6020*/  UIADD3 UR32, UR32, 0xf000, URZ ;  /* 0x0000f00020207890 */ /* 0x020fe2000fffe03f */
[----:B------:R-:W-:Y:S01]  /*6030*/  UMOV UR34, 0x80 ;  /* 0x0000008000227882 */ /* 0x000fe20000000000 */
[----:B------:R2:W-:Y:S07]  /*6040*/  UTMALDG.4D [UR8], [UR6], desc[UR38] ;  /* 0x00002608060075b4 */ /* 0x0005ee0008019000 */
[----:B------:R2:W-:Y:S02]  /*6050*/  UTMALDG.4D [UR32], [UR6], desc[UR38] ;  /* 0x00002620060075b4 */ /* 0x0005e40008019000 */
[----:B--2---:R-:W-:Y:S05]  /*6060*/  @!P1 BRA `(.L_x_68) ;  /* 0x00000010009c9947 */ /* 0x004fea0003800000 */
[----:B------:R-:W2:Y:S01]  /*6070*/  S2R R18, SR_TID.X ;  /* 0x0000000000127919 */ /* 0x000ea20000002100 */
[C---:B------:R-:W-:Y:S01]  /*6080*/  VIADD R4, R16.reuse, 0x3f ;  /* 0x0000003f10047836 */ /* 0x040fe20000000000 */
[----:B------:R-:W-:Y:S01]  /*6090*/  ISETP.GE.AND P1, PT, R16, 0x81, PT ;  /* 0x000000811000780c */ /* 0x000fe20003f26270 */
[----:B------:R-:W-:Y:S02]  /*60a0*/  IMAD.MOV.U32 R15, RZ, RZ, 0x1 ;  /* 0x00000001ff0f7424 */ /* 0x000fe400078e00ff */
[----:B------:R-:W-:Y:S01]  /*60b0*/  IMAD.MOV.U32 R20, RZ, RZ, RZ ;  /* 0x000000ffff147224 */ /* 0x000fe200078e00ff */
[----:B------:R-:W-:Y:S01]  /*60c0*/  SHF.R.S32.HI R5, RZ, 0x1f, R4 ;  /* 0x0000001fff057819 */ /* 0x000fe20000011404 */
[----:B------:R-:W-:-:S03]  /*60d0*/  IMAD.MOV.U32 R12, RZ, RZ, 0x1 ;  /* 0x00000001ff0c7424 */ /* 0x000fc600078e00ff */
[----:B------:R-:W-:Y:S01]  /*60e0*/  LEA.HI R4, R5, R4, RZ, 0x6 ;  /* 0x0000000405047211 */ /* 0x000fe200078f30ff */
[----:B------:R-:W-:-:S03]  /*60f0*/  IMAD.MOV.U32 R5, RZ, RZ, RZ ;  /* 0x000000ffff057224 */ /* 0x000fc600078e00ff */
[----:B------:R-:W-:-:S04]  /*6100*/  LEA.HI.SX32 R4, R4, 0xffffffff, 0x1a ;  /* 0xffffffff04047811 */ /* 0x000fc800078fd2ff */
[----:B------:R-:W-:-:S04]  /*6110*/  VIMNMX R4, R4, 0x1, !PT ;  /* 0x0000000104047848 */ /* 0x000fc80007fe0100 */
[----:B------:R-:W-:Y:S02]  /*6120*/  LOP3.LUT R21, R4, 0x1, RZ, 0xc0, !PT ;  /* 0x0000000104157812 */ /* 0x000fe400078ec0ff */
[----:B--2---:R-:W-:Y:S01]  /*6130*/  LOP3.LUT R16, R18, 0x1f, RZ, 0xc0, !PT ;  /* 0x0000001f12107812 */ /* 0x004fe200078ec0ff */
[----:B------:R-:W-:Y:S06]  /*6140*/  @!P1 BRA `(.L_x_69) ;  /* 0x0000000800f49947 */ /* 0x000fec0003800000 */
[----:B------:R-:W-:Y:S02]  /*6150*/  IMAD.IADD R22, R4, 0x1, -R21 ;  /* 0x0000000104167824 */ /* 0x000fe400078e0a15 */
[----:B------:R-:W-:Y:S02]  /*6160*/  IMAD.MOV.U32 R20, RZ, RZ, RZ ;  /* 0x000000ffff147224 */ /* 0x000fe400078e00ff */
[----:B------:R-:W-:-:S07]  /*6170*/  IMAD.MOV.U32 R12, RZ, RZ, 0x1 ;  /* 0x00000001ff0c7424 */ /* 0x000fce00078e00ff */
.L_x_78:
[----:B-1----:R-:W-:-:S05]  /*6180*/  IMAD.MOV.U32 R10, RZ, RZ, 0x1 ;  /* 0x00000001ff0a7424 */ /* 0x002fca00078e00ff */
[----:B------:R-:W-:-:S04]  /*6190*/  SHF.L.U32 R10, R10, 0x1f, RZ ;  /* 0x0000001f0a0a7819 */ /* 0x000fc800000006ff */
[----:B------:R-:W1:Y:S02]  /*61a0*/  SYNCS.PHASECHK.TRANS64.TRYWAIT P1, [R0+URZ+0x36438], R10 ;  /* 0x0364380a000075a7 */ /* 0x000e64000802017f */
[----:B-123--:R-:W-:Y:S05]  /*61b0*/  @!P1 BRA `(.L_x_70) ;  /* 0x0000001800189947 */ /* 0x00efea0003800000 */
.L_x_96:
[----:B------:R-:W-:Y:S05]  /*61c0*/  @P0 BRA `(.L_x_71) ;  /* 0x0000000000140947 */ /* 0x000fea0003800000 */
[----:B------:R-:W-:Y:S01]  /*61d0*/  ISETP.NE.AND P1, PT, R16, RZ, PT ;  /* 0x000000ff1000720c */ /* 0x000fe20003f25270 */
[----:B------:R-:W-:-:S04]  /*61e0*/  IMAD.MOV.U32 R3, RZ, RZ, 0x6100 ;  /* 0x00006100ff037424 */ /* 0x000fc800078e00ff */
[----:B------:R2:W-:Y:S08]  /*61f0*/  SYNCS.ARRIVE.TRANS64 RZ, [R0+URZ+0x36430], R3 ;  /* 0x0364300300ff79a7 */ /* 0x0005f0000800003f */
[----:B------:R-:W-:Y:S05]  /*6200*/  @!P1 BRA `(.L_x_71) ;  /* 0x0000000000049947 */ /* 0x000fea0003800000 */
[----:B------:R-:W-:Y:S01]  /*6210*/  BPT.TRAP 0x1 ;  /* 0x000000040000795c */ /* 0x000fe20000300000 */
.L_x_71:
[----:B------:R-:W3:Y:S01]  /*6220*/  LDC.64 R18, c[0x0][0x728] ;  /* 0x0001ca00ff127b82 */ /* 0x000ee20000000a00 */
[----:B------:R-:W-:Y:S01]  /*6230*/  IMAD.SHL.U32 R28, R20, 0x40, RZ ;  /* 0x00000040141c7824 */ /* 0x000fe200078e00ff */
[----:B------:R-:W-:Y:S01]  /*6240*/  UMOV UR14, 0x0 ;  /* 0x00000000000e7882 */ /* 0x000fe20000000000 */
[----:B------:R-:W-:Y:S01]  /*6250*/  IMAD.MOV.U32 R13, RZ, RZ, R8 ;  /* 0x000000ffff0d7224 */ /* 0x000fe200078e0008 */
[----:B------:R-:W-:Y:S01]  /*6260*/  UMOV UR15, 0x14f00000 ;  /* 0x14f00000000f7882 */ /* 0x000fe20000000000 */
[----:B------:R-:W-:Y:S01]  /*6270*/  IMAD.MOV.U32 R14, RZ, RZ, R9 ;  /* 0x000000ffff0e7224 */ /* 0x000fe200078e0009 */
[----:B------:R-:W-:Y:S01]  /*6280*/  IADD3 R2, P1, R28, R6, RZ ;  /* 0x000000061c027210 */ /* 0x000fe20007f3e0ff */
[----:B------:R-:W-:Y:S01]  /*6290*/  VIADD R23, R0, 0x36430 ;  /* 0x0003643000177836 */ /* 0x000fe20000000000 */
[----:B------:R-:W-:Y:S01]  /*62a0*/  R2UR UR27, R28 ;  /* 0x000000001c1b72ca */ /* 0x000fe200000e0000 */
[----:B------:R-:W-:Y:S01]  /*62b0*/  VIADD R24, R0, 0x2a000 ;  /* 0x0002a00000187836 */ /* 0x000fe20000000000 */
[----:B--2---:R-:W-:Y:S01]  /*62c0*/  LEA.HI.X.SX32 R3, R28, R11, 0x1, P1 ;  /* 0x0000000b1c037211 */ /* 0x004fe200008f0eff */
[C---:B------:R-:W-:Y:S01]  /*62d0*/  VIADD R25, R0.reuse, 0x2c000 ;  /* 0x0002c00000197836 */ /* 0x040fe20000000000 */
[----:B------:R-:W-:Y:S01]  /*62e0*/  R2UR UR25, R23 ;  /* 0x00000000171972ca */ /* 0x000fe200000e0000 */
[----:B------:R-:W-:Y:S01]  /*62f0*/  VIADD R26, R0, 0x2e000 ;  /* 0x0002e000001a7836 */ /* 0x000fe20000000000 */
[----:B------:R-:W-:Y:S01]  /*6300*/  R2UR UR24, R24 ;  /* 0x00000000181872ca */ /* 0x000fe200000e0000 */
[----:B------:R-:W-:Y:S01]  /*6310*/  VIADD R27, R0, 0x30200 ;  /* 0x00030200001b7836 */ /* 0x000fe20000000000 */
[----:B------:R-:W-:Y:S01]  /*6320*/  R2UR UR16, R25 ;  /* 0x00000000191072ca */ /* 0x000fe200000e0000 */
[----:B------:R-:W-:Y:S01]  /*6330*/  UMOV UR26, URZ ;  /* 0x0000003f001a7c82 */ /* 0x000fe20008000000 */
[----:B------:R-:W-:Y:S01]  /*6340*/  R2UR UR8, R26 ;  /* 0x000000001a0872ca */ /* 0x000fe200000e0000 */
[----:B------:R-:W-:Y:S01]  /*6350*/  UMOV UR18, 0x40 ;  /* 0x0000004000127882 */ /* 0x000fe20000000000 */
[----:B------:R-:W-:Y:S01]  /*6360*/  R2UR UR32, R27 ;  /* 0x000000001b2072ca */ /* 0x000fe200000e0000 */
[----:B------:R-:W-:Y:S01]  /*6370*/  UMOV UR20, UR28 ;  /* 0x0000001c00147c82 */ /* 0x000fe20008000000 */
[----:B------:R-:W-:Y:S01]  /*6380*/  UMOV UR21, UR29 ;  /* 0x0000001d00157c82 */ /* 0x000fe20008000000 */
[----:B------:R-:W-:Y:S01]  /*6390*/  UMOV UR19, UR27 ;  /* 0x0000001b00137c82 */ /* 0x000fe20008000000 */
[C---:B---3--:R-:W-:Y:S01]  /*63a0*/  LEA R4, P1, R2.reuse, R18, 0x2 ;  /* 0x0000001202047211 */ /* 0x048fe200078210ff */
[----:B------:R-:W-:Y:S01]  /*63b0*/  UMOV UR17, UR25 ;  /* 0x0000001900117c82 */ /* 0x000fe20008000000 */
[----:B------:R-:W-:Y:S01]  /*63c0*/  UMOV UR10, 0x80 ;  /* 0x00000080000a7882 */ /* 0x000fe20000000000 */
[----:B------:R-:W-:Y:S01]  /*63d0*/  UMOV UR12, UR28 ;  /* 0x0000001c000c7c82 */ /* 0x000fe20008000000 */
[----:B------:R-:W-:Y:S01]  /*63e0*/  LEA.HI.X R2, R2, R19, R3, 0x2, P1 ;  /* 0x0000001302027211 */ /* 0x000fe200008f1403 */
[----:B------:R-:W-:Y:S01]  /*63f0*/  UMOV UR13, UR29 ;  /* 0x0000001d000d7c82 */ /* 0x000fe20008000000 */
[----:B------:R-:W-:Y:S01]  /*6400*/  R2UR UR30, R4 ;  /* 0x00000000041e72ca */ /* 0x000fe200000e0000 */
[----:B------:R-:W-:Y:S01]  /*6410*/  UMOV UR9, UR25 ;  /* 0x0000001900097c82 */ /* 0x000fe20008000000 */
[----:B------:R-:W-:Y:S01]  /*6420*/  IADD3 R4, P1, R13, 0x1f0, RZ ;  /* 0x000001f00d047810 */ /* 0x000fe20007f3e0ff */
[----:B------:R-:W-:Y:S01]  /*6430*/  UMOV UR11, UR27 ;  /* 0x0000001b000b7c82 */ /* 0x000fe20008000000 */
[----:B------:R-:W-:Y:S01]  /*6440*/  R2UR UR31, R2 ;  /* 0x00000000021f72ca */ /* 0x000fe200000e0000 */
[----:B------:R-:W-:Y:S01]  /*6450*/  UMOV UR22, 0x10 ;  /* 0x0000001000167882 */ /* 0x000fe20000000000 */
[----:B------:R-:W-:Y:S01]  /*6460*/  R2UR UR6, R4 ;  /* 0x00000000040672ca */ /* 0x000fe200000e0000 */
[----:B------:R-:W-:Y:S01]  /*6470*/  IMAD.X R5, RZ, RZ, R14, P1 ;  /* 0x000000ffff057224 */ /* 0x000fe200008e060e */
[----:B------:R-:W-:Y:S01]  /*6480*/  SHF.L.U32 R3, R12, 0x1f, RZ ;  /* 0x0000001f0c037819 */ /* 0x000fe200000006ff */
[----:B------:R-:W-:-:S03]  /*6490*/  UMOV UR33, UR25 ;  /* 0x0000001900217c82 */ /* 0x000fc60008000000 */
[----:B------:R-:W-:-:S13]  /*64a0*/  R2UR UR7, R5 ;  /* 0x00000000050772ca */ /* 0x000fda00000e0000 */
[----:B------:R2:W-:Y:S01]  /*64b0*/  UTMALDG.4D [UR24], [UR6], desc[UR14] ;  /* 0x00000e18060075b4 */ /* 0x0005e20008019000 */
[----:B------:R2:W-:Y:S01]  /*64c0*/  UTMALDG.4D [UR16], [UR6], desc[UR14] ;  /* 0x00000e10060075b4 */ /* 0x0005e20008019000 */
[----:B------:R2:W-:Y:S01]  /*64d0*/  UTMALDG.4D [UR8], [UR6], desc[UR14] ;  /* 0x00000e08060075b4 */ /* 0x0005e20008019000 */
[----:B------:R2:W-:Y:S01]  /*64e0*/  UBLKCP.S.G [UR32], [UR30], UR22 ;  /* 0x000000201e0073ba */ /* 0x0005e20008000216 */
[----:B------:R-:W3:Y:S02]  /*64f0*/  SYNCS.PHASECHK.TRANS64.TRYWAIT P1, [R0+URZ+0x36428], R3 ;  /* 0x03642803000075a7 */ /* 0x000ee4000802017f */
[----:B--23--:R-:W-:Y:S05]  /*6500*/  @!P1 BRA `(.L_x_72) ;  /* 0x0000001400589947 */ /* 0x00cfea0003800000 */
.L_x_97:
[----:B------:R-:W-:Y:S05]  /*6510*/  @P0 BRA `(.L_x_73) ;  /* 0x0000000000140947 */ /* 0x000fea0003800000 */
[----:B------:R-:W-:Y:S01]  /*6520*/  ISETP.NE.AND P1, PT, R16, RZ, PT ;  /* 0x000000ff1000720c */ /* 0x000fe20003f25270 */
[----:B--2---:R-:W-:-:S04]  /*6530*/  IMAD.MOV.U32 R3, RZ, RZ, 0x6100 ;  /* 0x00006100ff037424 */ /* 0x004fc800078e00ff */
[----:B------:R3:W-:Y:S08]  /*6540*/  SYNCS.ARRIVE.TRANS64 RZ, [R0+URZ+0x36418], R3 ;  /* 0x0364180300ff79a7 */ /* 0x0007f0000800003f */
[----:B------:R-:W-:Y:S05]  /*6550*/  @!P1 BRA `(.L_x_73) ;  /* 0x0000000000049947 */ /* 0x000fea0003800000 */
[----:B------:R-:W-:Y:S01]  /*6560*/  BPT.TRAP 0x1 ;  /* 0x000000040000795c */ /* 0x000fe20000300000 */
.L_x_73:
[----:B------:R-:W-:Y:S01]  /*6570*/  VIADD R28, R28, 0x40 ;  /* 0x000000401c1c7836 */ /* 0x000fe20000000000 */
[----:B------:R-:W-:Y:S01]  /*6580*/  IADD3 R2, P1, R13, 0xf0, RZ ;  /* 0x000000f00d027810 */ /* 0x000fe20007f3e0ff */
[----:B------:R-:W-:Y:S01]  /*6590*/  UMOV UR22, 0x0 ;  /* 0x0000000000167882 */ /* 0x000fe20000000000 */
[----:B------:R-:W-:Y:S01]  /*65a0*/  R2UR UR24, R0 ;  /* 0x00000000001872ca */ /* 0x000fe200000e0000 */
[----:B------:R-:W-:Y:S01]  /*65b0*/  UMOV UR23, 0x14f00000 ;  /* 0x14f0000000177882 */ /* 0x000fe20000000000 */
[----:B------:R-:W-:Y:S01]  /*65c0*/  R2UR UR19, R28 ;  /* 0x000000001c1372ca */ /* 0x000fe200000e0000 */
[----:B--23--:R-:W-:Y:S01]  /*65d0*/  IMAD.X R3, RZ, RZ, R14, P1 ;  /* 0x000000ffff037224 */ /* 0x00cfe200008e060e */
[----:B------:R-:W-:Y:S01]  /*65e0*/  R2UR UR14, R2 ;  /* 0x00000000020e72ca */ /* 0x000fe200000e0000 */
[----:B------:R-:W-:Y:S01]  /*65f0*/  UMOV UR18, URZ ;  /* 0x0000003f00127c82 */ /* 0x000fe20008000000 */
[----:B------:R-:W-:Y:S01]  /*6600*/  UMOV UR20, UR28 ;  /* 0x0000001c00147c82 */ /* 0x000fe20008000000 */
[----:B------:R-:W-:Y:S01]  /*6610*/  UMOV UR21, UR29 ;  /* 0x0000001d00157c82 */ /* 0x000fe20008000000 */
[----:B------:R-:W-:Y:S01]  /*6620*/  R2UR UR15, R3 ;  /* 0x00000000030f72ca */ /* 0x000fe200000e0000 */
[----:B------:R-:W-:Y:S01]  /*6630*/  UMOV UR10, 0x40 ;  /* 0x00000040000a7882 */ /* 0x000fe20000000000 */
[----:B------:R-:W-:Y:S01]  /*6640*/  UMOV UR12, UR28 ;  /* 0x0000001c000c7c82 */ /* 0x000fe20008000000 */
[----:B------:R-:W-:Y:S01]  /*6650*/  UMOV UR13, UR29 ;  /* 0x0000001d000d7c82 */ /* 0x000fe20008000000 */
[----:B------:R-:W-:Y:S01]  /*6660*/  UMOV UR26, 0x80 ;  /* 0x00000080001a7882 */ /* 0x000fe20000000000 */
[----:B------:R-:W-:Y:S01]  /*6670*/  UIADD3 UR16, UR24, 0x24000, URZ ;  /* 0x0002400018107890 */ /* 0x000fe2000fffe03f */
[----:B------:R-:W-:Y:S01]  /*6680*/  SHF.L.U32 R29, RZ, 0x1f, RZ ;  /* 0x0000001fff1d7819 */ /* 0x000fe200000006ff */
[----:B------:R-:W-:-:S02]  /*6690*/  UIADD3 UR17, UR24, 0x36418, URZ ;  /* 0x0003641818117890 */ /* 0x000fc4000fffe03f */
[----:B------:R-:W-:Y:S02]  /*66a0*/  UIADD3 UR8, UR24, 0x26000, URZ ;  /* 0x0002600018087890 */ /* 0x000fe4000fffe03f */
[----:B------:R-:W-:Y:S02]  /*66b0*/  UIADD3 UR30, UR24, 0x30100, URZ ;  /* 0x00030100181e7890 */ /* 0x000fe4000fffe03f */
[----:B------:R-:W-:Y:S02]  /*66c0*/  UIADD3 UR24, UR24, 0x28000, URZ ;  /* 0x0002800018187890 */ /* 0x000fe4000fffe03f */
[----:B------:R-:W-:Y:S02]  /*66d0*/  UIMAD.WIDE UR6, UR19, 0x4, UR4 ;  /* 0x00000004130678a5 */ /* 0x000fe4000f8e0204 */
[----:B------:R2:W-:Y:S01]  /*66e0*/  UTMALDG.4D [UR16], [UR14], desc[UR22] ;  /* 0x000016100e0075b4 */ /* 0x0005e20008019000 */
[----:B------:R-:W-:Y:S01]  /*66f0*/  UMOV UR9, UR17 ;  /* 0x0000001100097c82 */ /* 0x000fe20008000000 */
[----:B------:R-:W-:Y:S01]  /*6700*/  UMOV UR11, UR19 ;  /* 0x00000013000b7c82 */ /* 0x000fe20008000000 */
[----:B------:R-:W-:Y:S01]  /*6710*/  UMOV UR25, UR17 ;  /* 0x0000001100197c82 */ /* 0x000fe20008000000 */
[----:B------:R-:W-:Y:S01]  /*6720*/  UMOV UR27, UR19 ;  /* 0x00000013001b7c82 */ /* 0x000fe20008000000 */
[----:B------:R-:W-:Y:S01]  /*6730*/  UMOV UR32, 0x10 ;  /* 0x0000001000207882 */ /* 0x000fe20000000000 */
[----:B------:R-:W-:Y:S01]  /*6740*/  UMOV UR31, UR17 ;  /* 0x00000011001f7c82 */ /* 0x000fe20008000000 */
[----:B------:R2:W-:Y:S01]  /*6750*/  UTMALDG.4D [UR8], [UR14], desc[UR22] ;  /* 0x000016080e0075b4 */ /* 0x0005e20008019000 */
[----:B------:R2:W-:Y:S01]  /*6760*/  UTMALDG.4D [UR24], [UR14], desc[UR22] ;  /* 0x000016180e0075b4 */ /* 0x0005e20008019000 */
[----:B------:R2:W-:Y:S01]  /*6770*/  UBLKCP.S.G [UR30], [UR6], UR32 ;  /* 0x0000001e060073ba */ /* 0x0005e20008000220 */
[----:B------:R-:W3:Y:S02]  /*6780*/  SYNCS.PHASECHK.TRANS64.TRYWAIT P1, [R0+URZ+0x36438], R29 ;  /* 0x0364381d000075a7 */ /* 0x000ee4000802017f */
[----:B--23--:R-:W-:Y:S05]  /*6790*/  @!P1 BRA `(.L_x_74) ;  /* 0x0000001000c89947 */ /* 0x00cfea0003800000 */
.L_x_98:
[----:B--2---:R-:W-:Y:S01]  /*67a0*/  SHF.R.S32.HI R29, RZ, 0x1f, R28 ;  /* 0x0000001fff1d7819 */ /* 0x004fe2000001141c */
[----:B------:R-:W-:Y:S06]  /*67b0*/  @P0 BRA `(.L_x_75) ;  /* 0x00000000001c0947 */ /* 0x000fec0003800000 */
[----:B------:R-:W-:-:S04]  /*67c0*/  IMAD.MOV.U32 R16, RZ, RZ, 0x6100 ;  /* 0x00006100ff107424 */ /* 0x000fc800078e00ff */
[----:B------:R2:W-:Y:S02]  /*67d0*/  SYNCS.ARRIVE.TRANS64 RZ, [R0+URZ+0x36430], R16 ;  /* 0x0364301000ff79a7 */ /* 0x0005e4000800003f */
[----:B--2---:R-:W2:Y:S02]  /*67e0*/  S2R R16, SR_TID.X ;  /* 0x0000000000107919 */ /* 0x004ea40000002100 */
[----:B--2---:R-:W-:-:S04]  /*67f0*/  LOP3.LUT R16, R16, 0x1f, RZ, 0xc0, !PT ;  /* 0x0000001f10107812 */ /* 0x004fc800078ec0ff */
[----:B------:R-:W-:-:S13]  /*6800*/  ISETP.NE.AND P1, PT, R16, RZ, PT ;  /* 0x000000ff1000720c */ /* 0x000fda0003f25270 */
[----:B------:R-:W-:Y:S05]  /*6810*/  @!P1 BRA `(.L_x_75) ;  /* 0x0000000000049947 */ /* 0x000fea0003800000 */
[----:B------:R-:W-:Y:S01]  /*6820*/  BPT.TRAP 0x1 ;  /* 0x000000040000795c */ /* 0x000fe20000300000 */
.L_x_75:
[C---:B------:R-:W-:Y:S01]  /*6830*/  R2UR UR27, R28.reuse ;  /* 0x000000001c1b72ca */ /* 0x040fe200000e0000 */
[----:B------:R-:W-:Y:S01]  /*6840*/  UMOV UR14, 0x0 ;  /* 0x00000000000e7882 */ /* 0x000fe20000000000 */
[----:B------:R-:W-:Y:S01]  /*6850*/  IADD3 R28, P1, R28, R6, RZ ;  /* 0x000000061c1c7210 */ /* 0x000fe20007f3e0ff */
[----:B------:R-:W-:Y:S01]  /*6860*/  UMOV UR15, 0x14f00000 ;  /* 0x14f00000000f7882 */ /* 0x000fe20000000000 */
[----:B------:R-:W-:Y:S01]  /*6870*/  R2UR UR25, R23 ;  /* 0x00000000171972ca */ /* 0x000fe200000e0000 */
[----:B------:R-:W-:Y:S01]  /*6880*/  UMOV UR26, URZ ;  /* 0x0000003f001a7c82 */ /* 0x000fe20008000000 */
[----:B------:R-:W-:Y:S01]  /*6890*/  R2UR UR24, R24 ;  /* 0x00000000181872ca */ /* 0x000fe200000e0000 */
[----:B------:R-:W-:Y:S01]  /*68a0*/  IMAD.X R29, R29, 0x1, R11, P1 ;  /* 0x000000011d1d7824 */ /* 0x000fe200008e060b */
[----:B------:R-:W-:Y:S01]  /*68b0*/  LEA R18, P1, R28, R18, 0x2 ;  /* 0x000000121c127211 */ /* 0x000fe200078210ff */
[----:B------:R-:W-:Y:S01]  /*68c0*/  UMOV UR18, 0x40 ;  /* 0x0000004000127882 */ /* 0x000fe20000000000 */
[----:B------:R-:W-:Y:S01]  /*68d0*/  R2UR UR6, R4 ;  /* 0x00000000040672ca */ /* 0x000fe200000e0000 */
[----:B------:R-:W-:Y:S01]  /*68e0*/  UMOV UR20, UR28 ;  /* 0x0000001c00147c82 */ /* 0x000fe20008000000 */
[----:B------:R-:W-:Y:S01]  /*68f0*/  LEA.HI.X R19, R28, R19, R29, 0x2, P1 ;  /* 0x000000131c137211 */ /* 0x000fe200008f141d */
[----:B------:R-:W-:Y:S01]  /*6900*/  UMOV UR21, UR29 ;  /* 0x0000001d00157c82 */ /* 0x000fe20008000000 */
[----:B------:R-:W-:Y:S01]  /*6910*/  R2UR UR7, R5 ;  /* 0x00000000050772ca */ /* 0x000fe200000e0000 */
[----:B------:R-:W-:Y:S01]  /*6920*/  UMOV UR19, UR27 ;  /* 0x0000001b00137c82 */ /* 0x000fe20008000000 */
[----:B------:R-:W-:Y:S01]  /*6930*/  R2UR UR16, R25 ;  /* 0x00000000191072ca */ /* 0x000fe200000e0000 */
[----:B------:R-:W-:Y:S01]  /*6940*/  UMOV UR17, UR25 ;  /* 0x0000001900117c82 */ /* 0x000fe20008000000 */
[----:B------:R-:W-:Y:S01]  /*6950*/  R2UR UR8, R26 ;  /* 0x000000001a0872ca */ /* 0x000fe200000e0000 */
[----:B------:R-:W-:Y:S01]  /*6960*/  UMOV UR10, 0x80 ;  /* 0x00000080000a7882 */ /* 0x000fe20000000000 */
[----:B------:R-:W-:Y:S01]  /*6970*/  R2UR UR30, R18 ;  /* 0x00000000121e72ca */ /* 0x000fe200000e0000 */
[----:B------:R-:W-:Y:S01]  /*6980*/  UMOV UR12, UR28 ;  /* 0x0000001c000c7c82 */ /* 0x000fe20008000000 */
[----:B------:R-:W-:Y:S01]  /*6990*/  R2UR UR31, R19 ;  /* 0x00000000131f72ca */ /* 0x000fe200000e0000 */
[----:B------:R-:W-:Y:S01]  /*69a0*/  UMOV UR13, UR29 ;  /* 0x0000001d000d7c82 */ /* 0x000fe20008000000 */
[----:B------:R-:W-:Y:S01]  /*69b0*/  R2UR UR32, R27 ;  /* 0x000000001b2072ca */ /* 0x000fe200000e0000 */
[----:B------:R-:W-:Y:S01]  /*69c0*/  UMOV UR9, UR25 ;  /* 0x0000001900097c82 */ /* 0x000fe20008000000 */
[----:B------:R-:W-:Y:S01]  /*69d0*/  LOP3.LUT R12, R12, 0x1, RZ, 0x3c, !PT ;  /* 0x000000010c0c7812 */ /* 0x000fe200078e3cff */
[----:B------:R2:W-:Y:S01]  /*69e0*/  UTMALDG.4D [UR24], [UR6], desc[UR14] ;  /* 0x00000e18060075b4 */ /* 0x0005e20008019000 */
[----:B------:R-:W-:Y:S01]  /*69f0*/  UMOV UR11, UR27 ;  /* 0x0000001b000b7c82 */ /* 0x000fe20008000000 */
[----:B------:R-:W-:Y:S01]  /*6a00*/  UMOV UR33, UR25 ;  /* 0x0000001900217c82 */ /* 0x000fe20008000000 */
[----:B------:R-:W-:Y:S01]  /*6a10*/  SHF.L.U32 R5, R12, 0x1f, RZ ;  /* 0x0000001f0c057819 */ /* 0x000fe200000006ff */
[----:B------:R-:W-:Y:S01]  /*6a20*/  UMOV UR22, 0x10 ;  /* 0x0000001000167882 */ /* 0x000fe20000000000 */
[----:B------:R2:W-:Y:S01]  /*6a30*/  UTMALDG.4D [UR16], [UR6], desc[UR14] ;  /* 0x00000e10060075b4 */ /* 0x0005e20008019000 */
[----:B------:R2:W-:Y:S04]  /*6a40*/  UTMALDG.4D [UR8], [UR6], desc[UR14] ;  /* 0x00000e08060075b4 */ /* 0x0005e80008019000 */
[----:B------:R2:W-:Y:S01]  /*6a50*/  UBLKCP.S.G [UR32], [UR30], UR22 ;  /* 0x000000201e0073ba */ /* 0x0005e20008000216 */
[----:B------:R-:W3:Y:S02]  /*6a60*/  SYNCS.PHASECHK.TRANS64.TRYWAIT P1, [R0+URZ+0x36420], R5 ;  /* 0x03642005000075a7 */ /* 0x000ee4000802017f */
[----:B--23--:R-:W-:Y:S05]  /*6a70*/  @!P1 BRA `(.L_x_76) ;  /* 0x0000001000249947 */ /* 0x00cfea0003800000 */
.L_x_100:
[----:B------:R-:W-:Y:S05]  /*6a80*/  @P0 BRA `(.L_x_77) ;  /* 0x0000000000140947 */ /* 0x000fea0003800000 */
[----:B------:R-:W-:Y:S01]  /*6a90*/  ISETP.NE.AND P1, PT, R16, RZ, PT ;  /* 0x000000ff1000720c */ /* 0x000fe20003f25270 */
[----:B--2---:R-:W-:-:S04]  /*6aa0*/  IMAD.MOV.U32 R5, RZ, RZ, 0x6100 ;  /* 0x00006100ff057424 */ /* 0x004fc800078e00ff */
[----:B------:R3:W-:Y:S08]  /*6ab0*/  SYNCS.ARRIVE.TRANS64 RZ, [R0+URZ+0x36410], R5 ;  /* 0x0364100500ff79a7 */ /* 0x0007f0000800003f */
[----:B------:R-:W-:Y:S05]  /*6ac0*/  @!P1 BRA `(.L_x_77) ;  /* 0x0000000000049947 */ /* 0x000fea0003800000 */
[----:B------:R-:W-:Y:S01]  /*6ad0*/  BPT.TRAP 0x1 ;  /* 0x000000040000795c */ /* 0x000fe20000300000 */
.L_x_77:
[----:B------:R-:W-:Y:S01]  /*6ae0*/  R2UR UR30, R20 ;  /* 0x00000000141e72ca */ /* 0x000fe200000e0000 */
[----:B------:R-:W-:Y:S01]  /*6af0*/  VIADD R22, R22, 0xfffffffe ;  /* 0xfffffffe16167836 */ /* 0x000fe20000000000 */
[----:B------:R-:W-:Y:S01]  /*6b00*/  R2UR UR24, R0 ;  /* 0x00000000001872ca */ /* 0x000fe200000e0000 */
[----:B------:R-:W-:Y:S01]  /*6b10*/  UMOV UR22, 0x0 ;  /* 0x0000000000167882 */ /* 0x000fe20000000000 */
[----:B------:R-:W-:Y:S01]  /*6b20*/  R2UR UR14, R2 ;  /* 0x00000000020e72ca */ /* 0x000fe200000e0000 */
[----:B------:R-:W-:Y:S01]  /*6b30*/  UMOV UR23, 0x14f00000 ;  /* 0x14f0000000177882 */ /* 0x000fe20000000000 */
[----:B------:R-:W-:Y:S01]  /*6b40*/  R2UR UR15, R3 ;  /* 0x00000000030f72ca */ /* 0x000fe200000e0000 */
[----:B------:R-:W-:Y:S01]  /*6b50*/  UMOV UR18, URZ ;  /* 0x0000003f00127c82 */ /* 0x000fe20008000000 */
[----:B------:R-:W-:Y:S01]  /*6b60*/  ISETP.NE.AND P1, PT, R22, RZ, PT ;  /* 0x000000ff1600720c */ /* 0x000fe20003f25270 */
[----:B------:R-:W-:Y:S01]  /*6b70*/  UMOV UR20, UR28 ;  /* 0x0000001c00147c82 */ /* 0x000fe20008000000 */
[----:B------:R-:W-:Y:S01]  /*6b80*/  UMOV UR21, UR29 ;  /* 0x0000001d00157c82 */ /* 0x000fe20008000000 */
[----:B------:R-:W-:Y:S01]  /*6b90*/  UMOV UR10, 0x40 ;  /* 0x00000040000a7882 */ /* 0x000fe20000000000 */
[----:B------:R-:W-:Y:S01]  /*6ba0*/  UMOV UR12, UR28 ;  /* 0x0000001c000c7c82 */ /* 0x000fe20008000000 */
[----:B------:R-:W-:-:S02]  /*6bb0*/  UIADD3 UR30, UR30, 0x2, URZ ;  /* 0x000000021e1e7890 */ /* 0x000fc4000fffe03f */
[----:B------:R-:W-:Y:S02]  /*6bc0*/  UIADD3 UR16, UR24, 0x1e000, URZ ;  /* 0x0001e00018107890 */ /* 0x000fe4000fffe03f */
[----:B------:R-:W-:Y:S02]  /*6bd0*/  USHF.L.U32 UR19, UR30, 0x6, URZ ;  /* 0x000000061e137899 */ /* 0x000fe4000800063f */
[----:B------:R-:W-:Y:S01]  /*6be0*/  UIADD3 UR17, UR24, 0x36410, URZ ;  /* 0x0003641018117890 */ /* 0x000fe2000fffe03f */
[----:B------:R-:W-:Y:S01]  /*6bf0*/  IMAD.U32 R20, RZ, RZ, UR30 ;  /* 0x0000001eff147e24 */ /* 0x000fe2000f8e00ff */
[----:B------:R-:W-:Y:S02]  /*6c00*/  UIADD3 UR8, UR24, 0x20000, URZ ;  /* 0x0002000018087890 */ /* 0x000fe4000fffe03f */
[----:B------:R-:W-:Y:S02]  /*6c10*/  UIADD3 UR32, UR24, 0x30000, URZ ;  /* 0x0003000018207890 */ /* 0x000fe4000fffe03f */
[----:B------:R-:W-:-:S02]  /*6c20*/  UIADD3 UR24, UR24, 0x22000, URZ ;  /* 0x0002200018187890 */ /* 0x000fc4000fffe03f */
[----:B------:R-:W-:Y:S02]  /*6c30*/  UIMAD.WIDE UR6, UR19, 0x4, UR4 ;  /* 0x00000004130678a5 */ /* 0x000fe4000f8e0204 */
[----:B------:R4:W-:Y:S01]  /*6c40*/  UTMALDG.4D [UR16], [UR14], desc[UR22] ;  /* 0x000016100e0075b4 */ /* 0x0009e20008019000 */
[----:B------:R-:W-:Y:S01]  /*6c50*/  UMOV UR13, UR29 ;  /* 0x0000001d000d7c82 */ /* 0x000fe20008000000 */
[----:B------:R-:W-:Y:S01]  /*6c60*/  UMOV UR9, UR17 ;  /* 0x0000001100097c82 */ /* 0x000fe20008000000 */
[----:B------:R-:W-:Y:S01]  /*6c70*/  UMOV UR11, UR19 ;  /* 0x00000013000b7c82 */ /* 0x000fe20008000000 */
[----:B------:R-:W-:Y:S01]  /*6c80*/  UMOV UR26, 0x80 ;  /* 0x00000080001a7882 */ /* 0x000fe20000000000 */
[----:B------:R-:W-:Y:S01]  /*6c90*/  UMOV UR25, UR17 ;  /* 0x0000001100197c82 */ /* 0x000fe20008000000 */
[----:B------:R-:W-:Y:S01]  /*6ca0*/  UMOV UR27, UR19 ;  /* 0x00000013001b7c82 */ /* 0x000fe20008000000 */
[----:B------:R-:W-:Y:S01]  /*6cb0*/  UMOV UR31, 0x10 ;  /* 0x00000010001f7882 */ /* 0x000fe20000000000 */
[----:B------:R4:W-:Y:S01]  /*6cc0*/  UTMALDG.4D [UR8], [UR14], desc[UR22] ;  /* 0x000016080e0075b4 */ /* 0x0009e20008019000 */
[----:B------:R-:W-:Y:S01]  /*6cd0*/  UMOV UR33, UR17 ;  /* 0x0000001100217c82 */ /* 0x000fe20008000000 */
[----:B------:R4:W-:Y:S01]  /*6ce0*/  UTMALDG.4D [UR24], [UR14], desc[UR22] ;  /* 0x000016180e0075b4 */ /* 0x0009e20008019000 */
[----:B------:R4:W-:Y:S02]  /*6cf0*/  UBLKCP.S.G [UR32], [UR6], UR31 ;  /* 0x00000020060073ba */ /* 0x0009e4000800021f */
[----:B----4-:R-:W-:Y:S05]  /*6d00*/  @P1 BRA `(.L_x_78) ;  /* 0xfffffff4001c1947 */ /* 0x010fea000383ffff */
[----:B--23--:R-:W-:-:S07]  /*6d10*/  IMAD.U32 R5, RZ, RZ, UR19 ;  /* 0x00000013ff057e24 */ /* 0x00cfce000f8e00ff */
.L_x_69:
[----:B------:R-:W-:Y:S01]  /*6d20*/  ISETP.NE.AND P1, PT, R21, RZ, PT ;  /* 0x000000ff1500720c */ /* 0x000fe20003f25270 */
[----:B------:R-:W-:-:S12]  /*6d30*/  IMAD.MOV.U32 R4, RZ, RZ, 0x1 ;  /* 0x00000001ff047424 */ /* 0x000fd800078e00ff */
[----:B------:R-:W-:Y:S05]  /*6d40*/  @!P1 BRA `(.L_x_68) ;  /* 0x0000000400649947 */ /* 0x000fea0003800000 */
[----:B------:R-:W2:Y:S02]  /*6d50*/  SYNCS.PHASECHK.TRANS64.TRYWAIT P1, [R0+URZ+0x36438], R10 ;  /* 0x0364380a000075a7 */ /* 0x000ea4000802017f */
[----:B--2---:R-:W-:Y:S05]  /*6d60*/  @!P1 BRA `(.L_x_79) ;  /* 0x0000000c00809947 */ /* 0x004fea0003800000 */
.L_x_101:
[----:B------:R-:W-:Y:S05]  /*6d70*/  @P0 BRA `(.L_x_80) ;  /* 0x0000000000140947 */ /* 0x000fea0003800000 */
[----:B------:R-:W-:Y:S01]  /*6d80*/  ISETP.NE.AND P1, PT, R16, RZ, PT ;  /* 0x000000ff1000720c */ /* 0x000fe20003f25270 */
[----:B------:R-:W-:-:S04]  /*6d90*/  IMAD.MOV.U32 R5, RZ, RZ, 0x6100 ;  /* 0x00006100ff057424 */ /* 0x000fc800078e00ff */
[----:B------:R3:W-:Y:S08]  /*6da0*/  SYNCS.ARRIVE.TRANS64 RZ, [R0+URZ+0x36430], R5 ;  /* 0x0364300500ff79a7 */ /* 0x0007f0000800003f */
[----:B------:R-:W-:Y:S05]  /*6db0*/  @!P1 BRA `(.L_x_80) ;  /* 0x0000000000049947 */ /* 0x000fea0003800000 */
[----:B------:R-:W-:Y:S01]  /*6dc0*/  BPT.TRAP 0x1 ;  /* 0x000000040000795c */ /* 0x000fe20000300000 */
.L_x_80:
[----:B---3--:R-:W3:Y:S01]  /*6dd0*/  LDC.64 R4, c[0x0][0x728] ;  /* 0x0001ca00ff047b82 */ /* 0x008ee20000000a00 */
[----:B------:R-:W-:Y:S01]  /*6de0*/  IMAD.SHL.U32 R20, R20, 0x40, RZ ;  /* 0x0000004014147824 */ /* 0x000fe200078e00ff */
[----:B------:R-:W-:Y:S01]  /*6df0*/  R2UR UR24, R0 ;  /* 0x00000000001872ca */ /* 0x000fe200000e0000 */
[----:B------:R-:W-:Y:S01]  /*6e00*/  UMOV UR14, 0x0 ;  /* 0x00000000000e7882 */ /* 0x000fe20000000000 */
[----:B------:R-:W-:Y:S01]  /*6e10*/  UMOV UR15, 0x14f00000 ;  /* 0x14f00000000f7882 */ /* 0x000fe20000000000 */
[----:B------:R-:W-:Y:S01]  /*6e20*/  UMOV UR18, URZ ;  /* 0x0000003f00127c82 */ /* 0x000fe20008000000 */
[C---:B------:R-:W-:Y:S01]  /*6e30*/  IADD3 R8, P1, R20.reuse, R6, RZ ;  /* 0x0000000614087210 */ /* 0x040fe20007f3e0ff */
[----:B------:R-:W-:Y:S01]  /*6e40*/  UMOV UR20, UR28 ;  /* 0x0000001c00147c82 */ /* 0x000fe20008000000 */
[C---:B------:R-:W-:Y:S01]  /*6e50*/  R2UR UR19, R20.reuse ;  /* 0x00000000141372ca */ /* 0x040fe200000e0000 */
[----:B------:R-:W-:Y:S01]  /*6e60*/  UMOV UR21, UR29 ;  /* 0x0000001d00157c82 */ /* 0x000fe20008000000 */
[----:B------:R-:W-:Y:S01]  /*6e70*/  LEA.HI.X.SX32 R9, R20, R11, 0x1, P1 ;  /* 0x0000000b14097211 */ /* 0x000fe200008f0eff */
[----:B------:R-:W-:Y:S01]  /*6e80*/  UMOV UR10, 0x40 ;  /* 0x00000040000a7882 */ /* 0x000fe20000000000 */
[----:B------:R-:W-:Y:S01]  /*6e90*/  UMOV UR12, UR28 ;  /* 0x0000001c000c7c82 */ /* 0x000fe20008000000 */
[----:B------:R-:W-:Y:S01]  /*6ea0*/  UMOV UR13, UR29 ;  /* 0x0000001d000d7c82 */ /* 0x000fe20008000000 */
[----:B------:R-:W-:Y:S01]  /*6eb0*/  UMOV UR26, 0x80 ;  /* 0x00000080001a7882 */ /* 0x000fe20000000000 */
[----:B------:R-:W-:-:S02]  /*6ec0*/  UIADD3 UR17, UR24, 0x36430, URZ ;  /* 0x0003643018117890 */ /* 0x000fc4000fffe03f */
[----:B------:R-:W-:Y:S02]  /*6ed0*/  UIADD3 UR16, UR24, 0x2a000, URZ ;  /* 0x0002a00018107890 */ /* 0x000fe4000fffe03f */
[----:B------:R-:W-:Y:S02]  /*6ee0*/  UIADD3 UR32, UR24, 0x30200, URZ ;  /* 0x0003020018207890 */ /* 0x000fe4000fffe03f */
[----:B------:R-:W-:Y:S02]  /*6ef0*/  UIADD3 UR8, UR24, 0x2c000, URZ ;  /* 0x0002c00018087890 */ /* 0x000fe4000fffe03f */
[----:B------:R-:W-:Y:S01]  /*6f00*/  UIADD3 UR24, UR24, 0x2e000, URZ ;  /* 0x0002e00018187890 */ /* 0x000fe2000fffe03f */
[C---:B---3--:R-:W-:Y:S01]  /*6f10*/  LEA R4, P2, R8.reuse, R4, 0x2 ;  /* 0x0000000408047211 */ /* 0x048fe200078410ff */
[----:B------:R-:W-:Y:S01]  /*6f20*/  UMOV UR9, UR17 ;  /* 0x0000001100097c82 */ /* 0x000fe20008000000 */
[----:B------:R-:W-:Y:S01]  /*6f30*/  UMOV UR11, UR19 ;  /* 0x00000013000b7c82 */ /* 0x000fe20008000000 */
[----:B------:R-:W-:Y:S01]  /*6f40*/  UMOV UR25, UR17 ;  /* 0x0000001100197c82 */ /* 0x000fe20008000000 */
[----:B------:R-:W-:Y:S01]  /*6f50*/  LEA.HI.X R5, R8, R5, R9, 0x2, P2 ;  /* 0x0000000508057211 */ /* 0x000fe200010f1409 */
[----:B------:R-:W-:Y:S01]  /*6f60*/  UMOV UR27, UR19 ;  /* 0x00000013001b7c82 */ /* 0x000fe20008000000 */
[----:B------:R-:W-:Y:S01]  /*6f70*/  IADD3 R8, P1, R13, 0x1f0, RZ ;  /* 0x000001f00d087810 */ /* 0x000fe20007f3e0ff */
[----:B------:R-:W-:Y:S01]  /*6f80*/  UMOV UR33, UR17 ;  /* 0x0000001100217c82 */ /* 0x000fe20008000000 */
[----:B------:R-:W-:Y:S01]  /*6f90*/  R2UR UR30, R4 ;  /* 0x00000000041e72ca */ /* 0x000fe200000e0000 */
[----:B------:R-:W-:Y:S01]  /*6fa0*/  UMOV UR22, 0x10 ;  /* 0x0000001000167882 */ /* 0x000fe20000000000 */
[----:B------:R-:W-:Y:S01]  /*6fb0*/  R2UR UR6, R8 ;  /* 0x00000000080672ca */ /* 0x000fe200000e0000 */
[----:B------:R-:W-:Y:S01]  /*6fc0*/  IMAD.X R8, RZ, RZ, R14, P1 ;  /* 0x000000ffff087224 */ /* 0x000fe200008e060e */
[----:B------:R-:W-:-:S02]  /*6fd0*/  R2UR UR31, R5 ;  /* 0x00000000051f72ca */ /* 0x000fc400000e0000 */
[----:B------:R-:W-:Y:S02]  /*6fe0*/  SHF.L.U32 R5, R12, 0x1f, RZ ;  /* 0x0000001f0c057819 */ /* 0x000fe400000006ff */
[----:B------:R-:W-:-:S13]  /*6ff0*/  R2UR UR7, R8 ;  /* 0x00000000080772ca */ /* 0x000fda00000e0000 */
[----:B------:R3:W-:Y:S01]  /*7000*/  UTMALDG.4D [UR16], [UR6], desc[UR14] ;  /* 0x00000e10060075b4 */ /* 0x0007e20008019000 */
[----:B------:R3:W-:Y:S01]  /*7010*/  UTMALDG.4D [UR8], [UR6], desc[UR14] ;  /* 0x00000e08060075b4 */ /* 0x0007e20008019000 */
[----:B------:R3:W-:Y:S01]  /*7020*/  UTMALDG.4D [UR24], [UR6], desc[UR14] ;  /* 0x00000e18060075b4 */ /* 0x0007e20008019000 */
[----:B------:R3:W-:Y:S01]  /*7030*/  UBLKCP.S.G [UR32], [UR30], UR22 ;  /* 0x000000201e0073ba */ /* 0x0007e20008000216 */
[----:B------:R-:W4:Y:S02]  /*7040*/  SYNCS.PHASECHK.TRANS64.TRYWAIT P1, [R0+URZ+0x36428], R5 ;  /* 0x03642805000075a7 */ /* 0x000f24000802017f */
[----:B---34-:R-:W-:Y:S05]  /*7050*/  @!P1 BRA `(.L_x_81) ;  /* 0x0000000800d89947 */ /* 0x018fea0003800000 */
.L_x_102:
[----:B------:R-:W-:Y:S01]  /*7060*/  IMAD.MOV.U32 R4, RZ, RZ, RZ ;  /* 0x000000ffff047224 */ /* 0x000fe200078e00ff */
[----:B------:R-:W-:Y:S06]  /*7070*/  @P0 BRA `(.L_x_82) ;  /* 0x0000000000140947 */ /* 0x000fec0003800000 */
[----:B------:R-:W-:Y:S01]  /*7080*/  ISETP.NE.AND P1, PT, R16, RZ, PT ;  /* 0x000000ff1000720c */ /* 0x000fe20003f25270 */
[----:B---3--:R-:W-:-:S04]  /*7090*/  IMAD.MOV.U32 R5, RZ, RZ, 0x6100 ;  /* 0x00006100ff057424 */ /* 0x008fc800078e00ff */
[----:B------:R4:W-:Y:S08]  /*70a0*/  SYNCS.ARRIVE.TRANS64 RZ, [R0+URZ+0x36418], R5 ;  /* 0x0364180500ff79a7 */ /* 0x0009f0000800003f */
[----:B------:R-:W-:Y:S05]  /*70b0*/  @!P1 BRA `(.L_x_82) ;  /* 0x0000000000049947 */ /* 0x000fea0003800000 */
[----:B------:R-:W-:Y:S01]  /*70c0*/  BPT.TRAP 0x1 ;  /* 0x000000040000795c */ /* 0x000fe20000300000 */
.L_x_82:
[----:B------:R-:W-:Y:S01]  /*70d0*/  R2UR UR19, R20 ;  /* 0x00000000141372ca */ /* 0x000fe200000e0000 */
[----:B------:R-:W-:Y:S01]  /*70e0*/  UMOV UR22, 0x0 ;  /* 0x0000000000167882 */ /* 0x000fe20000000000 */
[----:B------:R-:W-:Y:S01]  /*70f0*/  R2UR UR24, R0 ;  /* 0x00000000001872ca */ /* 0x000fe200000e0000 */
[----:B------:R-:W-:Y:S01]  /*7100*/  UMOV UR23, 0x14f00000 ;  /* 0x14f0000000177882 */ /* 0x000fe20000000000 */
[----:B------:R-:W-:Y:S01]  /*7110*/  R2UR UR14, R2 ;  /* 0x00000000020e72ca */ /* 0x000fe200000e0000 */
[----:B------:R-:W-:Y:S01]  /*7120*/  UMOV UR18, URZ ;  /* 0x0000003f00127c82 */ /* 0x000fe20008000000 */
[----:B------:R-:W-:Y:S01]  /*7130*/  R2UR UR15, R3 ;  /* 0x00000000030f72ca */ /* 0x000fe200000e0000 */
[----:B------:R-:W-:Y:S01]  /*7140*/  UMOV UR20, UR28 ;  /* 0x0000001c00147c82 */ /* 0x000fe20008000000 */
[----:B------:R-:W-:Y:S01]  /*7150*/  UMOV UR21, UR29 ;  /* 0x0000001d00157c82 */ /* 0x000fe20008000000 */
[----:B------:R-:W-:Y:S01]  /*7160*/  UMOV UR10, 0x40 ;  /* 0x00000040000a7882 */ /* 0x000fe20000000000 */
[----:B------:R-:W-:Y:S01]  /*7170*/  UMOV UR12, UR28 ;  /* 0x0000001c000c7c82 */ /* 0x000fe20008000000 */
[----:B------:R-:W-:Y:S01]  /*7180*/  UMOV UR13, UR29 ;  /* 0x0000001d000d7c82 */ /* 0x000fe20008000000 */
[----:B------:R-:W-:Y:S01]  /*7190*/  UMOV UR26, 0x80 ;  /* 0x00000080001a7882 */ /* 0x000fe20000000000 */
[----:B------:R-:W-:Y:S01]  /*71a0*/  UIADD3 UR19, UR19, 0x40, URZ ;  /* 0x0000004013137890 */ /* 0x000fe2000fffe03f */
[----:B------:R-:W-:Y:S01]  /*71b0*/  IMAD.MOV.U32 R15, RZ, RZ, 0x2 ;  /* 0x00000002ff0f7424 */ /* 0x000fe200078e00ff */
[----:B------:R-:W-:-:S02]  /*71c0*/  UIADD3 UR16, UR24, 0x24000, URZ ;  /* 0x0002400018107890 */ /* 0x000fc4000fffe03f */
[----:B------:R-:W-:Y:S02]  /*71d0*/  UIADD3 UR17, UR24, 0x36418, URZ ;  /* 0x0003641818117890 */ /* 0x000fe4000fffe03f */
[----:B------:R-:W-:Y:S01]  /*71e0*/  UIADD3 UR8, UR24, 0x26000, URZ ;  /* 0x0002600018087890 */ /* 0x000fe2000fffe03f */
[----:B---34-:R-:W-:Y:S01]  /*71f0*/  IMAD.U32 R5, RZ, RZ, UR19 ;  /* 0x00000013ff057e24 */ /* 0x018fe2000f8e00ff */
        /* <DEDUP_REMOVED lines=12> */
[----:B------:R3:W-:Y:S02]  /*72c0*/  UBLKCP.S.G [UR32], [UR6], UR30 ;  /* 0x00000020060073ba */ /* 0x0007e4000800021e */
[----:B---3--:R-:W-:Y:S01]  /*72d0*/  NOP ;  /* 0x0000000000007918 */ /* 0x008fe20000000000 */
.L_x_68:
[----:B------:R-:W-:-:S04]  /*72e0*/  SHF.L.U32 R3, R4, 0x1f, RZ ;  /* 0x0000001f04037819 */ /* 0x000fc800000006ff */
[----:B------:R-:W3:Y:S02]  /*72f0*/  SYNCS.PHASECHK.TRANS64.TRYWAIT P1, [R0+URZ+0x36438], R3 ;  /* 0x03643803000075a7 */ /* 0x000ee4000802017f */
[----:B---3--:R-:W-:Y:S05]  /*7300*/  @!P1 BRA `(.L_x_83) ;  /* 0x0000000800409947 */ /* 0x008fea0003800000 */
.L_x_103:
[----:B------:R-:W-:Y:S05]  /*7310*/  @P0 BRA `(.L_x_84) ;  /* 0x0000000000180947 */ /* 0x000fea0003800000 */
[----:B------:R-:W4:Y:S01]  /*7320*/  S2R R2, SR_TID.X ;  /* 0x0000000000027919 */ /* 0x000f220000002100 */
[----:B---3--:R-:W-:-:S04]  /*7330*/  IMAD.MOV.U32 R3, RZ, RZ, 0x6100 ;  /* 0x00006100ff037424 */ /* 0x008fc800078e00ff */
[----:B------:R3:W-:Y:S01]  /*7340*/  SYNCS.ARRIVE.TRANS64 RZ, [R0+URZ+0x36430], R3 ;  /* 0x0364300300ff79a7 */ /* 0x0007e2000800003f */
[----:B----4-:R-:W-:-:S13]  /*7350*/  LOP3.LUT P0, RZ, R2, 0x1f, RZ, 0xc0, !PT ;  /* 0x0000001f02ff7812 */ /* 0x010fda000780c0ff */
[----:B---3--:R-:W-:Y:S05]  /*7360*/  @!P0 BRA `(.L_x_84) ;  /* 0x0000000000048947 */ /* 0x008fea0003800000 */
[----:B------:R-:W-:Y:S01]  /*7370*/  BPT.TRAP 0x1 ;  /* 0x000000040000795c */ /* 0x000fe20000300000 */
.L_x_84:
[----:B---3--:R-:W3:Y:S01]  /*7380*/  LDC.64 R2, c[0x0][0x728] ;  /* 0x0001ca00ff027b82 */ /* 0x008ee20000000a00 */
[----:B------:R-:W-:Y:S01]  /*7390*/  IADD3 R13, P1, R13, 0x1f0, RZ ;  /* 0x000001f00d0d7810 */ /* 0x000fe20007f3e0ff */
[----:B------:R-:W-:Y:S01]  /*73a0*/  UMOV UR14, 0x0 ;  /* 0x00000000000e7882 */ /* 0x000fe20000000000 */
[C---:B------:R-:W-:Y:S01]  /*73b0*/  IADD3 R6, P0, R5.reuse, R6, RZ ;  /* 0x0000000605067210 */ /* 0x040fe20007f1e0ff */
[----:B------:R-:W-:Y:S01]  /*73c0*/  UMOV UR15, 0x14f00000 ;  /* 0x14f00000000f7882 */ /* 0x000fe20000000000 */
[----:B------:R-:W-:Y:S01]  /*73d0*/  R2UR UR24, R0 ;  /* 0x00000000001872ca */ /* 0x000fe200000e0000 */
[----:B------:R-:W-:Y:S01]  /*73e0*/  IMAD.X R14, RZ, RZ, R14, P1 ;  /* 0x000000ffff0e7224 */ /* 0x000fe200008e060e */
[C---:B------:R-:W-:Y:S01]  /*73f0*/  LEA.HI.X.SX32 R11, R5.reuse, R11, 0x1, P0 ;  /* 0x0000000b050b7211 */ /* 0x040fe200000f0eff */
[----:B------:R-:W-:Y:S01]  /*7400*/  UMOV UR18, URZ ;  /* 0x0000003f00127c82 */ /* 0x000fe20008000000 */
[----:B------:R-:W-:Y:S01]  /*7410*/  R2UR UR19, R5 ;  /* 0x00000000051372ca */ /* 0x000fe200000e0000 */
[----:B------:R-:W-:Y:S01]  /*7420*/  UMOV UR20, UR28 ;  /* 0x0000001c00147c82 */ /* 0x000fe20008000000 */
[----:B------:R-:W-:Y:S01]  /*7430*/  R2UR UR6, R13 ;  /* 0x000000000d0672ca */ /* 0x000fe200000e0000 */
[----:B------:R-:W-:Y:S01]  /*7440*/  UMOV UR21, UR29 ;  /* 0x0000001d00157c82 */ /* 0x000fe20008000000 */
[----:B------:R-:W-:Y:S01]  /*7450*/  R2UR UR7, R14 ;  /* 0x000000000e0772ca */ /* 0x000fe200000e0000 */
[----:B------:R-:W-:Y:S01]  /*7460*/  UMOV UR10, 0x40 ;  /* 0x00000040000a7882 */ /* 0x000fe20000000000 */
[----:B------:R-:W-:Y:S01]  /*7470*/  UMOV UR12, UR28 ;  /* 0x0000001c000c7c82 */ /* 0x000fe20008000000 */
[----:B------:R-:W-:Y:S01]  /*7480*/  UMOV UR13, UR29 ;  /* 0x0000001d000d7c82 */ /* 0x000fe20008000000 */
[----:B------:R-:W-:Y:S01]  /*7490*/  UMOV UR26, 0x80 ;  /* 0x00000080001a7882 */ /* 0x000fe20000000000 */
[----:B------:R-:W-:Y:S01]  /*74a0*/  UIADD3 UR17, UR24, 0x36430, URZ ;  /* 0x0003643018117890 */ /* 0x000fe2000fffe03f */
[----:B------:R-:W-:Y:S01]  /*74b0*/  LOP3.LUT R4, R4, 0x1, RZ, 0x3c, !PT ;  /* 0x0000000104047812 */ /* 0x000fe200078e3cff */
[----:B------:R-:W-:-:S02]  /*74c0*/  UIADD3 UR16, UR24, 0x2a000, URZ ;  /* 0x0002a00018107890 */ /* 0x000fc4000fffe03f */
[----:B------:R-:W-:Y:S01]  /*74d0*/  UIADD3 UR32, UR24, 0x30200, URZ ;  /* 0x0003020018207890 */ /* 0x000fe2000fffe03f */
[C---:B---3--:R-:W-:Y:S01]  /*74e0*/  LEA R2, P0, R6.reuse, R2, 0x2 ;  /* 0x0000000206027211 */ /* 0x048fe200078010ff */
[----:B------:R-:W-:Y:S02]  /*74f0*/  UIADD3 UR8, UR24, 0x2c000, URZ ;  /* 0x0002c00018087890 */ /* 0x000fe4000fffe03f */
[----:B------:R-:W-:Y:S01]  /*7500*/  UIADD3 UR24, UR24, 0x2e000, URZ ;  /* 0x0002e00018187890 */ /* 0x000fe2000fffe03f */
[----:B------:R-:W-:Y:S01]  /*7510*/  LEA.HI.X R3, R6, R3, R11, 0x2, P0 ;  /* 0x0000000306037211 */ /* 0x000fe200000f140b */
[----:B------:R-:W-:Y:S01]  /*7520*/  UMOV UR11, UR19 ;  /* 0x00000013000b7c82 */ /* 0x000fe20008000000 */
[----:B------:R-:W-:Y:S01]  /*7530*/  R2UR UR30, R2 ;  /* 0x00000000021e72ca */ /* 0x000fe200000e0000 */
[----:B------:R-:W-:Y:S01]  /*7540*/  UMOV UR9, UR17 ;  /* 0x0000001100097c82 */ /* 0x000fe20008000000 */
[----:B------:R-:W-:Y:S01]  /*7550*/  R2UR UR31, R3 ;  /* 0x00000000031f72ca */ /* 0x000fe200000e0000 */
[----:B------:R-:W-:Y:S01]  /*7560*/  UMOV UR27, UR19 ;  /* 0x00000013001b7c82 */ /* 0x000fe20008000000 */
[----:B------:R3:W-:Y:S01]  /*7570*/  UTMALDG.4D [UR16], [UR6], desc[UR14] ;  /* 0x00000e10060075b4 */ /* 0x0007e20008019000 */
[----:B------:R-:W-:Y:S01]  /*7580*/  UMOV UR25, UR17 ;  /* 0x0000001100197c82 */ /* 0x000fe20008000000 */
[----:B------:R-:W-:Y:S01]  /*7590*/  UMOV UR33, UR17 ;  /* 0x0000001100217c82 */ /* 0x000fe20008000000 */
[----:B------:R-:W-:Y:S01]  /*75a0*/  UMOV UR22, 0x10 ;  /* 0x0000001000167882 */ /* 0x000fe20000000000 */
[----:B------:R-:W-:Y:S01]  /*75b0*/  ISETP.NE.AND P0, PT, R15, 0x2, PT ;  /* 0x000000020f00780c */ /* 0x000fe20003f05270 */
[----:B------:R3:W-:Y:S03]  /*75c0*/  UTMALDG.4D [UR8], [UR6], desc[UR14] ;  /* 0x00000e08060075b4 */ /* 0x0007e60008019000 */
[----:B------:R-:W-:-:S02]  /*75d0*/  SEL R3, RZ, 0x1, P0 ;  /* 0x00000001ff037807 */ /* 0x000fc40000000000 */
[----:B------:R-:W-:Y:S02]  /*75e0*/  SEL R2, R15, RZ, P0 ;  /* 0x000000ff0f027207 */ /* 0x000fe40000000000 */
[----:B------:R-:W-:Y:S01]  /*75f0*/  LOP3.LUT R12, R12, R3, RZ, 0x3c, !PT ;  /* 0x000000030c0c7212 */ /* 0x000fe200078e3cff */
[----:B------:R3:W-:Y:S01]  /*7600*/  UTMALDG.4D [UR24], [UR6], desc[UR14] ;  /* 0x00000e18060075b4 */ /* 0x0007e20008019000 */
[----:B------:R3:W-:Y:S02]  /*7610*/  UBLKCP.S.G [UR32], [UR30], UR22 ;  /* 0x000000201e0073ba */ /* 0x0007e40008000216 */
[----:B---3--:R-:W-:-:S03]  /*7620*/  NOP ;  /* 0x0000000000007918 */ /* 0x008fc60000000000 */
.L_x_65:
[----:B------:R-:W-:Y:S05]  /*7630*/  BSYNC B0 ;  /* 0x0000000000007941 */ /* 0x000fea0003800000 */
.L_x_64:
[----:B------:R-:W-:-:S03]  /*7640*/  UMOV UR6, 0xffffffff ;  /* 0xffffffff00067882 */ /* 0x000fc60000000000 */
[----:B------:R-:W-:Y:S05]  /*7650*/  BRA.DIV UR6, `(.L_x_85) ;  /* 0x0000000606807947 */ /* 0x000fea000b800000 */
[----:B------:R-:W-:-:S13]  /*7660*/  ELECT P0, URZ, PT ;  /* 0x00000000003f782f */ /* 0x000fda0003800000 */
.L_x_106:
[----:B------:R-:W-:Y:S04]  /*7670*/  BSSY B0, `(.L_x_86) ;  /* 0x000001e000007945 */ /* 0x000fe80003800000 */
[----:B------:R-:W-:Y:S05]  /*7680*/  @!P0 BRA `(.L_x_87) ;  /* 0x0000000000708947 */ /* 0x000fea0003800000 */
[----:B------:R-:W-:-:S04]  /*7690*/  LOP3.LUT R17, R17, 0x2, RZ, 0xfc, !PT ;  /* 0x0000000211117812 */ /* 0x000fc800078efcff */
[----:B------:R-:W-:-:S13]  /*76a0*/  ISETP.NE.AND P2, PT, R17, 0x3, PT ;  /* 0x000000031100780c */ /* 0x000fda0003f45270 */
[----:B------:R-:W-:Y:S05]  /*76b0*/  @!P2 BRA `(.L_x_88) ;  /* 0x000000000004a947 */ /* 0x000fea0003800000 */
[----:B------:R-:W-:Y:S01]  /*76c0*/  BPT.TRAP 0x1 ;  /* 0x000000040000795c */ /* 0x000fe20000300000 */
.L_x_88:
[----:B------:R-:W3:Y:S01]  /*76d0*/  S2R R3, SR_CgaCtaId ;  /* 0x0000000000037919 */ /* 0x000ee20000008800 */
[----:B-12---:R-:W-:-:S04]  /*76e0*/  MOV R0, 0x400 ;  /* 0x0000040000007802 */ /* 0x006fc80000000f00 */
[----:B---3--:R-:W-:Y:S02]  /*76f0*/  LEA R9, R3, R0, 0x18 ;  /* 0x0000000003097211 */ /* 0x008fe400078ec0ff */
[----:B------:R-:W-:-:S03]  /*7700*/  SHF.L.U32 R0, R12, 0x1f, RZ ;  /* 0x0000001f0c007819 */ /* 0x000fc600000006ff */
[----:B------:R-:W-:-:S04]  /*7710*/  VIADD R3, R9, 0x36420 ;  /* 0x0003642009037836 */ /* 0x000fc80000000000 */
[C---:B------:R-:W-:Y:S02]  /*7720*/  IMAD R7, R2.reuse, 0x8, R3 ;  /* 0x0000000802077824 */ /* 0x040fe400078e0203 */
[----:B------:R-:W-:Y:S02]  /*7730*/  VIADD R2, R2, 0x1 ;  /* 0x0000000102027836 */ /* 0x000fe40000000000 */
[----:B------:R-:W1:Y:S03]  /*7740*/  SYNCS.PHASECHK.TRANS64.TRYWAIT P0, [R7+URZ], R0 ;  /* 0x00000000070075a7 */ /* 0x000e66000800017f */
[----:B------:R-:W-:-:S04]  /*7750*/  ISETP.NE.AND P1, PT, R2, 0x2, PT ;  /* 0x000000020200780c */ /* 0x000fc80003f25270 */
[----:B------:R-:W-:Y:S02]  /*7760*/  SEL R5, RZ, 0x1, P1 ;  /* 0x00000001ff057807 */ /* 0x000fe40000800000 */
[----:B------:R-:W-:Y:S02]  /*7770*/  SEL R2, R2, RZ, P1 ;  /* 0x000000ff02027207 */ /* 0x000fe40000800000 */
[----:B------:R-:W-:-:S03]  /*7780*/  LOP3.LUT R5, R12, R5, RZ, 0x3c, !PT ;  /* 0x000000050c057212 */ /* 0x000fc600078e3cff */
[----:B------:R-:W-:Y:S01]  /*7790*/  IMAD R3, R2, 0x8, R3 ;  /* 0x0000000802037824 */ /* 0x000fe200078e0203 */
[----:B------:R-:W-:Y:S01]  /*77a0*/  SHF.L.U32 R2, R5, 0x1f, RZ ;  /* 0x0000001f05027819 */ /* 0x000fe200000006ff */
[----:B-1----:R-:W-:Y:S06]  /*77b0*/  @!P0 BRA `(.L_x_89) ;  /* 0x00000004004c8947 */ /* 0x002fec0003800000 */
.L_x_107:
[----:B------:R-:W2:Y:S02]  /*77c0*/  SYNCS.PHASECHK.TRANS64.TRYWAIT P0, [R3+URZ], R2 ;  /* 0x00000002030075a7 */ /* 0x000ea4000800017f */
[----:B--2---:R-:W-:Y:S05]  /*77d0*/  @!P0 BRA `(.L_x_90) ;  /* 0x0000000400588947 */ /* 0x004fea0003800000 */
.L_x_108:
[----:B------:R-:W-:Y:S05]  /*77e0*/  @!P2 BRA `(.L_x_91) ;  /* 0x000000000004a947 */ /* 0x000fea0003800000 */
[----:B------:R-:W-:Y:S01]  /*77f0*/  BPT.TRAP 0x1 ;  /* 0x000000040000795c */ /* 0x000fe20000300000 */
.L_x_91:
[----:B------:R-:W-:-:S07]  /*7800*/  SHF.L.U32 R4, R4, 0x1f, RZ ;  /* 0x0000001f04047819 */ /* 0x000fce00000006ff */
.L_x_92:
[----:B---3--:R3:W4:Y:S02]  /*7810*/  SYNCS.PHASECHK.TRANS64.TRYWAIT P0, [R9+URZ+0x36438], R4 ;  /* 0x03643804090075a7 */ /* 0x008724000800017f */
[----:B----4-:R-:W-:Y:S05]  /*7820*/  @!P0 NANOSLEEP.SYNCS 0x989680 ;  /* 0x009896800000895d */ /* 0x010fea0003900000 */
[----:B------:R-:W4:Y:S02]  /*7830*/  @!P0 SYNCS.PHASECHK.TRANS64 P0, [R9+URZ+0x36438], R4 ;  /* 0x03643804090085a7 */ /* 0x000f24000800007f */
[----:B----4-:R-:W-:Y:S05]  /*7840*/  @!P0 BRA `(.L_x_92) ;  /* 0xfffffffc00f08947 */ /* 0x010fea000383ffff */
.L_x_87:
[----:B------:R-:W-:Y:S05]  /*7850*/  BSYNC B0 ;  /* 0x0000000000007941 */ /* 0x000fea0003800000 */
.L_x_86:
[----:B------:R-:W-:Y:S05]  /*7860*/  EXIT ;  /* 0x000000000000794d */ /* 0x000fea0003800000 */
.L_x_10:
[----:B------:R-:W-:Y:S02]  /*7870*/  IMAD.MOV.U32 R12, RZ, RZ, RZ ;  /* 0x000000ffff0c7224 */ /* 0x000fe400078e00ff */
[----:B------:R-:W-:Y:S02]  /*7880*/  IMAD.MOV.U32 R11, RZ, RZ, 0x1f ;  /* 0x0000001fff0b7424 */ /* 0x000fe400078e00ff */
[----:B------:R-:W-:-:S07]  /*7890*/  IMAD.MOV.U32 R15, RZ, RZ, -0x1 ;  /* 0xffffffffff0f7424 */ /* 0x000fce00078e00ff */
[----:B------:R-:W-:Y:S05]  /*78a0*/  WARPSYNC.COLLECTIVE R15, `(.L_x_93) ;  /* 0x000000000f087348 */ /* 0x000fea0003c00000 */
[----:B------:R1:W2:Y:S02]  /*78b0*/  SHFL.IDX P6, R14, R13, R12, R11 ;  /* 0x0000000c0d0e7389 */ /* 0x0002a400000c000b */
[----:B-12---:R-:W-:Y:S01]  /*78c0*/  ENDCOLLECTIVE ;  /* 0x000000000000791b */ /* 0x006fe20003800000 */
.L_x_93:
[----:B------:R-:W-:Y:S05]  /*78d0*/  BRA `(.L_x_94) ;  /* 0xffffff9000ac7947 */ /* 0x000fea000383ffff */
.L_x_12:
[----:B--2---:R2:W3:Y:S02]  /*78e0*/  SYNCS.PHASECHK.TRANS64.TRYWAIT P0, [R157+URZ+0x36400], R18 ;  /* 0x036400129d0075a7 */ /* 0x0044e4000800017f */
[----:B---3--:R-:W-:Y:S05]  /*78f0*/  @!P0 NANOSLEEP.SYNCS 0x989680 ;  /* 0x009896800000895d */ /* 0x008fea0003900000 */
[----:B------:R-:W3:Y:S02]  /*7900*/  @!P0 SYNCS.PHASECHK.TRANS64 P0, [R157+URZ+0x36400], R18 ;  /* 0x036400129d0085a7 */ /* 0x000ee4000800007f */
[----:B---3--:R-:W-:Y:S05]  /*7910*/  @!P0 BRA `(.L_x_12) ;  /* 0xfffffffc00f08947 */ /* 0x008fea000383ffff */
[----:B------:R-:W-:Y:S05]  /*7920*/  BRA `(.L_x_11) ;  /* 0xffffff9400187947 */ /* 0x000fea000383ffff */
.L_x_17:
[----:B--2---:R2:W3:Y:S02]  /*7930*/  SYNCS.PHASECHK.TRANS64.TRYWAIT P1, [R4+URZ+0x36410], R13 ;  /* 0x0364100d040075a7 */ /* 0x0044e4000802017f */
[----:B---3--:R-:W-:Y:S05]  /*7940*/  @!P1 NANOSLEEP.SYNCS 0x989680 ;  /* 0x009896800000995d */ /* 0x008fea0003900000 */
[----:B------:R-:W3:Y:S02]  /*7950*/  @!P1 SYNCS.PHASECHK.TRANS64 P1, [R4+URZ+0x36410], R13 ;  /* 0x0364100d040095a7 */ /* 0x000ee4000802007f */
[----:B---3--:R-:W-:Y:S05]  /*7960*/  @!P1 BRA `(.L_x_17) ;  /* 0xfffffffc00f09947 */ /* 0x008fea000383ffff */
[----:B------:R-:W-:Y:S05]  /*7970*/  BRA `(.L_x_16) ;  /* 0xffffff9800d87947 */ /* 0x000fea000383ffff */
.L_x_21:
[----:B---3--:R3:W1:Y:S02]  /*7980*/  SYNCS.PHASECHK.TRANS64.TRYWAIT P1, [R157+URZ+0x36430], R14 ;  /* 0x0364300e9d0075a7 */ /* 0x008664000802017f */
[----:B-1----:R-:W-:Y:S05]  /*7990*/  @!P1 NANOSLEEP.SYNCS 0x989680 ;  /* 0x009896800000995d */ /* 0x002fea0003900000 */
[----:B------:R-:W1:Y:S02]  /*79a0*/  @!P1 SYNCS.PHASECHK.TRANS64 P1, [R157+URZ+0x36430], R14 ;  /* 0x0364300e9d0095a7 */ /* 0x000e64000802007f */
[----:B-1----:R-:W-:Y:S05]  /*79b0*/  @!P1 BRA `(.L_x_21) ;  /* 0xfffffffc00f09947 */ /* 0x002fea000383ffff */
[----:B------:R-:W-:Y:S05]  /*79c0*/  BRA `(.L_x_20) ;  /* 0xffffffa0007c7947 */ /* 0x000fea000383ffff */
.L_x_66:
[----:B-1----:R1:W2:Y:S02]  /*79d0*/  SYNCS.PHASECHK.TRANS64.TRYWAIT P1, [R0+URZ+0x36420], R10 ;  /* 0x0364200a000075a7 */ /* 0x0022a4000802017f */
[----:B--2---:R-:W-:Y:S05]  /*79e0*/  @!P1 NANOSLEEP.SYNCS 0x989680 ;  /* 0x009896800000995d */ /* 0x004fea0003900000 */
[----:B------:R-:W2:Y:S02]  /*79f0*/  @!P1 SYNCS.PHASECHK.TRANS64 P1, [R0+URZ+0x36420], R10 ;  /* 0x0364200a000095a7 */ /* 0x000ea4000802007f */
[----:B--2---:R-:W-:Y:S05]  /*7a00*/  @!P1 BRA `(.L_x_66) ;  /* 0xfffffffc00f09947 */ /* 0x004fea000383ffff */
[----:B------:R-:W-:Y:S05]  /*7a10*/  BRA `(.L_x_95) ;  /* 0xffffffe0001c7947 */ /* 0x000fea000383ffff */
.L_x_70:
[----:B-1----:R1:W2:Y:S02]  /*7a20*/  SYNCS.PHASECHK.TRANS64.TRYWAIT P1, [R0+URZ+0x36438], R10 ;  /* 0x0364380a000075a7 */ /* 0x0022a4000802017f */
[----:B--2---:R-:W-:Y:S05]  /*7a30*/  @!P1 NANOSLEEP.SYNCS 0x989680 ;  /* 0x009896800000995d */ /* 0x004fea0003900000 */
[----:B------:R-:W2:Y:S02]  /*7a40*/  @!P1 SYNCS.PHASECHK.TRANS64 P1, [R0+URZ+0x36438], R10 ;  /* 0x0364380a000095a7 */ /* 0x000ea4000802007f */
[----:B--2---:R-:W-:Y:S05]  /*7a50*/  @!P1 BRA `(.L_x_70) ;  /* 0xfffffffc00f09947 */ /* 0x004fea000383ffff */
[----:B------:R-:W-:Y:S05]  /*7a60*/  BRA `(.L_x_96) ;  /* 0xffffffe400d47947 */ /* 0x000fea000383ffff */
.L_x_72:
[----:B--2---:R2:W3:Y:S02]  /*7a70*/  SYNCS.PHASECHK.TRANS64.TRYWAIT P1, [R0+URZ+0x36428], R3 ;  /* 0x03642803000075a7 */ /* 0x0044e4000802017f */
[----:B---3--:R-:W-:Y:S05]  /*7a80*/  @!P1 NANOSLEEP.SYNCS 0x989680 ;  /* 0x009896800000995d */ /* 0x008fea0003900000 */
[----:B------:R-:W3:Y:S02]  /*7a90*/  @!P1 SYNCS.PHASECHK.TRANS64 P1, [R0+URZ+0x36428], R3 ;  /* 0x03642803000095a7 */ /* 0x000ee4000802007f */
[----:B---3--:R-:W-:Y:S05]  /*7aa0*/  @!P1 BRA `(.L_x_72) ;  /* 0xfffffffc00f09947 */ /* 0x008fea000383ffff */
[----:B------:R-:W-:Y:S05]  /*7ab0*/  BRA `(.L_x_97) ;  /* 0xffffffe800947947 */ /* 0x000fea000383ffff */
.L_x_74:
[----:B--2---:R2:W3:Y:S02]  /*7ac0*/  SYNCS.PHASECHK.TRANS64.TRYWAIT P1, [R0+URZ+0x36438], R29 ;  /* 0x0364381d000075a7 */ /* 0x0044e4000802017f */
[----:B---3--:R-:W-:Y:S05]  /*7ad0*/  @!P1 NANOSLEEP.SYNCS 0x989680 ;  /* 0x009896800000995d */ /* 0x008fea0003900000 */
[----:B------:R-:W3:Y:S02]  /*7ae0*/  @!P1 SYNCS.PHASECHK.TRANS64 P1, [R0+URZ+0x36438], R29 ;  /* 0x0364381d000095a7 */ /* 0x000ee4000802007f */
[----:B---3--:R-:W-:Y:S05]  /*7af0*/  @!P1 BRA `(.L_x_74) ;  /* 0xfffffffc00f09947 */ /* 0x008fea000383ffff */
[----:B------:R-:W-:Y:S05]  /*7b00*/  BRA `(.L_x_98) ;  /* 0xffffffec00247947 */ /* 0x000fea000383ffff */
.L_x_76:
[----:B------:R-:W-:-:S07]  /*7b10*/  SHF.L.U32 R5, R12, 0x1f, RZ ;  /* 0x0000001f0c057819 */ /* 0x000fce00000006ff */
.L_x_99:
[----:B--2---:R2:W3:Y:S02]  /*7b20*/  SYNCS.PHASECHK.TRANS64.TRYWAIT P1, [R0+URZ+0x36420], R5 ;  /* 0x03642005000075a7 */ /* 0x0044e4000802017f */
[----:B---3--:R-:W-:Y:S05]  /*7b30*/  @!P1 NANOSLEEP.SYNCS 0x989680 ;  /* 0x009896800000995d */ /* 0x008fea0003900000 */
[----:B------:R-:W3:Y:S02]  /*7b40*/  @!P1 SYNCS.PHASECHK.TRANS64 P1, [R0+URZ+0x36420], R5 ;  /* 0x03642005000095a7 */ /* 0x000ee4000802007f */
[----:B---3--:R-:W-:Y:S05]  /*7b50*/  @!P1 BRA `(.L_x_99) ;  /* 0xfffffffc00f09947 */ /* 0x008fea000383ffff */
[----:B------:R-:W-:Y:S05]  /*7b60*/  BRA `(.L_x_100) ;  /* 0xffffffec00c47947 */ /* 0x000fea000383ffff */
.L_x_79:
[----:B--2---:R2:W3:Y:S02]  /*7b70*/  SYNCS.PHASECHK.TRANS64.TRYWAIT P1, [R0+URZ+0x36438], R10 ;  /* 0x0364380a000075a7 */ /* 0x0044e4000802017f */
[----:B---3--:R-:W-:Y:S05]  /*7b80*/  @!P1 NANOSLEEP.SYNCS 0x989680 ;  /* 0x009896800000995d */ /* 0x008fea0003900000 */
[----:B------:R-:W3:Y:S02]  /*7b90*/  @!P1 SYNCS.PHASECHK.TRANS64 P1, [R0+URZ+0x36438], R10 ;  /* 0x0364380a000095a7 */ /* 0x000ee4000802007f */
[----:B---3--:R-:W-:Y:S05]  /*7ba0*/  @!P1 BRA `(.L_x_79) ;  /* 0xfffffffc00f09947 */ /* 0x008fea000383ffff */
[----:B------:R-:W-:Y:S05]  /*7bb0*/  BRA `(.L_x_101) ;  /* 0xfffffff0006c7947 */ /* 0x000fea000383ffff */
.L_x_81:
[----:B---3--:R3:W4:Y:S02]  /*7bc0*/  SYNCS.PHASECHK.TRANS64.TRYWAIT P1, [R0+URZ+0x36428], R5 ;  /* 0x03642805000075a7 */ /* 0x008724000802017f */
[----:B----4-:R-:W-:Y:S05]  /*7bd0*/  @!P1 NANOSLEEP.SYNCS 0x989680 ;  /* 0x009896800000995d */ /* 0x010fea0003900000 */
[----:B------:R-:W4:Y:S02]  /*7be0*/  @!P1 SYNCS.PHASECHK.TRANS64 P1, [R0+URZ+0x36428], R5 ;  /* 0x03642805000095a7 */ /* 0x000f24000802007f */
[----:B----4-:R-:W-:Y:S05]  /*7bf0*/  @!P1 BRA `(.L_x_81) ;  /* 0xfffffffc00f09947 */ /* 0x010fea000383ffff */
[----:B------:R-:W-:Y:S05]  /*7c00*/  BRA `(.L_x_102) ;  /* 0xfffffff400147947 */ /* 0x000fea000383ffff */
.L_x_83:
[----:B---3--:R3:W4:Y:S02]  /*7c10*/  SYNCS.PHASECHK.TRANS64.TRYWAIT P1, [R0+URZ+0x36438], R3 ;  /* 0x03643803000075a7 */ /* 0x008724000802017f */
[----:B----4-:R-:W-:Y:S05]  /*7c20*/  @!P1 NANOSLEEP.SYNCS 0x989680 ;  /* 0x009896800000995d */ /* 0x010fea0003900000 */
[----:B------:R-:W4:Y:S02]  /*7c30*/  @!P1 SYNCS.PHASECHK.TRANS64 P1, [R0+URZ+0x36438], R3 ;  /* 0x03643803000095a7 */ /* 0x000f24000802007f */
[----:B----4-:R-:W-:Y:S05]  /*7c40*/  @!P1 BRA `(.L_x_83) ;  /* 0xfffffffc00f09947 */ /* 0x010fea000383ffff */
[----:B------:R-:W-:Y:S05]  /*7c50*/  BRA `(.L_x_103) ;  /* 0xfffffff400ac7947 */ /* 0x000fea000383ffff */
.L_x_85:
[----:B------:R-:W-:Y:S01]  /*7c60*/  BSSY B0, `(.L_x_104) ;  /* 0x0000006000007945 */ /* 0x000fe20003800000 */
[----:B------:R-:W-:-:S07]  /*7c70*/  IMAD.MOV.U32 R15, RZ, RZ, -0x1 ;  /* 0xffffffffff0f7424 */ /* 0x000fce00078e00ff */
[----:B-12---:R-:W-:Y:S05]  /*7c80*/  WARPSYNC.COLLECTIVE R15, `(.L_x_105) ;  /* 0x000000000f0c7348 */ /* 0x006fea0003c00000 */
[----:B------:R-:W-:Y:S02]  /*7c90*/  ELECT P6, UR62, PT ;  /* 0x00000000003e782f */ /* 0x000fe400038c0000 */
[----:B------:R-:W-:Y:S01]  /*7ca0*/  MOV R14, UR62 ;  /* 0x0000003e000e7c02 */ /* 0x000fe20008000f00 */
[----:B-12---:R-:W-:Y:S10]  /*7cb0*/  ENDCOLLECTIVE ;  /* 0x000000000000791b */ /* 0x006ff40003800000 */
.L_x_105:
[----:B------:R-:W-:Y:S05]  /*7cc0*/  BSYNC B0 ;  /* 0x0000000000007941 */ /* 0x000fea0003800000 */
.L_x_104:
[----:B------:R-:W-:Y:S01]  /*7cd0*/  PLOP3.LUT P0, PT, P6, PT, PT, 0x80, 0x0 ;  /* 0x000000000000781c */ /* 0x000fe2000370f070 */
[----:B------:R-:W-:-:S12]  /*7ce0*/  BRA `(.L_x_106) ;  /* 0xfffffff800607947 */ /* 0x000fd8000383ffff */
.L_x_89:
[----:B-1----:R1:W2:Y:S02]  /*7cf0*/  SYNCS.PHASECHK.TRANS64.TRYWAIT P0, [R7+URZ], R0 ;  /* 0x00000000070075a7 */ /* 0x0022a4000800017f */
[----:B--2---:R-:W-:Y:S05]  /*7d00*/  @!P0 NANOSLEEP.SYNCS 0x989680 ;  /* 0x009896800000895d */ /* 0x004fea0003900000 */
[----:B------:R-:W2:Y:S02]  /*7d10*/  @!P0 SYNCS.PHASECHK.TRANS64 P0, [R7+URZ], R0 ;  /* 0x00000000070085a7 */ /* 0x000ea4000800007f */
[----:B--2---:R-:W-:Y:S05]  /*7d20*/  @!P0 BRA `(.L_x_89) ;  /* 0xfffffffc00f08947 */ /* 0x004fea000383ffff */
[----:B------:R-:W-:Y:S05]  /*7d30*/  BRA `(.L_x_107) ;  /* 0xfffffff800a07947 */ /* 0x000fea000383ffff */
.L_x_90:
[----:B--2---:R2:W3:Y:S02]  /*7d40*/  SYNCS.PHASECHK.TRANS64.TRYWAIT P0, [R3+URZ], R2 ;  /* 0x00000002030075a7 */ /* 0x0044e4000800017f */
[----:B---3--:R-:W-:Y:S05]  /*7d50*/  @!P0 NANOSLEEP.SYNCS 0x989680 ;  /* 0x009896800000895d */ /* 0x008fea0003900000 */
[----:B------:R-:W3:Y:S02]  /*7d60*/  @!P0 SYNCS.PHASECHK.TRANS64 P0, [R3+URZ], R2 ;  /* 0x00000002030085a7 */ /* 0x000ee4000800007f */
[----:B---3--:R-:W-:Y:S05]  /*7d70*/  @!P0 BRA `(.L_x_90) ;  /* 0xfffffffc00f08947 */ /* 0x008fea000383ffff */
[----:B------:R-:W-:Y:S05]  /*7d80*/  BRA `(.L_x_108) ;  /* 0xfffffff800947947 */ /* 0x000fea000383ffff */
.L_x_109:
[----:B------:R-:W-:-:S00]  /*7d90*/  BRA `(.L_x_109) ;  /* 0xfffffffc00fc7947 */ /* 0x000fc0000383ffff */
[----:B------:R-:W-:-:S00]  /*7da0*/  NOP ;  /* 0x0000000000007918 */ /* 0x000fc00000000000 */
        /* <DEDUP_REMOVED lines=13> */
.L_x_3855:


//--------------------- .text._ZN7cutlass13device_kernelIN5flash11enable_sm90INS1_16FlashAttnBwdSm90INS1_25CollectiveMainloopBwdSm90ILi2ELi1ELi1EN4cute5tupleIJNS5_1CILi1EEES8_S8_EEENS6_IJNS7_ILi64EEENS7_ILi96EEENS7_ILi192EEEEEENS_6half_tEfNS_4arch4Sm90ELb0ELb0ELb1ELb0ELb1ELb0ELb1ELb0ELi3ELi1ELi1ELi1ELb0EEENS1_21CollectiveEpilogueBwdISD_SE_SG_Li384ELb0ELb1ELi3EEENS1_19SingleTileSchedulerILb0ELb0ELb0ELi96EEEEEEEEEvNT_6ParamsE --------------------------
	.section	.text._ZN7cutlass13device_kernelIN5flash11enable_sm90INS1_16FlashAttnBwdSm90INS1_25CollectiveMainloopBwdSm90ILi2ELi1ELi1EN4cute5tupleIJNS5_1CILi1EEES8_S8_EEENS6_IJNS7_ILi64EEENS7_ILi96EEENS7_ILi192EEEEEENS_6half_tEfNS_4arch4Sm90ELb0ELb0ELb1ELb0ELb1ELb0ELb1ELb0ELi3ELi1ELi1ELi1ELb0EEENS1_21CollectiveEpilogueBwdISD_SE_SG_Li384ELb0ELb1ELi3EEENS1_19SingleTileSchedulerILb0ELb0ELb0ELi96EEEEEEEEEvNT_6ParamsE,"ax",@progbits
	.align	128
.text._ZN7cutlass13device_kernelIN5flash11enable_sm90INS1_16FlashAttnBwdSm90INS1_25CollectiveMainloopBwdSm90ILi2ELi1ELi1EN4cute5tupleIJNS5_1CILi1EEES8_S8_EEENS6_IJNS7_ILi64EEENS7_ILi96EEENS7_ILi192EEEEEENS_6half_tEfNS_4arch4Sm90ELb0ELb0ELb1ELb0ELb1ELb0ELb1ELb0ELi3ELi1ELi1ELi1ELb0EEENS1_21CollectiveEpilogueBwdISD_SE_SG_Li384ELb0ELb1ELi3EEENS1_19SingleTileSchedulerILb0ELb0ELb0ELi96EEEEEEEEEvNT_6ParamsE:
        .type           _ZN7cutlass13device_kernelIN5flash11enable_sm90INS1_16FlashAttnBwdSm90INS1_25CollectiveMainloopBwdSm90ILi2ELi1ELi1EN4cute5tupleIJNS5_1CILi1EEES8_S8_EEENS6_IJNS7_ILi64EEENS7_ILi96EEENS7_ILi192EEEEEENS_6half_tEfNS_4arch4Sm90ELb0ELb0ELb1ELb0ELb1ELb0ELb1ELb0ELi3ELi1ELi1ELi1ELb0EEENS1_21CollectiveEpilogueBwdISD_SE_SG_Li384ELb0ELb1ELi3EEENS1_19SingleTileSchedulerILb0ELb0ELb0ELi96EEEEEEEEEvNT_6ParamsE,@function
        .size           _ZN7cutlass13device_kernelIN5flash11enable_sm90INS1_16FlashAttnBwdSm90INS1_25CollectiveMainloopBwdSm90ILi2ELi1ELi1EN4cute5tupleIJNS5_1CILi1EEES8_S8_EEENS6_IJNS7_ILi64EEENS7_ILi96EEENS7_ILi192EEEEEENS_6half_tEfNS_4arch4Sm90ELb0ELb0ELb1ELb0ELb1ELb0ELb1ELb0ELi3ELi1ELi1ELi1ELb0EEENS1_21CollectiveEpilogueBwdISD_SE_SG_Li384ELb0ELb1ELi3EEENS1_19SingleTileSchedulerILb0ELb0ELb0ELi96EEEEEEEEEvNT_6ParamsE,(.L_x_3856 - _ZN7cutlass13device_kernelIN5flash11enable_sm90INS1_16FlashAttnBwdSm90INS1_25CollectiveMainloopBwdSm90ILi2ELi1ELi1EN4cute5tupleIJNS5_1CILi1EEES8_S8_EEENS6_IJNS7_ILi64EEENS7_ILi96EEENS7_ILi192EEEEEENS_6half_tEfNS_4arch4Sm90ELb0ELb0ELb1ELb0ELb1ELb0ELb1ELb0ELi3ELi1ELi1ELi1ELb0EEENS1_21CollectiveEpilogueBwdISD_SE_SG_Li384ELb0ELb1ELi3EEENS1_19SingleTileSchedulerILb0ELb0ELb0ELi96EEEEEEEEEvNT_6ParamsE)
        .other          _ZN7cutlass13device_kernelIN5flash11enable_sm90INS1_16FlashAttnBwdSm90INS1_25CollectiveMainloopBwdSm90ILi2ELi1ELi1EN4cute5tupleIJNS5_1CILi1EEES8_S8_EEENS6_IJNS7_ILi64EEENS7_ILi96EEENS7_ILi192EEEEEENS_6half_tEfNS_4arch4Sm90ELb0ELb0ELb1ELb0ELb1ELb0ELb1ELb0ELi3ELi1ELi1ELi1ELb0EEENS1_21CollectiveEpilogueBwdISD_SE_SG_Li384ELb0ELb1ELi3EEENS1_19SingleTileSchedulerILb0ELb0ELb0ELi96EEEEEEEEEvNT_6ParamsE,@"STO_CUDA_ENTRY STV_DEFAULT"
_ZN7cutlass13device_kernelIN5flash11enable_sm90INS1_16FlashAttnBwdSm90INS1_25CollectiveMainloopBwdSm90ILi2ELi1ELi1EN4cute5tupleIJNS5_1CILi1EEES8_S8_EEENS6_IJNS7_ILi64EEENS7_ILi96EEENS7_ILi192EEEEEENS_6half_tEfNS_4arch4Sm90ELb0ELb0ELb1ELb0ELb1ELb0ELb1ELb0ELi3ELi1ELi1ELi1ELb0EEENS1_21CollectiveEpilogueBwdISD_SE_SG_Li384ELb0ELb1ELi3EEENS1_19SingleTileSchedulerILb0ELb0ELb0ELi96EEEEEEEEEvNT_6ParamsE:
        /* <DEDUP_REMOVED lines=29> */
.L_x_111:
[----:B------:R-:W-:Y:S05]  /*01d0*/  BSYNC B0 ;  /* 0x0000000000007941 */ /* 0x000fea0003800000 */
.L_x_110:
        /* <DEDUP_REMOVED lines=34> */
.L_x_112:
        /* <DEDUP_REMOVED lines=20> */
.L_x_113:
[----:B---3--:R-:W-:Y:S01]  /*0540*/  ISETP.NE.AND P0, PT, R2, RZ, PT ;  /* 0x000000ff0200720c */ /* 0x008fe20003f05270 */
[----:B------:R-:W-:Y:S01]  /*0550*/  IMAD.MOV.U32 R17, RZ, RZ, 0x1 ;  /* 0x00000001ff117424 */ /* 0x000fe200078e00ff */
[----:B------:R-:W-:-:S04]  /*0560*/  NOP ;  /* 0x0000000000007918 */ /* 0x000fc80000000000 */
[----:B------:R-:W-:Y:S01]  /*0570*/  SEL R17, R17, 0x2, !P0 ;  /* 0x0000000211117807 */ /* 0x000fe20004000000 */
[----:B-12-4-:R-:W-:Y:S06]  /*0580*/  BAR.SYNC.DEFER_BLOCKING 0x0 ;  /* 0x0000000000007b1d */ /* 0x016fec0000010000 */
[----:B------:R-:W-:Y:S05]  /*0590*/  @!P0 BRA `(.L_x_114) ;  /* 0x0000004000848947 */ /* 0x000fea0003800000 */
.L_x_115:
        /* <DEDUP_REMOVED lines=37> */
.L_x_117:
        /* <DEDUP_REMOVED lines=15> */
.L_x_116:
        /* <DEDUP_REMOVED lines=20> */
.L_x_119:
        /* <DEDUP_REMOVED lines=15> */
.L_x_118:
        /* <DEDUP_REMOVED lines=8> */
.L_x_222:
        /* <DEDUP_REMOVED lines=32> */
.L_x_121:
        /* <DEDUP_REMOVED lines=105> */
.L_x_134:
[----:B------:R-:W-:Y:S01]  /*1420*/  ISETP.NE.AND P0, PT, R9, 0x3, PT ;  /* 0x000000030900780c */ /* 0x000fe20003f05270 */
[----:B------:R-:W-:-:S12]  /*1430*/  YIELD ;  /* 0x0000000000007946 */ /* 0x000fd80003800000 */
[----:B---3--:R-:W-:Y:S05]  /*1440*/  @!P0 BRA `(.L_x_124) ;  /* 0x0000000000048947 */ /* 0x008fea0003800000 */
[----:B------:R-:W-:Y:S01]  /*1450*/  BPT.TRAP 0x1 ;  /* 0x000000040000795c */ /* 0x000fe20000300000 */
.L_x_124:
[----:B------:R-:W-:Y:S02]  /*1460*/  LEA R4, R3, UR37, 0x3 ;  /* 0x0000002503047c11 */ /* 0x000fe4000f8e18ff */
[----:B------:R-:W-:-:S04]  /*1470*/  SHF.L.U32 R13, R8, 0x1f, RZ ;  /* 0x0000001f080d7819 */ /* 0x000fc800000006ff */
[----:B------:R1:W2:Y:S01]  /*1480*/  SYNCS.PHASECHK.TRANS64.TRYWAIT P1, [R4+URZ+0x36410], R13 ;  /* 0x0364100d040075a7 */ /* 0x0002a2000802017f */
[----:B------:R-:W-:Y:S05]  /*1490*/  @!P0 BRA `(.L_x_125) ;  /* 0x0000000000048947 */ /* 0x000fea0003800000 */
[----:B------:R-:W-:Y:S01]  /*14a0*/  BPT.TRAP 0x1 ;  /* 0x000000040000795c */ /* 0x000fe20000300000 */
.L_x_125:
[----:B--2---:R-:W-:Y:S05]  /*14b0*/  @P1 BRA `(.L_x_126) ;  /* 0x0000000000081947 */ /* 0x004fea0003800000 */
[----:B------:R-:W2:Y:S02]  /*14c0*/  SYNCS.PHASECHK.TRANS64.TRYWAIT P1, [R4+URZ+0x36410], R13 ;  /* 0x0364100d040075a7 */ /* 0x000ea4000802017f */
[----:B--2---:R-:W-:Y:S05]  /*14d0*/  @!P1 BRA `(.L_x_127) ;  /* 0x0000006c00189947 */ /* 0x004fea0003800000 */
.L_x_126:
        /* <DEDUP_REMOVED lines=103> */
.L_x_128:
[----:B---3--:R-:W-:-:S04]  /*1b50*/  SHF.L.U32 R14, R7, 0x1f, RZ ;  /* 0x0000001f070e7819 */ /* 0x008fc800000006ff */
[----:B------:R2:W3:Y:S01]  /*1b60*/  SYNCS.PHASECHK.TRANS64.TRYWAIT P1, [UR37+0x36430], R14 ;  /* 0x0364300eff0075a7 */ /* 0x0004e20008020165 */
[----:B------:R-:W-:Y:S05]  /*1b70*/  @!P0 BRA `(.L_x_129) ;  /* 0x0000000000048947 */ /* 0x000fea0003800000 */
[----:B------:R-:W-:Y:S01]  /*1b80*/  BPT.TRAP 0x1 ;  /* 0x000000040000795c */ /* 0x000fe20000300000 */
.L_x_129:
[----:B---3--:R-:W-:Y:S05]  /*1b90*/  @P1 BRA `(.L_x_130) ;  /* 0x0000000000081947 */ /* 0x008fea0003800000 */
[----:B------:R-:W3:Y:S02]  /*1ba0*/  SYNCS.PHASECHK.TRANS64.TRYWAIT P1, [UR37+0x36430], R14 ;  /* 0x0364300eff0075a7 */ /* 0x000ee40008020165 */
[----:B---3--:R-:W-:Y:S05]  /*1bb0*/  @!P1 BRA `(.L_x_131) ;  /* 0x0000006400749947 */ /* 0x008fea0003800000 */
.L_x_130:
        /* <DEDUP_REMOVED lines=369> */
.L_x_132:
        /* <DEDUP_REMOVED lines=60> */
.L_x_133:
        /* <DEDUP_REMOVED lines=12> */
.L_x_123:
        /* <DEDUP_REMOVED lines=68> */
.L_x_135:
        /* <DEDUP_REMOVED lines=20> */
.L_x_136:
        /* <DEDUP_REMOVED lines=18> */
.L_x_137:
        /* <DEDUP_REMOVED lines=18> */
.L_x_138:
        /* <DEDUP_REMOVED lines=135> */
.L_x_140:
[----:B------:R-:W-:Y:S05]  /*4780*/  BSYNC B0 ;  /* 0x0000000000007941 */ /* 0x000fea0003800000 */
.L_x_139:
[----:B------:R-:W-:-:S04]  /*4790*/  DEPBAR.LE SB0, 0x0 ;  /* 0x000080000000791a */ /* 0x000fc80000000000 */
[----:B------:R-:W-:Y:S05]  /*47a0*/  EXIT ;  /* 0x000000000000794d */ /* 0x000fea0003800000 */
.L_x_114:
        /* <DEDUP_REMOVED lines=14> */
[----:B------:R-:W-:Y:S01]  /*4890*/  ULDC UR13, c[0x0][0x288] ;  /* 0x0000a200000d7ab9 */ /* 0x000fe20000000800 */
[----:B------:R-:W-:Y:S01]  /*48a0*/  ULDC.64 UR14, c[0x0][0x2e0] ;  /* 0x0000b800000e7ab9 */ /* 0x000fe20000000a00 */
[----:B------:R-:W-:-:S04]  /*48b0*/  ELECT P0, URZ, PT ;  /* 0x00000000003f782f */ /* 0x000fc80003800000 */
[----:B------:R-:W2:Y:S01]  /*48c0*/  LDC R4, c[0x0][0x280] ;  /* 0x0000a000ff047b82 */ /* 0x000ea20000000800 */
[----:B-1----:R-:W-:Y:S02]  /*48d0*/  USHF.R.S32.HI UR10, URZ, 0x1f, UR16 ;  /* 0x0000001f3f0a7899 */ /* 0x002fe40008011410 */
[----:B------:R-:W-:Y:S02]  /*48e0*/  UIMAD.WIDE.U32 UR4, UR16, UR8, URZ ;  /* 0x00000008100472a5 */ /* 0x000fe4000f8e003f */
[----:B------:R-:W-:Y:S01]  /*48f0*/  UIMAD UR6, UR10, UR8, URZ ;  /* 0x000000080a0672a4 */ /* 0x000fe2000f8e023f */
[----:B--2---:R-:W-:-:S03]  /*4900*/  ISETP.GE.AND P1, PT, R4, 0x1, PT ;  /* 0x000000010400780c */ /* 0x004fc60003f26270 */
[----:B------:R-:W-:Y:S02]  /*4910*/  UIMAD UR7, UR16, UR9, UR6 ;  /* 0x00000009100772a4 */ /* 0x000fe4000f8e0206 */
[----:B------:R-:W-:Y:S02]  /*4920*/  USHF.R.S32.HI UR6, URZ, 0x1f, UR11 ;  /* 0x0000001f3f067899 */ /* 0x000fe4000801140b */
[----:B------:R-:W-:Y:S02]  /*4930*/  UIMAD UR9, UR11, UR13, URZ ;  /* 0x0000000d0b0972a4 */ /* 0x000fe4000f8e023f */
[----:B------:R-:W-:Y:S02]  /*4940*/  UIMAD UR6, UR6, UR14, URZ ;  /* 0x0000000e060672a4 */ /* 0x000fe4000f8e023f */
[----:B------:R-:W-:Y:S02]  /*4950*/  UIADD3 UR5, UR5, UR7, URZ ;  /* 0x0000000705057290 */ /* 0x000fe4000fffe03f */
[----:B------:R-:W-:-:S02]  /*4960*/  UIADD3 UR8, UP0, UR9, UR16, URZ ;  /* 0x0000001009087290 */ /* 0x000fc4000ff1e03f */
[----:B------:R-:W-:Y:S02]  /*4970*/  UIMAD UR12, UR11, UR15, UR6 ;  /* 0x0000000f0b0c72a4 */ /* 0x000fe4000f8e0206 */
[----:B------:R-:W-:Y:S02]  /*4980*/  UIMAD.WIDE.U32 UR6, UR11, UR14, UR4 ;  /* 0x0000000e0b0672a5 */ /* 0x000fe4000f8e0004 */
[----:B------:R-:W-:Y:S01]  /*4990*/  ULEA.HI.X.SX32 UR9, UR9, UR10, 0x1, UP0 ;  /* 0x0000000a09097291 */ /* 0x000fe200080f0e3f */
[----:B------:R-:W-:Y:S11]  /*49a0*/  @!P1 EXIT ;  /* 0x000000000000994d */ /* 0x000ff60003800000 */
[----:B------:R-:W1:Y:S01]  /*49b0*/  S2R R5, SR_TID.X ;  /* 0x0000000000057919 */ /* 0x000e620000002100 */
[C---:B------:R-:W-:Y:S01]  /*49c0*/  VIADD R0, R4.reuse, 0x3f ;  /* 0x0000003f04007836 */ /* 0x040fe20000000000 */
[----:B------:R-:W-:Y:S01]  /*49d0*/  ISETP.GE.AND P1, PT, R4, 0x41, PT ;  /* 0x000000410400780c */ /* 0x000fe20003f26270 */
[----:B------:R-:W-:Y:S01]  /*49e0*/  ULDC UR4, c[0x0][0x760] ;  /* 0x0001d80000047ab9 */ /* 0x000fe20000000800 */
[----:B------:R-:W2:Y:S01]  /*49f0*/  S2UR UR24, SR_CTAID.X ;  /* 0x00000000001879c3 */ /* 0x000ea20000002500 */
[----:B------:R-:W-:Y:S01]  /*4a00*/  UIMAD UR13, UR13, UR4, URZ ;  /* 0x000000040d0d72a4 */ /* 0x000fe2000f8e023f */
[----:B------:R-:W-:Y:S01]  /*4a10*/  SHF.R.S32.HI R3, RZ, 0x1f, R0 ;  /* 0x0000001fff037819 */ /* 0x000fe20000011400 */
[----:B------:R-:W-:Y:S01]  /*4a20*/  UIADD3 UR12, UR7, UR12, URZ ;  /* 0x0000000c070c7290 */ /* 0x000fe2000fffe03f */
[----:B------:R-:W-:Y:S02]  /*4a30*/  UMOV UR4, URZ ;  /* 0x0000003f00047c82 */ /* 0x000fe40008000000 */
[----:B------:R-:W-:Y:S01]  /*4a40*/  LEA.HI R3, R3, R0, RZ, 0x6 ;  /* 0x0000000003037211 */ /* 0x000fe200078f30ff */
[----:B------:R-:W-:-:S03]  /*4a50*/  ULDC.64 UR20, c[0x0][0x208] ;  /* 0x0000820000147ab9 */ /* 0x000fc60000000a00 */
[----:B------:R-:W-:-:S04]  /*4a60*/  SHF.R.S32.HI R2, RZ, 0x6, R3 ;  /* 0x00000006ff027819 */ /* 0x000fc80000011403 */
[----:B------:R-:W-:Y:S02]  /*4a70*/  VIMNMX R2, R2, 0x1, !PT ;  /* 0x0000000102027848 */ /* 0x000fe40007fe0100 */
[----:B-1----:R-:W-:Y:S02]  /*4a80*/  LOP3.LUT R0, R5, 0x1f, RZ, 0xc0, !PT ;  /* 0x0000001f05007812 */ /* 0x002fe400078ec0ff */
[----:B------:R-:W-:Y:S01]  /*4a90*/  LOP3.LUT R5, R2, 0x1, RZ, 0xc0, !PT ;  /* 0x0000000102057812 */ /* 0x000fe200078ec0ff */
[----:B--2---:R-:W-:Y:S06]  /*4aa0*/  @!P1 BRA `(.L_x_142) ;  /* 0x0000000c00449947 */ /* 0x004fec0003800000 */
[----:B------:R-:W-:Y:S01]  /*4ab0*/  ULDC.64 UR16, c[0x0][0x2c0] ;  /* 0x0000b00000107ab9 */ /* 0x000fe20000000a00 */
[----:B------:R-:W-:Y:S01]  /*4ac0*/  IMAD.IADD R4, R2, 0x1, -R5 ;  /* 0x0000000102047824 */ /* 0x000fe200078e0a05 */
[----:B------:R-:W-:Y:S01]  /*4ad0*/  ULEA UR16, UP0, UR6, UR16, 0x2 ;  /* 0x0000001006107291 */ /* 0x000fe2000f80103f */
[----:B------:R-:W-:Y:S01]  /*4ae0*/  UMOV UR5, URZ ;  /* 0x0000003f00057c82 */ /* 0x000fe20008000000 */
[----:B------:R-:W-:Y:S02]  /*4af0*/  UMOV UR4, URZ ;  /* 0x0000003f00047c82 */ /* 0x000fe40008000000 */
[----:B------:R-:W-:Y:S02]  /*4b00*/  ULEA.HI.X UR17, UR6, UR17, UR12, 0x2, UP0 ;  /* 0x0000001106117291 */ /* 0x000fe400080f140c */
[----:B------:R-:W-:-:S04]  /*4b10*/  UIADD3 UR16, UP0, UR16, 0x4000, URZ ;  /* 0x0000400010107890 */ /* 0x000fc8000ff1e03f */
[----:B------:R-:W-:-:S12]  /*4b20*/  UIADD3.X UR17, URZ, UR17, URZ, UP0, !UPT ;  /* 0x000000113f117290 */ /* 0x000fd800087fe43f */
.L_x_175:
[----:B------:R-:W-:Y:S01]  /*4b30*/  UIMAD UR19, UR13, UR4, URZ ;  /* 0x000000040d1372a4 */ /* 0x000fe2000f8e023f */
[----:B------:R-:W-:Y:S01]  /*4b40*/  ISETP.NE.AND P3, PT, R0, RZ, PT ;  /* 0x000000ff0000720c */ /* 0x000fe20003f65270 */
[----:B------:R-:W-:Y:S01]  /*4b50*/  ULDC.64 UR10, c[0x0][0x768] ;  /* 0x0001da00000a7ab9 */ /* 0x000fe20000000a00 */
[----:B------:R-:W-:Y:S01]  /*4b60*/  VIADD R4, R4, 0xfffffffe ;  /* 0xfffffffe04047836 */ /* 0x000fe20000000000 */
[----:B------:R-:W-:Y:S01]  /*4b70*/  UIADD3 UR14, UP0, UR19, UR8, URZ ;  /* 0x00000008130e7290 */ /* 0x000fe2000ff1e03f */
[----:B------:R-:W-:Y:S03]  /*4b80*/  BSSY B0, `(.L_x_143) ;  /* 0x000000d000007945 */ /* 0x000fe60003800000 */
[----:B------:R-:W-:Y:S01]  /*4b90*/  ULEA.HI.X.SX32 UR15, UR19, UR9, 0x1, UP0 ;  /* 0x00000009130f7291 */ /* 0x000fe200080f0e3f */
[----:B------:R-:W-:Y:S01]  /*4ba0*/  ISETP.NE.AND P1, PT, R4, RZ, PT ;  /* 0x000000ff0400720c */ /* 0x000fe20003f25270 */
[----:B------:R-:W-:-:S04]  /*4bb0*/  ULEA UR18, UP0, UR14, UR10, 0x2 ;  /* 0x0000000a0e127291 */ /* 0x000fc8000f80103f */
[----:B------:R-:W-:Y:S02]  /*4bc0*/  ULEA.HI.X UR15, UR14, UR11, UR15, 0x2, UP0 ;  /* 0x0000000b0e0f7291 */ /* 0x000fe400080f140f */
[----:B-1----:R-:W-:-:S04]  /*4bd0*/  IMAD.U32 R2, RZ, RZ, UR18 ;  /* 0x00000012ff027e24 */ /* 0x002fc8000f8e00ff */
[----:B------:R-:W-:Y:S01]  /*4be0*/  IMAD.U32 R3, RZ, RZ, UR15 ;  /* 0x0000000fff037e24 */ /* 0x000fe2000f8e00ff */
[----:B------:R-:W-:Y:S06]  /*4bf0*/  @P3 BRA `(.L_x_144) ;  /* 0x0000000000143947 */ /* 0x000fec0003800000 */
.L_x_145:
[----:B------:R-:W2:Y:S04]  /*4c00*/  LDG.E.STRONG.GPU R6, desc[UR20][R2.64] ;  /* 0x0000001402067981 */ /* 0x000ea8000c1ef900 */
[----:B--2---:R-:W-:Y:S01]  /*4c10*/  CCTL.IVALL ;  /* 0x00000000ff00798f */ /* 0x004fe20002000000 */
[----:B------:R-:W-:Y:S05]  /*4c20*/  YIELD ;  /* 0x0000000000007946 */ /* 0x000fea0003800000 */
[----:B------:R-:W-:-:S13]  /*4c30*/  ISETP.NE.AND P2, PT, R6, UR24, PT ;  /* 0x0000001806007c0c */ /* 0x000fda000bf45270 */
[----:B------:R-:W-:Y:S05]  /*4c40*/  @P2 BRA `(.L_x_145) ;  /* 0xfffffffc00ec2947 */ /* 0x000fea000383ffff */
.L_x_144:
[----:B------:R-:W-:Y:S05]  /*4c50*/  BSYNC B0 ;  /* 0x0000000000007941 */ /* 0x000fea0003800000 */
.L_x_143:
[----:B------:R-:W-:-:S03]  /*4c60*/  UMOV UR14, 0xffffffff ;  /* 0xffffffff000e7882 */ /* 0x000fc60000000000 */
[----:B------:R-:W-:Y:S05]  /*4c70*/  BRA.DIV UR14, `(.L_x_146) ;  /* 0x000000360e587947 */ /* 0x000fea000b800000 */
[----:B------:R-:W-:Y:S01]  /*4c80*/  NOP ;  /* 0x0000000000007918 */ /* 0x000fe20000000000 */
.L_x_225:
[----:B------:R-:W-:Y:S05]  /*4c90*/  WARPSYNC.ALL ;  /* 0x0000000000007948 */ /* 0x000fea0003800000 */
[----:B------:R-:W-:Y:S06]  /*4ca0*/  BAR.SYNC.DEFER_BLOCKING 0xd, 0xa0 ;  /* 0x0342800000007b1d */ /* 0x000fec0000010000 */
[----:B------:R-:W-:Y:S04]  /*4cb0*/  BSSY B0, `(.L_x_147) ;  /* 0x0000011000007945 */ /* 0x000fe80003800000 */
[----:B------:R-:W-:Y:S05]  /*4cc0*/  @!P0 BRA `(.L_x_148) ;  /* 0x00000000003c8947 */ /* 0x000fea0003800000 */
[----:B------:R-:W1:Y:S01]  /*4cd0*/  S2UR UR18, SR_CgaCtaId ;  /* 0x00000000001279c3 */ /* 0x000e620000008800 */
[----:B------:R-:W-:Y:S01]  /*4ce0*/  UIMAD UR14, UR4, 0x3000, URZ ;  /* 0x00003000040e78a4 */ /* 0x000fe2000f8e023f */
[----:B------:R-:W-:Y:S01]  /*4cf0*/  UMOV UR15, 0x400 ;  /* 0x00000400000f7882 */ /* 0x000fe20000000000 */
[----:B------:R-:W-:Y:S02]  /*4d00*/  ULDC.64 UR22, c[0x0][0x2c0] ;  /* 0x0000b00000167ab9 */ /* 0x000fe40000000a00 */
[----:B------:R-:W-:Y:S01]  /*4d10*/  UIADD3 UR25, UP0, UR14, UR6, URZ ;  /* 0x000000060e197290 */ /* 0x000fe2000ff1e03f */
[----:B------:R-:W-:Y:S01]  /*4d20*/  UMOV UR26, 0x0 ;  /* 0x00000000001a7882 */ /* 0x000fe20000000000 */
[----:B------:R-:W-:Y:S01]  /*4d30*/  UMOV UR27, 0x14f00000 ;  /* 0x14f00000001b7882 */ /* 0x000fe20000000000 */
[----:B-1----:R-:W-:Y:S02]  /*4d40*/  ULEA UR18, UR18, UR15, 0x18 ;  /* 0x0000000f12127291 */ /* 0x002fe4000f8ec03f */
[----:B------:R-:W-:-:S02]  /*4d50*/  ULEA.HI.X.SX32 UR15, UR14, UR12, 0x1, UP0 ;  /* 0x0000000c0e0f7291 */ /* 0x000fc400080f0e3f */
[----:B------:R-:W-:Y:S02]  /*4d60*/  ULEA UR14, UP0, UR25, UR22, 0x2 ;  /* 0x00000016190e7291 */ /* 0x000fe4000f80103f */
[----:B------:R-:W-:Y:S02]  /*4d70*/  UIADD3 UR18, UR18, 0x12000, URZ ;  /* 0x0001200012127890 */ /* 0x000fe4000fffe03f */
[----:B------:R-:W-:Y:S01]  /*4d80*/  ULEA.HI.X UR15, UR25, UR23, UR15, 0x2, UP0 ;  /* 0x00000017190f7291 */ /* 0x000fe200080f140f */
[----:B------:R-:W-:-:S08]  /*4d90*/  UMOV UR22, 0x400 ;  /* 0x0000040000167882 */ /* 0x000fd00000000000 */
[----:B------:R1:W-:Y:S02]  /*4da0*/  UBLKRED.G.S.ADD.F32.RN [UR14], [UR18], UR22, desc[UR26] ;  /* 0x00001a0e120073bb */ /* 0x0003e400080a1416 */
[----:B-1----:R0:W-:Y:S02]  /*4db0*/  UTMACMDFLUSH ;  /* 0x00000000000079b7 */ /* 0x0021e40000000000 */
.L_x_148:
[----:B------:R-:W-:Y:S05]  /*4dc0*/  BSYNC B0 ;  /* 0x0000000000007941 */ /* 0x000fea0003800000 */
.L_x_147:
[----:B------:R-:W-:Y:S01]  /*4dd0*/  UIMAD UR14, UR5, 0x6000, URZ ;  /* 0x00006000050e78a4 */ /* 0x000fe2000f8e023f */
[----:B------:R-:W-:Y:S03]  /*4de0*/  BAR.SYNC.DEFER_BLOCKING 0xe, 0xa0 ;  /* 0x0382800000007b1d */ /* 0x000fe60000010000 */
[----:B------:R-:W-:-:S03]  /*4df0*/  UIMAD.WIDE UR14, UR14, 0x4, UR16 ;  /* 0x000000040e0e78a5 */ /* 0x000fc6000f8e0210 */
        /* <DEDUP_REMOVED lines=11> */
.L_x_150:
[----:B------:R-:W-:Y:S05]  /*4eb0*/  BSYNC B0 ;  /* 0x0000000000007941 */ /* 0x000fea0003800000 */
.L_x_149:
[----:B------:R-:W-:Y:S06]  /*4ec0*/  BAR.SYNC.DEFER_BLOCKING 0xf, 0xa0 ;  /* 0x03c2800000007b1d */ /* 0x000fec0000010000 */
[----:B------:R-:W-:Y:S04]  /*4ed0*/  BSSY B0, `(.L_x_151) ;  /* 0x000000e000007945 */ /* 0x000fe80003800000 */
[----:B------:R-:W-:Y:S05]  /*4ee0*/  @!P0 BRA `(.L_x_152) ;  /* 0x0000000000308947 */ /* 0x000fea0003800000 */
[----:B------:R-:W1:Y:S01]  /*4ef0*/  S2UR UR22, SR_CgaCtaId ;  /* 0x00000000001679c3 */ /* 0x000e620000008800 */
[----:B------:R-:W-:Y:S01]  /*4f00*/  UMOV UR18, 0x400 ;  /* 0x0000040000127882 */ /* 0x000fe20000000000 */
[----:B------:R-:W-:Y:S01]  /*4f10*/  UMOV UR25, 0x400 ;  /* 0x0000040000197882 */ /* 0x000fe20000000000 */
[----:B------:R-:W-:Y:S01]  /*4f20*/  UMOV UR26, 0x0 ;  /* 0x00000000001a7882 */ /* 0x000fe20000000000 */
[----:B------:R-:W-:Y:S01]  /*4f30*/  UMOV UR27, 0x14f00000 ;  /* 0x14f00000001b7882 */ /* 0x000fe20000000000 */
[----:B-1----:R-:W-:Y:S02]  /*4f40*/  ULEA UR18, UR22, UR18, 0x18 ;  /* 0x0000001216127291 */ /* 0x002fe4000f8ec03f */
[----:B------:R-:W-:Y:S02]  /*4f50*/  UIADD3 UR22, UP0, UR14, 0x4000, URZ ;  /* 0x000040000e167890 */ /* 0x000fe4000ff1e03f */
[----:B------:R-:W-:Y:S02]  /*4f60*/  UIADD3 UR18, UR18, 0x1a000, URZ ;  /* 0x0001a00012127890 */ /* 0x000fe4000fffe03f */
[----:B------:R-:W-:-:S09]  /*4f70*/  UIADD3.X UR23, URZ, UR15, URZ, UP0, !UPT ;  /* 0x0000000f3f177290 */ /* 0x000fd200087fe43f */
[----:B------:R1:W-:Y:S01]  /*4f80*/  UBLKRED.G.S.ADD.F32.RN [UR22], [UR18], UR25, desc[UR26] ;  /* 0x00001a16120073bb */ /* 0x0003e200080a1419 */
[----:B------:R0:W-:Y:S01]  /*4f90*/  UTMACMDFLUSH ;  /* 0x00000000000079b7 */ /* 0x0001e20000000000 */
[----:B-1----:R-:W-:-:S04]  /*4fa0*/  DEPBAR.LE SB0, 0x2 ;  /* 0x000080800000791a */ /* 0x002fc80000000000 */
.L_x_152:
[----:B------:R-:W-:Y:S05]  /*4fb0*/  BSYNC B0 ;  /* 0x0000000000007941 */ /* 0x000fea0003800000 */
.L_x_151:
[----:B------:R-:W-:Y:S06]  /*4fc0*/  BAR.ARV 0xa, 0xa0 ;  /* 0x0282800000007b1d */ /* 0x000fec0000002000 */
[----:B------:R-:W-:Y:S04]  /*4fd0*/  BSSY B0, `(.L_x_153) ;  /* 0x0000003000007945 */ /* 0x000fe80003800000 */
[----:B------:R-:W-:Y:S05]  /*4fe0*/  @!P0 BRA `(.L_x_154) ;  /* 0x0000000000048947 */ /* 0x000fea0003800000 */
[----:B------:R-:W-:-:S04]  /*4ff0*/  DEPBAR.LE SB0, 0x1 ;  /* 0x000080400000791a */ /* 0x000fc80000000000 */
.L_x_154:
[----:B------:R-:W-:Y:S05]  /*5000*/  BSYNC B0 ;  /* 0x0000000000007941 */ /* 0x000fea0003800000 */
.L_x_153:
[----:B------:R-:W-:Y:S06]  /*5010*/  BAR.ARV 0xb, 0xa0 ;  /* 0x02c2800000007b1d */ /* 0x000fec0000002000 */
[----:B------:R-:W-:Y:S04]  /*5020*/  BSSY B0, `(.L_x_155) ;  /* 0x0000003000007945 */ /* 0x000fe80003800000 */
[----:B------:R-:W-:Y:S05]  /*5030*/  @!P0 BRA `(.L_x_156) ;  /* 0x0000000000048947 */ /* 0x000fea0003800000 */
[----:B------:R-:W-:-:S04]  /*5040*/  DEPBAR.LE SB0, 0x0 ;  /* 0x000080000000791a */ /* 0x000fc80000000000 */
.L_x_156:
[----:B------:R-:W-:Y:S05]  /*5050*/  BSYNC B0 ;  /* 0x0000000000007941 */ /* 0x000fea0003800000 */
.L_x_155:
[----:B------:R-:W-:Y:S06]  /*5060*/  BAR.ARV 0xc, 0xa0 ;  /* 0x0302800000007b1d */ /* 0x000fec0000002000 */
[----:B------:R-:W-:Y:S01]  /*5070*/  NOP ;  /* 0x0000000000007918 */ /* 0x000fe20000000000 */
[----:B------:R-:W-:Y:S04]  /*5080*/  BSSY B0, `(.L_x_157) ;  /* 0x0000011000007945 */ /* 0x000fe80003800000 */
[----:B------:R-:W-:Y:S05]  /*5090*/  @P3 BRA `(.L_x_158) ;  /* 0x00000000003c3947 */ /* 0x000fea0003800000 */
[----:B------:R-:W-:Y:S01]  /*50a0*/  @!PT LDS RZ, [RZ] ;  /* 0x00000000fffff984 */ /* 0x000fe20000000800 */
[----:B------:R-:W-:Y:S01]  /*50b0*/  @!PT LDS RZ, [RZ] ;  /* 0x00000000fffff984 */ /* 0x000fe20000000800 */
[----:B------:R-:W-:Y:S01]  /*50c0*/  @!PT LDS RZ, [RZ] ;  /* 0x00000000fffff984 */ /* 0x000fe20000000800 */
[----:B------:R-:W-:Y:S01]  /*50d0*/  @!PT LDS RZ, [RZ] ;  /* 0x00000000fffff984 */ /* 0x000fe20000000800 */
[----:B------:R1:W-:Y:S06]  /*50e0*/  MEMBAR.ALL.CTA ;  /* 0x0000000000007992 */ /* 0x0003ec0000008000 */
[----:B-1----:R-:W-:Y:S06]  /*50f0*/  MEMBAR.ALL.GPU ;  /* 0x0000000000007992 */ /* 0x002fec000000a000 */
[----:B------:R-:W-:-:S00]  /*5100*/  ERRBAR ;  /* 0x00000000000079ab */ /* 0x000fc00000000000 */
[----:B------:R-:W-:Y:S06]  /*5110*/  CGAERRBAR ;  /* 0x00000000000075ab */ /* 0x000fec0000000000 */
[----:B012345:R-:W-:Y:S01]  /*5120*/  CCTL.IVALL ;  /* 0x00000000ff00798f */ /* 0x03ffe20002000000 */
[----:B------:R-:W1:Y:S01]  /*5130*/  S2R R6, SR_LANEID ;  /* 0x0000000000067919 */ /* 0x000e620000000000 */
[----:B------:R-:W-:Y:S02]  /*5140*/  VOTEU.ANY UR18, UPT, PT ;  /* 0x0000000000127886 */ /* 0x000fe400038e0100 */
[----:B------:R-:W-:-:S02]  /*5150*/  UFLO.U32 UR22, UR18 ;  /* 0x00000012001672bd */ /* 0x000fc400080e0000 */
[----:B------:R-:W2:Y:S04]  /*5160*/  POPC R7, UR18 ;  /* 0x0000001200077d09 */ /* 0x000ea80008000000 */
[----:B-1----:R-:W-:-:S13]  /*5170*/  ISETP.EQ.U32.AND P2, PT, R6, UR22, PT ;  /* 0x0000001606007c0c */ /* 0x002fda000bf42070 */
[----:B--2---:R1:W-:Y:S02]  /*5180*/  @P2 REDG.E.ADD.S32.STRONG.GPU desc[UR20][R2.64], R7 ;  /* 0x000000070200298e */ /* 0x0043e4000c10e394 */
.L_x_158:
[----:B------:R-:W-:Y:S05]  /*5190*/  BSYNC B0 ;  /* 0x0000000000007941 */ /* 0x000fea0003800000 */
.L_x_157:
[----:B------:R-:W-:Y:S01]  /*51a0*/  UIADD3 UR18, UR13, UR19, URZ ;  /* 0x000000130d127290 */ /* 0x000fe2000fffe03f */
[----:B------:R-:W-:Y:S03]  /*51b0*/  BSSY B0, `(.L_x_159) ;  /* 0x000000d000007945 */ /* 0x000fe60003800000 */
[----:B------:R-:W-:-:S04]  /*51c0*/  UIADD3 UR19, UP0, UR18, UR8, URZ ;  /* 0x0000000812137290 */ /* 0x000fc8000ff1e03f */
[----:B------:R-:W-:Y:S02]  /*51d0*/  ULEA.HI.X.SX32 UR18, UR18, UR9, 0x1, UP0 ;  /* 0x0000000912127291 */ /* 0x000fe400080f0e3f */
[----:B------:R-:W-:-:S04]  /*51e0*/  ULEA UR10, UP0, UR19, UR10, 0x2 ;  /* 0x0000000a130a7291 */ /* 0x000fc8000f80103f */
[----:B------:R-:W-:Y:S02]  /*51f0*/  ULEA.HI.X UR18, UR19, UR11, UR18, 0x2, UP0 ;  /* 0x0000000b13127291 */ /* 0x000fe400080f1412 */
[----:B-1----:R-:W-:-:S04]  /*5200*/  IMAD.U32 R2, RZ, RZ, UR10 ;  /* 0x0000000aff027e24 */ /* 0x002fc8000f8e00ff */
[----:B------:R-:W-:Y:S01]  /*5210*/  IMAD.U32 R3, RZ, RZ, UR18 ;  /* 0x00000012ff037e24 */ /* 0x000fe2000f8e00ff */
[----:B------:R-:W-:Y:S06]  /*5220*/  @P3 BRA `(.L_x_160) ;  /* 0x0000000000143947 */ /* 0x000fec0003800000 */
.L_x_161:
[----:B------:R-:W2:Y:S04]  /*5230*/  LDG.E.STRONG.GPU R6, desc[UR20][R2.64] ;  /* 0x0000001402067981 */ /* 0x000ea8000c1ef900 */
[----:B--2---:R-:W-:Y:S01]  /*5240*/  CCTL.IVALL ;  /* 0x00000000ff00798f */ /* 0x004fe20002000000 */
[----:B------:R-:W-:Y:S05]  /*5250*/  YIELD ;  /* 0x0000000000007946 */ /* 0x000fea0003800000 */
[----:B------:R-:W-:-:S13]  /*5260*/  ISETP.NE.AND P2, PT, R6, UR24, PT ;  /* 0x0000001806007c0c */ /* 0x000fda000bf45270 */
[----:B------:R-:W-:Y:S05]  /*5270*/  @P2 BRA `(.L_x_161) ;  /* 0xfffffffc00ec2947 */ /* 0x000fea000383ffff */
.L_x_160:
[----:B------:R-:W-:Y:S05]  /*5280*/  BSYNC B0 ;  /* 0x0000000000007941 */ /* 0x000fea0003800000 */
.L_x_159:
[----:B------:R-:W-:-:S03]  /*5290*/  UMOV UR10, 0xffffffff ;  /* 0xffffffff000a7882 */ /* 0x000fc60000000000 */
[----:B------:R-:W-:Y:S05]  /*52a0*/  BRA.DIV UR10, `(.L_x_162) ;  /* 0x0000002e0ae87947 */ /* 0x000fea000b800000 */
[----:B------:R-:W-:Y:S01]  /*52b0*/  NOP ;  /* 0x0000000000007918 */ /* 0x000fe20000000000 */
.L_x_228:
[----:B------:R-:W-:Y:S05]  /*52c0*/  WARPSYNC.ALL ;  /* 0x0000000000007948 */ /* 0x000fea0003800000 */
[----:B------:R-:W-:Y:S06]  /*52d0*/  BAR.SYNC.DEFER_BLOCKING 0xd, 0xa0 ;  /* 0x0342800000007b1d */ /* 0x000fec0000010000 */
[----:B------:R-:W-:Y:S04]  /*52e0*/  BSSY B0, `(.L_x_163) ;  /* 0x000000d000007945 */ /* 0x000fe80003800000 */
[----:B------:R-:W-:Y:S05]  /*52f0*/  @!P0 BRA `(.L_x_164) ;  /* 0x00000000002c8947 */ /* 0x000fea0003800000 */
[----:B------:R-:W1:Y:S01]  /*5300*/  S2UR UR11, SR_CgaCtaId ;  /* 0x00000000000b79c3 */ /* 0x000e620000008800 */
[----:B------:R-:W-:Y:S01]  /*5310*/  UMOV UR10, 0x400 ;  /* 0x00000400000a7882 */ /* 0x000fe20000000000 */
[----:B------:R-:W-:Y:S01]  /*5320*/  UIADD3 UR18, UP0, UR14, 0x8000, URZ ;  /* 0x000080000e127890 */ /* 0x000fe2000ff1e03f */
[----:B------:R-:W-:Y:S01]  /*5330*/  UMOV UR22, 0x0 ;  /* 0x0000000000167882 */ /* 0x000fe20000000000 */
[----:B------:R-:W-:Y:S02]  /*5340*/  UMOV UR23, 0x14f00000 ;  /* 0x14f0000000177882 */ /* 0x000fe40000000000 */
[----:B------:R-:W-:Y:S02]  /*5350*/  UIADD3.X UR19, URZ, UR15, URZ, UP0, !UPT ;  /* 0x0000000f3f137290 */ /* 0x000fe400087fe43f */
[----:B-1----:R-:W-:-:S03]  /*5360*/  ULEA UR10, UR11, UR10, 0x18 ;  /* 0x0000000a0b0a7291 */ /* 0x002fc6000f8ec03f */
[----:B------:R-:W-:Y:S01]  /*5370*/  UMOV UR11, 0x400 ;  /* 0x00000400000b7882 */ /* 0x000fe20000000000 */
[----:B------:R-:W-:-:S09]  /*5380*/  UIADD3 UR10, UR10, 0x12000, URZ ;  /* 0x000120000a0a7890 */ /* 0x000fd2000fffe03f */
[----:B------:R1:W-:Y:S02]  /*5390*/  UBLKRED.G.S.ADD.F32.RN [UR18], [UR10], UR11, desc[UR22] ;  /* 0x000016120a0073bb */ /* 0x0003e400080a140b */
[----:B-1----:R0:W-:Y:S02]  /*53a0*/  UTMACMDFLUSH ;  /* 0x00000000000079b7 */ /* 0x0021e40000000000 */
.L_x_164:
[----:B------:R-:W-:Y:S05]  /*53b0*/  BSYNC B0 ;  /* 0x0000000000007941 */ /* 0x000fea0003800000 */
.L_x_163:
        /* <DEDUP_REMOVED lines=14> */
.L_x_166:
[----:B------:R-:W-:Y:S05]  /*54a0*/  BSYNC B0 ;  /* 0x0000000000007941 */ /* 0x000fea0003800000 */
.L_x_165:
        /* <DEDUP_REMOVED lines=12> */
[----:B------:R1:W-:Y:S01]  /*5570*/  UBLKRED.G.S.ADD.F32.RN [UR18], [UR10], UR11, desc[UR22] ;  /* 0x000016120a0073bb */ /* 0x0003e200080a140b */
[----:B------:R0:W-:Y:S01]  /*5580*/  UTMACMDFLUSH ;  /* 0x00000000000079b7 */ /* 0x0001e20000000000 */
[----:B-1----:R-:W-:-:S04]  /*5590*/  DEPBAR.LE SB0, 0x2 ;  /* 0x000080800000791a */ /* 0x002fc80000000000 */
.L_x_168:
[----:B------:R-:W-:Y:S05]  /*55a0*/  BSYNC B0 ;  /* 0x0000000000007941 */ /* 0x000fea0003800000 */
.L_x_167:
[----:B------:R-:W-:Y:S06]  /*55b0*/  BAR.ARV 0xa, 0xa0 ;  /* 0x0282800000007b1d */ /* 0x000fec0000002000 */
[----:B------:R-:W-:Y:S04]  /*55c0*/  BSSY B0, `(.L_x_169) ;  /* 0x0000003000007945 */ /* 0x000fe80003800000 */
[----:B------:R-:W-:Y:S05]  /*55d0*/  @!P0 BRA `(.L_x_170) ;  /* 0x0000000000048947 */ /* 0x000fea0003800000 */
[----:B------:R-:W-:-:S04]  /*55e0*/  DEPBAR.LE SB0, 0x1 ;  /* 0x000080400000791a */ /* 0x000fc80000000000 */
.L_x_170:
[----:B------:R-:W-:Y:S05]  /*55f0*/  BSYNC B0 ;  /* 0x0000000000007941 */ /* 0x000fea0003800000 */
.L_x_169:
[----:B------:R-:W-:Y:S06]  /*5600*/  BAR.ARV 0xb, 0xa0 ;  /* 0x02c2800000007b1d */ /* 0x000fec0000002000 */
[----:B------:R-:W-:Y:S04]  /*5610*/  BSSY B0, `(.L_x_171) ;  /* 0x0000003000007945 */ /* 0x000fe80003800000 */
[----:B------:R-:W-:Y:S05]  /*5620*/  @!P0 BRA `(.L_x_172) ;  /* 0x0000000000048947 */ /* 0x000fea0003800000 */
[----:B------:R-:W-:-:S04]  /*5630*/  DEPBAR.LE SB0, 0x0 ;  /* 0x000080000000791a */ /* 0x000fc80000000000 */
.L_x_172:
[----:B------:R-:W-:Y:S05]  /*5640*/  BSYNC B0 ;  /* 0x0000000000007941 */ /* 0x000fea0003800000 */
.L_x_171:
[----:B------:R-:W-:Y:S06]  /*5650*/  BAR.ARV 0xc, 0xa0 ;  /* 0x0302800000007b1d */ /* 0x000fec0000002000 */
[----:B------:R-:W-:Y:S01]  /*5660*/  NOP ;  /* 0x0000000000007918 */ /* 0x000fe20000000000 */
[----:B------:R-:W-:Y:S04]  /*5670*/  BSSY B0, `(.L_x_173) ;  /* 0x0000011000007945 */ /* 0x000fe80003800000 */
[----:B------:R-:W-:Y:S05]  /*5680*/  @P3 BRA `(.L_x_174) ;  /* 0x00000000003c3947 */ /* 0x000fea0003800000 */
[----:B------:R-:W1:Y:S01]  /*5690*/  S2R R6, SR_LANEID ;  /* 0x0000000000067919 */ /* 0x000e620000000000 */
[----:B------:R-:W-:Y:S01]  /*56a0*/  @!PT LDS RZ, [RZ] ;  /* 0x00000000fffff984 */ /* 0x000fe20000000800 */
[----:B------:R-:W-:Y:S01]  /*56b0*/  @!PT LDS RZ, [RZ] ;  /* 0x00000000fffff984 */ /* 0x000fe20000000800 */
[----:B------:R-:W-:Y:S01]  /*56c0*/  @!PT LDS RZ, [RZ] ;  /* 0x00000000fffff984 */ /* 0x000fe20000000800 */
[----:B------:R-:W-:Y:S01]  /*56d0*/  @!PT LDS RZ, [RZ] ;  /* 0x00000000fffff984 */ /* 0x000fe20000000800 */
[----:B------:R2:W-:Y:S06]  /*56e0*/  MEMBAR.ALL.CTA ;  /* 0x0000000000007992 */ /* 0x0005ec0000008000 */
[----:B--2---:R-:W-:Y:S06]  /*56f0*/  MEMBAR.ALL.GPU ;  /* 0x0000000000007992 */ /* 0x004fec000000a000 */
[----:B------:R-:W-:-:S00]  /*5700*/  ERRBAR ;  /* 0x00000000000079ab */ /* 0x000fc00000000000 */
[----:B------:R-:W-:Y:S06]  /*5710*/  CGAERRBAR ;  /* 0x00000000000075ab */ /* 0x000fec0000000000 */
[----:B012345:R-:W-:Y:S01]  /*5720*/  CCTL.IVALL ;  /* 0x00000000ff00798f */ /* 0x03ffe20002000000 */
[----:B------:R-:W-:Y:S02]  /*5730*/  VOTEU.ANY UR10, UPT, PT ;  /* 0x00000000000a7886 */ /* 0x000fe400038e0100 */
[----:B------:R-:W-:Y:S02]  /*5740*/  UFLO.U32 UR11, UR10 ;  /* 0x0000000a000b72bd */ /* 0x000fe400080e0000 */
[----:B------:R-:W2:Y:S04]  /*5750*/  POPC R7, UR10 ;  /* 0x0000000a00077d09 */ /* 0x000ea80008000000 */
[----:B-1----:R-:W-:-:S13]  /*5760*/  ISETP.EQ.U32.AND P2, PT, R6, UR11, PT ;  /* 0x0000000b06007c0c */ /* 0x002fda000bf42070 */
[----:B--2---:R1:W-:Y:S02]  /*5770*/  @P2 REDG.E.ADD.S32.STRONG.GPU desc[UR20][R2.64], R7 ;  /* 0x000000070200298e */ /* 0x0043e4000c10e394 */
.L_x_174:
[----:B------:R-:W-:Y:S05]  /*5780*/  BSYNC B0 ;  /* 0x0000000000007941 */ /* 0x000fea0003800000 */
.L_x_173:
[----:B------:R-:W-:Y:S02]  /*5790*/  UIADD3 UR4, UR4, 0x2, URZ ;  /* 0x0000000204047890 */ /* 0x000fe4000fffe03f */
[----:B------:R-:W-:Y:S01]  /*57a0*/  UIADD3 UR5, UR5, 0x1, URZ ;  /* 0x0000000105057890 */ /* 0x000fe2000fffe03f */
[----:B------:R-:W-:Y:S11]  /*57b0*/  @P1 BRA `(.L_x_175) ;  /* 0xfffffff000dc1947 */ /* 0x000ff6000383ffff */
.L_x_142:
[----:B------:R-:W-:-:S13]  /*57c0*/  ISETP.NE.AND P1, PT, R5, RZ, PT ;  /* 0x000000ff0500720c */ /* 0x000fda0003f25270 */
[----:B------:R-:W-:Y:S05]  /*57d0*/  @!P1 EXIT ;  /* 0x000000000000994d */ /* 0x000fea0003800000 */
[----:B------:R-:W-:Y:S01]  /*57e0*/  UIMAD UR5, UR13, UR4, URZ ;  /* 0x000000040d0572a4 */ /* 0x000fe2000f8e023f */
[----:B------:R-:W-:Y:S01]  /*57f0*/  ISETP.NE.AND P2, PT, R0, RZ, PT ;  /* 0x000000ff0000720c */ /* 0x000fe20003f45270 */
[----:B------:R-:W-:Y:S01]  /*5800*/  ULDC.64 UR14, c[0x0][0x768] ;  /* 0x0001da00000e7ab9 */ /* 0x000fe20000000a00 */
[----:B------:R-:W-:Y:S01]  /*5810*/  BSSY B0, `(.L_x_176) ;  /* 0x000000d000007945 */ /* 0x000fe20003800000 */
[----:B------:R-:W-:-:S04]  /*5820*/  UIADD3 UR10, UP0, UR5, UR8, URZ ;  /* 0x00000008050a7290 */ /* 0x000fc8000ff1e03f */
[----:B------:R-:W-:Y:S02]  /*5830*/  ULEA.HI.X.SX32 UR5, UR5, UR9, 0x1, UP0 ;  /* 0x0000000905057291 */ /* 0x000fe400080f0e3f */
[----:B------:R-:W-:-:S04]  /*5840*/  ULEA UR11, UP0, UR10, UR14, 0x2 ;  /* 0x0000000e0a0b7291 */ /* 0x000fc8000f80103f */
[----:B------:R-:W-:Y:S02]  /*5850*/  ULEA.HI.X UR5, UR10, UR15, UR5, 0x2, UP0 ;  /* 0x0000000f0a057291 */ /* 0x000fe400080f1405 */
[----:B-1----:R-:W-:-:S04]  /*5860*/  IMAD.U32 R2, RZ, RZ, UR11 ;  /* 0x0000000bff027e24 */ /* 0x002fc8000f8e00ff */
[----:B------:R-:W-:Y:S01]  /*5870*/  IMAD.U32 R3, RZ, RZ, UR5 ;  /* 0x00000005ff037e24 */ /* 0x000fe2000f8e00ff */
[----:B------:R-:W-:Y:S06]  /*5880*/  @P2 BRA `(.L_x_177) ;  /* 0x0000000000142947 */ /* 0x000fec0003800000 */
.L_x_178:
[----:B------:R-:W2:Y:S04]  /*5890*/  LDG.E.STRONG.GPU R0, desc[UR20][R2.64] ;  /* 0x0000001402007981 */ /* 0x000ea8000c1ef900 */
[----:B--2---:R-:W-:Y:S01]  /*58a0*/  CCTL.IVALL ;  /* 0x00000000ff00798f */ /* 0x004fe20002000000 */
[----:B------:R-:W-:Y:S05]  /*58b0*/  YIELD ;  /* 0x0000000000007946 */ /* 0x000fea0003800000 */
[----:B------:R-:W-:-:S13]  /*58c0*/  ISETP.NE.AND P1, PT, R0, UR24, PT ;  /* 0x0000001800007c0c */ /* 0x000fda000bf25270 */
[----:B------:R-:W-:Y:S05]  /*58d0*/  @P1 BRA `(.L_x_178) ;  /* 0xfffffffc00ec1947 */ /* 0x000fea000383ffff */
.L_x_177:
[----:B------:R-:W-:Y:S05]  /*58e0*/  BSYNC B0 ;  /* 0x0000000000007941 */ /* 0x000fea0003800000 */
.L_x_176:
[----:B------:R-:W-:-:S03]  /*58f0*/  UMOV UR5, 0xffffffff ;  /* 0xffffffff00057882 */ /* 0x000fc60000000000 */
[----:B------:R-:W-:Y:S05]  /*5900*/  BRA.DIV UR5, `(.L_x_179) ;  /* 0x0000002a056c7947 */ /* 0x000fea000b800000 */
[----:B------:R-:W-:Y:S01]  /*5910*/  NOP ;  /* 0x0000000000007918 */ /* 0x000fe20000000000 */
.L_x_231:
[----:B------:R-:W-:Y:S01]  /*5920*/  IMAD.U32 R6, RZ, RZ, UR4 ;  /* 0x00000004ff067e24 */ /* 0x000fe2000f8e00ff */
[----:B------:R-:W-:Y:S05]  /*5930*/  WARPSYNC.ALL ;  /* 0x0000000000007948 */ /* 0x000fea0003800000 */
[----:B------:R-:W-:Y:S01]  /*5940*/  BAR.SYNC.DEFER_BLOCKING 0xd, 0xa0 ;  /* 0x0342800000007b1d */ /* 0x000fe20000010000 */
[----:B------:R-:W-:-:S05]  /*5950*/  IMAD R6, R6, 0x3000, RZ ;  /* 0x0000300006067824 */ /* 0x000fca00078e02ff */
[----:B------:R-:W-:Y:S04]  /*5960*/  BSSY B0, `(.L_x_180) ;  /* 0x0000012000007945 */ /* 0x000fe80003800000 */
[----:B------:R-:W-:Y:S05]  /*5970*/  @!P0 BRA `(.L_x_181) ;  /* 0x0000000000408947 */ /* 0x000fea0003800000 */
[----:B------:R-:W1:Y:S01]  /*5980*/  LDC.64 R8, c[0x0][0x2c0] ;  /* 0x0000b000ff087b82 */ /* 0x000e620000000a00 */
[C---:B------:R-:W-:Y:S01]  /*5990*/  IADD3 R4, P1, R6.reuse, UR6, RZ ;  /* 0x0000000606047c10 */ /* 0x040fe2000ff3e0ff */
[----:B------:R-:W-:Y:S01]  /*59a0*/  UMOV UR5, 0x400 ;  /* 0x0000040000057882 */ /* 0x000fe20000000000 */
[----:B------:R-:W-:Y:S01]  /*59b0*/  UMOV UR16, 0x0 ;  /* 0x0000000000107882 */ /* 0x000fe20000000000 */
[----:B------:R-:W-:Y:S01]  /*59c0*/  UMOV UR17, 0x14f00000 ;  /* 0x14f0000000117882 */ /* 0x000fe20000000000 */
[----:B------:R-:W-:-:S03]  /*59d0*/  LEA.HI.X.SX32 R5, R6, UR12, 0x1, P1 ;  /* 0x0000000c06057c11 */ /* 0x000fc600088f0eff */
[----:B------:R-:W2:Y:S01]  /*59e0*/  S2UR UR10, SR_CgaCtaId ;  /* 0x00000000000a79c3 */ /* 0x000ea20000008800 */
[----:B-1----:R-:W-:-:S04]  /*59f0*/  LEA R0, P1, R4, R8, 0x2 ;  /* 0x0000000804007211 */ /* 0x002fc800078210ff */
[----:B------:R-:W-:Y:S02]  /*5a00*/  LEA.HI.X R4, R4, R9, R5, 0x2, P1 ;  /* 0x0000000904047211 */ /* 0x000fe400008f1405 */
[----:B------:R-:W-:Y:S02]  /*5a10*/  R2UR UR14, R0 ;  /* 0x00000000000e72ca */ /* 0x000fe400000e0000 */
[----:B------:R-:W-:Y:S01]  /*5a20*/  R2UR UR15, R4 ;  /* 0x00000000040f72ca */ /* 0x000fe200000e0000 */
[----:B--2---:R-:W-:-:S03]  /*5a30*/  ULEA UR5, UR10, UR5, 0x18 ;  /* 0x000000050a057291 */ /* 0x004fc6000f8ec03f */
[----:B------:R-:W-:Y:S01]  /*5a40*/  UMOV UR10, 0x400 ;  /* 0x00000400000a7882 */ /* 0x000fe20000000000 */
[----:B------:R-:W-:-:S09]  /*5a50*/  UIADD3 UR5, UR5, 0x12000, URZ ;  /* 0x0001200005057890 */ /* 0x000fd2000fffe03f */
[----:B------:R1:W-:Y:S02]  /*5a60*/  UBLKRED.G.S.ADD.F32.RN [UR14], [UR5], UR10, desc[UR16] ;  /* 0x0000100e050073bb */ /* 0x0003e400080a140a */
[----:B-1----:R0:W-:Y:S02]  /*5a70*/  UTMACMDFLUSH ;  /* 0x00000000000079b7 */ /* 0x0021e40000000000 */
.L_x_181:
[----:B------:R-:W-:Y:S05]  /*5a80*/  BSYNC B0 ;  /* 0x0000000000007941 */ /* 0x000fea0003800000 */
.L_x_180:
[----:B------:R-:W-:Y:S06]  /*5a90*/  BAR.SYNC.DEFER_BLOCKING 0xe, 0xa0 ;  /* 0x0382800000007b1d */ /* 0x000fec0000010000 */
[----:B------:R-:W-:Y:S04]  /*5aa0*/  BSSY B0, `(.L_x_182) ;  /* 0x0000012000007945 */ /* 0x000fe80003800000 */
[----:B------:R-:W-:Y:S05]  /*5ab0*/  @!P0 BRA `(.L_x_183) ;  /* 0x0000000000408947 */ /* 0x000fea0003800000 */
[----:B------:R-:W1:Y:S01]  /*5ac0*/  S2UR UR15, SR_CgaCtaId ;  /* 0x00000000000f79c3 */ /* 0x000e620000008800 */
[----:B------:R-:W-:Y:S01]  /*5ad0*/  R2UR UR5, R6 ;  /* 0x00000000060572ca */ /* 0x000fe200000e0000 */
[----:B------:R-:W-:Y:S01]  /*5ae0*/  UMOV UR14, 0x400 ;  /* 0x00000400000e7882 */ /* 0x000fe20000000000 */
[----:B------:R-:W-:Y:S01]  /*5af0*/  ULDC.64 UR10, c[0x0][0x2c0] ;  /* 0x0000b000000a7ab9 */ /* 0x000fe20000000a00 */
[----:B------:R-:W-:-:S10]  /*5b00*/  UMOV UR17, 0x14f00000 ;  /* 0x14f0000000117882 */ /* 0x000fd40000000000 */
[----:B------:R-:W-:-:S04]  /*5b10*/  UIADD3 UR5, UR5, 0x1000, URZ ;  /* 0x0000100005057890 */ /* 0x000fc8000fffe03f */
[----:B------:R-:W-:-:S04]  /*5b20*/  UIADD3 UR16, UP0, UR5, UR6, URZ ;  /* 0x0000000605107290 */ /* 0x000fc8000ff1e03f */
[----:B------:R-:W-:Y:S02]  /*5b30*/  ULEA.HI.X.SX32 UR5, UR5, UR12, 0x1, UP0 ;  /* 0x0000000c05057291 */ /* 0x000fe400080f0e3f */
[----:B-1----:R-:W-:Y:S02]  /*5b40*/  ULEA UR14, UR15, UR14, 0x18 ;  /* 0x0000000e0f0e7291 */ /* 0x002fe4000f8ec03f */
[----:B------:R-:W-:Y:S02]  /*5b50*/  ULEA UR10, UP0, UR16, UR10, 0x2 ;  /* 0x0000000a100a7291 */ /* 0x000fe4000f80103f */
[----:B------:R-:W-:Y:S02]  /*5b60*/  UIADD3 UR14, UR14, 0x16000, URZ ;  /* 0x000160000e0e7890 */ /* 0x000fe4000fffe03f */
[----:B------:R-:W-:-:S03]  /*5b70*/  ULEA.HI.X UR11, UR16, UR11, UR5, 0x2, UP0 ;  /* 0x0000000b100b7291 */ /* 0x000fc600080f1405 */
[----:B------:R-:W-:Y:S01]  /*5b80*/  UMOV UR5, 0x400 ;  /* 0x0000040000057882 */ /* 0x000fe20000000000 */
[----:B------:R-:W-:-:S05]  /*5b90*/  UMOV UR16, 0x0 ;  /* 0x0000000000107882 */ /* 0x000fca0000000000 */
[----:B------:R1:W-:Y:S02]  /*5ba0*/  UBLKRED.G.S.ADD.F32.RN [UR10], [UR14], UR5, desc[UR16] ;  /* 0x0000100a0e0073bb */ /* 0x0003e400080a1405 */
[----:B-1----:R0:W-:Y:S02]  /*5bb0*/  UTMACMDFLUSH ;  /* 0x00000000000079b7 */ /* 0x0021e40000000000 */
.L_x_183:
[----:B------:R-:W-:Y:S05]  /*5bc0*/  BSYNC B0 ;  /* 0x0000000000007941 */ /* 0x000fea0003800000 */
.L_x_182:
        /* <DEDUP_REMOVED lines=17> */
[----:B------:R1:W-:Y:S01]  /*5ce0*/  UBLKRED.G.S.ADD.F32.RN [UR10], [UR14], UR5, desc[UR16] ;  /* 0x0000100a0e0073bb */ /* 0x0003e200080a1405 */
[----:B------:R0:W-:Y:S01]  /*5cf0*/  UTMACMDFLUSH ;  /* 0x00000000000079b7 */ /* 0x0001e20000000000 */
[----:B-1----:R-:W-:-:S04]  /*5d00*/  DEPBAR.LE SB0, 0x2 ;  /* 0x000080800000791a */ /* 0x002fc80000000000 */
.L_x_185:
[----:B------:R-:W-:Y:S05]  /*5d10*/  BSYNC B0 ;  /* 0x0000000000007941 */ /* 0x000fea0003800000 */
.L_x_184:
[----:B------:R-:W-:Y:S06]  /*5d20*/  BAR.ARV 0xa, 0xa0 ;  /* 0x0282800000007b1d */ /* 0x000fec0000002000 */
[----:B------:R-:W-:Y:S04]  /*5d30*/  BSSY B0, `(.L_x_186) ;  /* 0x0000003000007945 */ /* 0x000fe80003800000 */
[----:B------:R-:W-:Y:S05]  /*5d40*/  @!P0 BRA `(.L_x_187) ;  /* 0x0000000000048947 */ /* 0x000fea0003800000 */
[----:B------:R-:W-:-:S04]  /*5d50*/  DEPBAR.LE SB0, 0x1 ;  /* 0x000080400000791a */ /* 0x000fc80000000000 */
.L_x_187:
[----:B------:R-:W-:Y:S05]  /*5d60*/  BSYNC B0 ;  /* 0x0000000000007941 */ /* 0x000fea0003800000 */
.L_x_186:
[----:B------:R-:W-:Y:S06]  /*5d70*/  BAR.ARV 0xb, 0xa0 ;  /* 0x02c2800000007b1d */ /* 0x000fec0000002000 */
[----:B------:R-:W-:Y:S04]  /*5d80*/  BSSY B0, `(.L_x_188) ;  /* 0x0000003000007945 */ /* 0x000fe80003800000 */
[----:B------:R-:W-:Y:S05]  /*5d90*/  @!P0 BRA `(.L_x_189) ;  /* 0x0000000000048947 */ /* 0x000fea0003800000 */
[----:B------:R-:W-:-:S04]  /*5da0*/  DEPBAR.LE SB0, 0x0 ;  /* 0x000080000000791a */ /* 0x000fc80000000000 */
.L_x_189:
[----:B------:R-:W-:Y:S05]  /*5db0*/  BSYNC B0 ;  /* 0x0000000000007941 */ /* 0x000fea0003800000 */
.L_x_188:
        /* <DEDUP_REMOVED lines=19> */
.L_x_191:
[----:B------:R-:W-:Y:S05]  /*5ef0*/  BSYNC B0 ;  /* 0x0000000000007941 */ /* 0x000fea0003800000 */
.L_x_190:
[----:B------:R-:W-:Y:S05]  /*5f00*/  EXIT ;  /* 0x000000000000794d */ /* 0x000fea0003800000 */
.L_x_141:
        /* <DEDUP_REMOVED lines=57> */
.L_x_232:
        /* <DEDUP_REMOVED lines=9> */
.L_x_195:
        /* <DEDUP_REMOVED lines=102> */
.L_x_206:
[----:B-1----:R-:W-:-:S05]  /*6990*/  IMAD.MOV.U32 R10, RZ, RZ, 0x1 ;  /* 0x00000001ff0a7424 */ /* 0x002fca00078e00ff */
[----:B------:R-:W-:-:S04]  /*69a0*/  SHF.L.U32 R10, R10, 0x1f, RZ ;  /* 0x0000001f0a0a7819 */ /* 0x000fc800000006ff */
[----:B------:R-:W1:Y:S02]  /*69b0*/  SYNCS.PHASECHK.TRANS64.TRYWAIT P1, [R0+URZ+0x36438], R10 ;  /* 0x0364380a000075a7 */ /* 0x000e64000802017f */
[----:B-123--:R-:W-:Y:S05]  /*69c0*/  @!P1 BRA `(.L_x_198) ;  /* 0x00000018006c9947 */ /* 0x00efea0003800000 */
.L_x_233:
[----:B------:R-:W-:Y:S05]  /*69d0*/  @P0 BRA `(.L_x_199) ;  /* 0x0000000000140947 */ /* 0x000fea0003800000 */
[----:B------:R-:W-:Y:S01]  /*69e0*/  ISETP.NE.AND P1, PT, R16, RZ, PT ;  /* 0x000000ff1000720c */ /* 0x000fe20003f25270 */
[----:B------:R-:W-:-:S04]  /*69f0*/  IMAD.MOV.U32 R3, RZ, RZ, 0x6100 ;  /* 0x00006100ff037424 */ /* 0x000fc800078e00ff */
[----:B------:R2:W-:Y:S08]  /*6a00*/  SYNCS.ARRIVE.TRANS64 RZ, [R0+URZ+0x36430], R3 ;  /* 0x0364300300ff79a7 */ /* 0x0005f0000800003f */
[----:B------:R-:W-:Y:S05]  /*6a10*/  @!P1 BRA `(.L_x_199) ;  /* 0x0000000000049947 */ /* 0x000fea0003800000 */
[----:B------:R-:W-:Y:S01]  /*6a20*/  BPT.TRAP 0x1 ;  /* 0x000000040000795c */ /* 0x000fe20000300000 */
.L_x_199:
        /* <DEDUP_REMOVED lines=47> */
.L_x_234:
[----:B------:R-:W-:Y:S05]  /*6d20*/  @P0 BRA `(.L_x_201) ;  /* 0x0000000000140947 */ /* 0x000fea0003800000 */
[----:B------:R-:W-:Y:S01]  /*6d30*/  ISETP.NE.AND P1, PT, R16, RZ, PT ;  /* 0x000000ff1000720c */ /* 0x000fe20003f25270 */
[----:B--2---:R-:W-:-:S04]  /*6d40*/  IMAD.MOV.U32 R3, RZ, RZ, 0x6100 ;  /* 0x00006100ff037424 */ /* 0x004fc800078e00ff */
[----:B------:R3:W-:Y:S08]  /*6d50*/  SYNCS.ARRIVE.TRANS64 RZ, [R0+URZ+0x36418], R3 ;  /* 0x0364180300ff79a7 */ /* 0x0007f0000800003f */
[----:B------:R-:W-:Y:S05]  /*6d60*/  @!P1 BRA `(.L_x_201) ;  /* 0x0000000000049947 */ /* 0x000fea0003800000 */
[----:B------:R-:W-:Y:S01]  /*6d70*/  BPT.TRAP 0x1 ;  /* 0x000000040000795c */ /* 0x000fe20000300000 */
.L_x_201:
        /* <DEDUP_REMOVED lines=35> */
.L_x_235:
        /* <DEDUP_REMOVED lines=9> */
.L_x_203:
        /* <DEDUP_REMOVED lines=37> */
.L_x_237:
[----:B------:R-:W-:Y:S05]  /*7290*/  @P0 BRA `(.L_x_205) ;  /* 0x0000000000140947 */ /* 0x000fea0003800000 */
[----:B------:R-:W-:Y:S01]  /*72a0*/  ISETP.NE.AND P1, PT, R16, RZ, PT ;  /* 0x000000ff1000720c */ /* 0x000fe20003f25270 */
[----:B--2---:R-:W-:-:S04]  /*72b0*/  IMAD.MOV.U32 R5, RZ, RZ, 0x6100 ;  /* 0x00006100ff057424 */ /* 0x004fc800078e00ff */
[----:B------:R3:W-:Y:S08]  /*72c0*/  SYNCS.ARRIVE.TRANS64 RZ, [R0+URZ+0x36410], R5 ;  /* 0x0364100500ff79a7 */ /* 0x0007f0000800003f */
[----:B------:R-:W-:Y:S05]  /*72d0*/  @!P1 BRA `(.L_x_205) ;  /* 0x0000000000049947 */ /* 0x000fea0003800000 */
[----:B------:R-:W-:Y:S01]  /*72e0*/  BPT.TRAP 0x1 ;  /* 0x000000040000795c */ /* 0x000fe20000300000 */
.L_x_205:
        /* <DEDUP_REMOVED lines=36> */
.L_x_197:
[----:B------:R-:W-:Y:S01]  /*7530*/  ISETP.NE.AND P1, PT, R21, RZ, PT ;  /* 0x000000ff1500720c */ /* 0x000fe20003f25270 */
[----:B------:R-:W-:-:S12]  /*7540*/  IMAD.MOV.U32 R4, RZ, RZ, 0x1 ;  /* 0x00000001ff047424 */ /* 0x000fd800078e00ff */
[----:B------:R-:W-:Y:S05]  /*7550*/  @!P1 BRA `(.L_x_196) ;  /* 0x0000000400649947 */ /* 0x000fea0003800000 */
[----:B------:R-:W2:Y:S02]  /*7560*/  SYNCS.PHASECHK.TRANS64.TRYWAIT P1, [R0+URZ+0x36438], R10 ;  /* 0x0364380a000075a7 */ /* 0x000ea4000802017f */
[----:B--2---:R-:W-:Y:S05]  /*7570*/  @!P1 BRA `(.L_x_207) ;  /* 0x0000000c00d49947 */ /* 0x004fea0003800000 */
.L_x_238:
[----:B------:R-:W-:Y:S05]  /*7580*/  @P0 BRA `(.L_x_208) ;  /* 0x0000000000140947 */ /* 0x000fea0003800000 */
[----:B------:R-:W-:Y:S01]  /*7590*/  ISETP.NE.AND P1, PT, R16, RZ, PT ;  /* 0x000000ff1000720c */ /* 0x000fe20003f25270 */
[----:B------:R-:W-:-:S04]  /*75a0*/  IMAD.MOV.U32 R5, RZ, RZ, 0x6100 ;  /* 0x00006100ff057424 */ /* 0x000fc800078e00ff */
[----:B------:R3:W-:Y:S08]  /*75b0*/  SYNCS.ARRIVE.TRANS64 RZ, [R0+URZ+0x36430], R5 ;  /* 0x0364300500ff79a7 */ /* 0x0007f0000800003f */
[----:B------:R-:W-:Y:S05]  /*75c0*/  @!P1 BRA `(.L_x_208) ;  /* 0x0000000000049947 */ /* 0x000fea0003800000 */
[----:B------:R-:W-:Y:S01]  /*75d0*/  BPT.TRAP 0x1 ;  /* 0x000000040000795c */ /* 0x000fe20000300000 */
.L_x_208:
        /* <DEDUP_REMOVED lines=41> */
.L_x_239:
[----:B------:R-:W-:Y:S01]  /*7870*/  IMAD.MOV.U32 R4, RZ, RZ, RZ ;  /* 0x000000ffff047224 */ /* 0x000fe200078e00ff */
[----:B------:R-:W-:Y:S06]  /*7880*/  @P0 BRA `(.L_x_210) ;  /* 0x0000000000140947 */ /* 0x000fec0003800000 */
[----:B------:R-:W-:Y:S01]  /*7890*/  ISETP.NE.AND P1, PT, R16, RZ, PT ;  /* 0x000000ff1000720c */ /* 0x000fe20003f25270 */
[----:B---3--:R-:W-:-:S04]  /*78a0*/  IMAD.MOV.U32 R5, RZ, RZ, 0x6100 ;  /* 0x00006100ff057424 */ /* 0x008fc800078e00ff */
[----:B------:R4:W-:Y:S08]  /*78b0*/  SYNCS.ARRIVE.TRANS64 RZ, [R0+URZ+0x36418], R5 ;  /* 0x0364180500ff79a7 */ /* 0x0009f0000800003f */
[----:B------:R-:W-:Y:S05]  /*78c0*/  @!P1 BRA `(.L_x_210) ;  /* 0x0000000000049947 */ /* 0x000fea0003800000 */
[----:B------:R-:W-:Y:S01]  /*78d0*/  BPT.TRAP 0x1 ;  /* 0x000000040000795c */ /* 0x000fe20000300000 */
.L_x_210:
        /* <DEDUP_REMOVED lines=33> */
.L_x_196:
[----:B------:R-:W-:-:S04]  /*7af0*/  SHF.L.U32 R3, R4, 0x1f, RZ ;  /* 0x0000001f04037819 */ /* 0x000fc800000006ff */
[----:B------:R-:W3:Y:S02]  /*7b00*/  SYNCS.PHASECHK.TRANS64.TRYWAIT P1, [R0+URZ+0x36438], R3 ;  /* 0x03643803000075a7 */ /* 0x000ee4000802017f */
[----:B---3--:R-:W-:Y:S05]  /*7b10*/  @!P1 BRA `(.L_x_211) ;  /* 0x0000000800949947 */ /* 0x008fea0003800000 */
.L_x_240:
[----:B------:R-:W-:Y:S05]  /*7b20*/  @P0 BRA `(.L_x_212) ;  /* 0x0000000000180947 */ /* 0x000fea0003800000 */
[----:B------:R-:W4:Y:S01]  /*7b30*/  S2R R2, SR_TID.X ;  /* 0x0000000000027919 */ /* 0x000f220000002100 */
[----:B---3--:R-:W-:-:S04]  /*7b40*/  IMAD.MOV.U32 R3, RZ, RZ, 0x6100 ;  /* 0x00006100ff037424 */ /* 0x008fc800078e00ff */
[----:B------:R3:W-:Y:S01]  /*7b50*/  SYNCS.ARRIVE.TRANS64 RZ, [R0+URZ+0x36430], R3 ;  /* 0x0364300300ff79a7 */ /* 0x0007e2000800003f */
[----:B----4-:R-:W-:-:S13]  /*7b60*/  LOP3.LUT P0, RZ, R2, 0x1f, RZ, 0xc0, !PT ;  /* 0x0000001f02ff7812 */ /* 0x010fda000780c0ff */
[----:B---3--:R-:W-:Y:S05]  /*7b70*/  @!P0 BRA `(.L_x_212) ;  /* 0x0000000000048947 */ /* 0x008fea0003800000 */
[----:B------:R-:W-:Y:S01]  /*7b80*/  BPT.TRAP 0x1 ;  /* 0x000000040000795c */ /* 0x000fe20000300000 */
.L_x_212:
        /* <DEDUP_REMOVED lines=43> */
.L_x_193:
[----:B------:R-:W-:Y:S05]  /*7e40*/  BSYNC B0 ;  /* 0x0000000000007941 */ /* 0x000fea0003800000 */
.L_x_192:
[----:B------:R-:W-:-:S03]  /*7e50*/  UMOV UR6, 0xffffffff ;  /* 0xffffffff00067882 */ /* 0x000fc60000000000 */
[----:B------:R-:W-:Y:S05]  /*7e60*/  BRA.DIV UR6, `(.L_x_213) ;  /* 0x0000000606d47947 */ /* 0x000fea000b800000 */
[----:B------:R-:W-:-:S13]  /*7e70*/  ELECT P0, URZ, PT ;  /* 0x00000000003f782f */ /* 0x000fda0003800000 */
.L_x_243:
[----:B------:R-:W-:Y:S04]  /*7e80*/  BSSY B0, `(.L_x_214) ;  /* 0x000001e000007945 */ /* 0x000fe80003800000 */
[----:B------:R-:W-:Y:S05]  /*7e90*/  @!P0 BRA `(.L_x_215) ;  /* 0x0000000000708947 */ /* 0x000fea0003800000 */
[----:B------:R-:W-:-:S04]  /*7ea0*/  LOP3.LUT R17, R17, 0x2, RZ, 0xfc, !PT ;  /* 0x0000000211117812 */ /* 0x000fc800078efcff */
[----:B------:R-:W-:-:S13]  /*7eb0*/  ISETP.NE.AND P2, PT, R17, 0x3, PT ;  /* 0x000000031100780c */ /* 0x000fda0003f45270 */
[----:B------:R-:W-:Y:S05]  /*7ec0*/  @!P2 BRA `(.L_x_216) ;  /* 0x000000000004a947 */ /* 0x000fea0003800000 */
[----:B------:R-:W-:Y:S01]  /*7ed0*/  BPT.TRAP 0x1 ;  /* 0x000000040000795c */ /* 0x000fe20000300000 */
.L_x_216:
        /* <DEDUP_REMOVED lines=15> */
.L_x_244:
[----:B------:R-:W2:Y:S02]  /*7fd0*/  SYNCS.PHASECHK.TRANS64.TRYWAIT P0, [R3+URZ], R2 ;  /* 0x00000002030075a7 */ /* 0x000ea4000800017f */
[----:B--2---:R-:W-:Y:S05]  /*7fe0*/  @!P0 BRA `(.L_x_218) ;  /* 0x0000000400ac8947 */ /* 0x004fea0003800000 */
.L_x_245:
[----:B------:R-:W-:Y:S05]  /*7ff0*/  @!P2 BRA `(.L_x_219) ;  /* 0x000000000004a947 */ /* 0x000fea0003800000 */
[----:B------:R-:W-:Y:S01]  /*8000*/  BPT.TRAP 0x1 ;  /* 0x000000040000795c */ /* 0x000fe20000300000 */
.L_x_219:
[----:B------:R-:W-:-:S07]  /*8010*/  SHF.L.U32 R4, R4, 0x1f, RZ ;  /* 0x0000001f04047819 */ /* 0x000fce00000006ff */
.L_x_220:
[----:B---3--:R3:W4:Y:S02]  /*8020*/  SYNCS.PHASECHK.TRANS64.TRYWAIT P0, [R9+URZ+0x36438], R4 ;  /* 0x03643804090075a7 */ /* 0x008724000800017f */
[----:B----4-:R-:W-:Y:S05]  /*8030*/  @!P0 NANOSLEEP.SYNCS 0x989680 ;  /* 0x009896800000895d */ /* 0x010fea0003900000 */
[----:B------:R-:W4:Y:S02]  /*8040*/  @!P0 SYNCS.PHASECHK.TRANS64 P0, [R9+URZ+0x36438], R4 ;  /* 0x03643804090085a7 */ /* 0x000f24000800007f */
[----:B----4-:R-:W-:Y:S05]  /*8050*/  @!P0 BRA `(.L_x_220) ;  /* 0xfffffffc00f08947 */ /* 0x010fea000383ffff */
.L_x_215:
[----:B------:R-:W-:Y:S05]  /*8060*/  BSYNC B0 ;  /* 0x0000000000007941 */ /* 0x000fea0003800000 */
.L_x_214:
[----:B------:R-:W-:Y:S05]  /*8070*/  EXIT ;  /* 0x000000000000794d */ /* 0x000fea0003800000 */
.L_x_120:
[----:B------:R-:W-:Y:S02]  /*8080*/  IMAD.MOV.U32 R12, RZ, RZ, RZ ;  /* 0x000000ffff0c7224 */ /* 0x000fe400078e00ff */
[----:B------:R-:W-:Y:S02]  /*8090*/  IMAD.MOV.U32 R11, RZ, RZ, 0x1f ;  /* 0x0000001fff0b7424 */ /* 0x000fe400078e00ff */
[----:B------:R-:W-:-:S07]  /*80a0*/  IMAD.MOV.U32 R15, RZ, RZ, -0x1 ;  /* 0xffffffffff0f7424 */ /* 0x000fce00078e00ff */
[----:B------:R-:W-:Y:S05]  /*80b0*/  WARPSYNC.COLLECTIVE R15, `(.L_x_221) ;  /* 0x000000000f087348 */ /* 0x000fea0003c00000 */
[----:B------:R1:W2:Y:S02]  /*80c0*/  SHFL.IDX P6, R14, R13, R12, R11 ;  /* 0x0000000c0d0e7389 */ /* 0x0002a400000c000b */
[----:B-12---:R-:W-:Y:S01]  /*80d0*/  ENDCOLLECTIVE ;  /* 0x000000000000791b */ /* 0x006fe20003800000 */
.L_x_221:
[----:B------:R-:W-:Y:S05]  /*80e0*/  BRA `(.L_x_222) ;  /* 0xffffff8800a87947 */ /* 0x000fea000383ffff */
.L_x_122:
[----:B--2---:R2:W3:Y:S02]  /*80f0*/  SYNCS.PHASECHK.TRANS64.TRYWAIT P0, [R157+URZ+0x36400], R18 ;  /* 0x036400129d0075a7 */ /* 0x0044e4000800017f */
[----:B---3--:R-:W-:Y:S05]  /*8100*/  @!P0 NANOSLEEP.SYNCS 0x989680 ;  /* 0x009896800000895d */ /* 0x008fea0003900000 */
[----:B------:R-:W3:Y:S02]  /*8110*/  @!P0 SYNCS.PHASECHK.TRANS64 P0, [R157+URZ+0x36400], R18 ;  /* 0x036400129d0085a7 */ /* 0x000ee4000800007f */
[----:B---3--:R-:W-:Y:S05]  /*8120*/  @!P0 BRA `(.L_x_122) ;  /* 0xfffffffc00f08947 */ /* 0x008fea000383ffff */
[----:B------:R-:W-:Y:S05]  /*8130*/  BRA `(.L_x_121) ;  /* 0xffffff8c00147947 */ /* 0x000fea000383ffff */
.L_x_127:
[----:B--2---:R2:W3:Y:S02]  /*8140*/  SYNCS.PHASECHK.TRANS64.TRYWAIT P1, [R4+URZ+0x36410], R13 ;  /* 0x0364100d040075a7 */ /* 0x0044e4000802017f */
[----:B---3--:R-:W-:Y:S05]  /*8150*/  @!P1 NANOSLEEP.SYNCS 0x989680 ;  /* 0x009896800000995d */ /* 0x008fea0003900000 */
[----:B------:R-:W3:Y:S02]  /*8160*/  @!P1 SYNCS.PHASECHK.TRANS64 P1, [R4+URZ+0x36410], R13 ;  /* 0x0364100d040095a7 */ /* 0x000ee4000802007f */
[----:B---3--:R-:W-:Y:S05]  /*8170*/  @!P1 BRA `(.L_x_127) ;  /* 0xfffffffc00f09947 */ /* 0x008fea000383ffff */
[----:B------:R-:W-:Y:S05]  /*8180*/  BRA `(.L_x_126) ;  /* 0xffffff9000d47947 */ /* 0x000fea000383ffff */
.L_x_131:
[----:B---3--:R3:W1:Y:S02]  /*8190*/  SYNCS.PHASECHK.TRANS64.TRYWAIT P1, [R157+URZ+0x36430], R14 ;  /* 0x0364300e9d0075a7 */ /* 0x008664000802017f */
[----:B-1----:R-:W-:Y:S05]  /*81a0*/  @!P1 NANOSLEEP.SYNCS 0x989680 ;  /* 0x009896800000995d */ /* 0x002fea0003900000 */
[----:B------:R-:W1:Y:S02]  /*81b0*/  @!P1 SYNCS.PHASECHK.TRANS64 P1, [R157+URZ+0x36430], R14 ;  /* 0x0364300e9d0095a7 */ /* 0x000e64000802007f */
[----:B-1----:R-:W-:Y:S05]  /*81c0*/  @!P1 BRA `(.L_x_131) ;  /* 0xfffffffc00f09947 */ /* 0x002fea000383ffff */
[----:B------:R-:W-:Y:S05]  /*81d0*/  BRA `(.L_x_130) ;  /* 0xffffff9800787947 */ /* 0x000fea000383ffff */
.L_x_146:
[----:B------:R-:W-:Y:S01]  /*81e0*/  BSSY B0, `(.L_x_223) ;  /* 0x0000005000007945 */ /* 0x000fe20003800000 */
[----:B------:R-:W-:-:S07]  /*81f0*/  IMAD.MOV.U32 R15, RZ, RZ, -0x1 ;  /* 0xffffffffff0f7424 */ /* 0x000fce00078e00ff */
[----:B------:R-:W-:Y:S05]  /*8200*/  WARPSYNC.COLLECTIVE R15, `(.L_x_224) ;  /* 0x000000000f087348 */ /* 0x000fea0003c00000 */
[----:B------:R-:W-:Y:S01]  /*8210*/  NOP ;  /* 0x0000000000007918 */ /* 0x000fe20000000000 */
[----:B------:R-:W-:Y:S01]  /*8220*/  ENDCOLLECTIVE ;  /* 0x000000000000791b */ /* 0x000fe20003800000 */
.L_x_224:
[----:B------:R-:W-:Y:S05]  /*8230*/  BSYNC B0 ;  /* 0x0000000000007941 */ /* 0x000fea0003800000 */
.L_x_223:
[----:B------:R-:W-:Y:S05]  /*8240*/  BRA `(.L_x_225) ;  /* 0xffffffc800907947 */ /* 0x000fea000383ffff */
.L_x_162:
[----:B------:R-:W-:Y:S01]  /*8250*/  BSSY B0, `(.L_x_226) ;  /* 0x0000005000007945 */ /* 0x000fe20003800000 */
[----:B------:R-:W-:-:S07]  /*8260*/  IMAD.MOV.U32 R15, RZ, RZ, -0x1 ;  /* 0xffffffffff0f7424 */ /* 0x000fce00078e00ff */
[----:B------:R-:W-:Y:S05]  /*8270*/  WARPSYNC.COLLECTIVE R15, `(.L_x_227) ;  /* 0x000000000f087348 */ /* 0x000fea0003c00000 */
[----:B------:R-:W-:Y:S01]  /*8280*/  NOP ;  /* 0x0000000000007918 */ /* 0x000fe20000000000 */
[----:B------:R-:W-:Y:S01]  /*8290*/  ENDCOLLECTIVE ;  /* 0x000000000000791b */ /* 0x000fe20003800000 */
.L_x_227:
[----:B------:R-:W-:Y:S05]  /*82a0*/  BSYNC B0 ;  /* 0x0000000000007941 */ /* 0x000fea0003800000 */
.L_x_226:
[----:B------:R-:W-:Y:S05]  /*82b0*/  BRA `(.L_x_228) ;  /* 0xffffffd000007947 */ /* 0x000fea000383ffff */
.L_x_179:
[----:B------:R-:W-:Y:S01]  /*82c0*/  BSSY B0, `(.L_x_229) ;  /* 0x0000005000007945 */ /* 0x000fe20003800000 */
[----:B------:R-:W-:-:S07]  /*82d0*/  IMAD.MOV.U32 R15, RZ, RZ, -0x1 ;  /* 0xffffffffff0f7424 */ /* 0x000fce00078e00ff */
[----:B------:R-:W-:Y:S05]  /*82e0*/  WARPSYNC.COLLECTIVE R15, `(.L_x_230) ;  /* 0x000000000f087348 */ /* 0x000fea0003c00000 */
[----:B------:R-:W-:Y:S01]  /*82f0*/  NOP ;  /* 0x0000000000007918 */ /* 0x000fe20000000000 */
[----:B------:R-:W-:Y:S01]  /*8300*/  ENDCOLLECTIVE ;  /* 0x000000000000791b */ /* 0x000fe20003800000 */
.L_x_230:
[----:B------:R-:W-:Y:S05]  /*8310*/  BSYNC B0 ;  /* 0x0000000000007941 */ /* 0x000fea0003800000 */
.L_x_229:
[----:B------:R-:W-:Y:S05]  /*8320*/  BRA `(.L_x_231) ;  /* 0xffffffd4007c7947 */ /* 0x000fea000383ffff */
.L_x_194:
[----:B-1----:R1:W2:Y:S02]  /*8330*/  SYNCS.PHASECHK.TRANS64.TRYWAIT P1, [R0+URZ+0x36420], R10 ;  /* 0x0364200a000075a7 */ /* 0x0022a4000802017f */
[----:B--2---:R-:W-:Y:S05]  /*8340*/  @!P1 NANOSLEEP.SYNCS 0x989680 ;  /* 0x009896800000995d */ /* 0x004fea0003900000 */
[----:B------:R-:W2:Y:S02]  /*8350*/  @!P1 SYNCS.PHASECHK.TRANS64 P1, [R0+URZ+0x36420], R10 ;  /* 0x0364200a000095a7 */ /* 0x000ea4000802007f */
[----:B--2---:R-:W-:Y:S05]  /*8360*/  @!P1 BRA `(.L_x_194) ;  /* 0xfffffffc00f09947 */ /* 0x004fea000383ffff */
[----:B------:R-:W-:Y:S05]  /*8370*/  BRA `(.L_x_232) ;  /* 0xffffffdc00c87947 */ /* 0x000fea000383ffff */
.L_x_198:
[----:B-1----:R1:W2:Y:S02]  /*8380*/  SYNCS.PHASECHK.TRANS64.TRYWAIT P1, [R0+URZ+0x36438], R10 ;  /* 0x0364380a000075a7 */ /* 0x0022a4000802017f */
[----:B--2---:R-:W-:Y:S05]  /*8390*/  @!P1 NANOSLEEP.SYNCS 0x989680 ;  /* 0x009896800000995d */ /* 0x004fea0003900000 */
[----:B------:R-:W2:Y:S02]  /*83a0*/  @!P1 SYNCS.PHASECHK.TRANS64 P1, [R0+URZ+0x36438], R10 ;  /* 0x0364380a000095a7 */ /* 0x000ea4000802007f */
[----:B--2---:R-:W-:Y:S05]  /*83b0*/  @!P1 BRA `(.L_x_198) ;  /* 0xfffffffc00f09947 */ /* 0x004fea000383ffff */
[----:B------:R-:W-:Y:S05]  /*83c0*/  BRA `(.L_x_233) ;  /* 0xffffffe400807947 */ /* 0x000fea000383ffff */
.L_x_200:
[----:B--2---:R2:W3:Y:S02]  /*83d0*/  SYNCS.PHASECHK.TRANS64.TRYWAIT P1, [R0+URZ+0x36428], R3 ;  /* 0x03642803000075a7 */ /* 0x0044e4000802017f */
[----:B---3--:R-:W-:Y:S05]  /*83e0*/  @!P1 NANOSLEEP.SYNCS 0x989680 ;  /* 0x009896800000995d */ /* 0x008fea0003900000 */
[----:B------:R-:W3:Y:S02]  /*83f0*/  @!P1 SYNCS.PHASECHK.TRANS64 P1, [R0+URZ+0x36428], R3 ;  /* 0x03642803000095a7 */ /* 0x000ee4000802007f */
[----:B---3--:R-:W-:Y:S05]  /*8400*/  @!P1 BRA `(.L_x_200) ;  /* 0xfffffffc00f09947 */ /* 0x008fea000383ffff */
[----:B------:R-:W-:Y:S05]  /*8410*/  BRA `(.L_x_234) ;  /* 0xffffffe800407947 */ /* 0x000fea000383ffff */
.L_x_202:
[----:B--2---:R2:W3:Y:S02]  /*8420*/  SYNCS.PHASECHK.TRANS64.TRYWAIT P1, [R0+URZ+0x36438], R29 ;  /* 0x0364381d000075a7 */ /* 0x0044e4000802017f */
[----:B---3--:R-:W-:Y:S05]  /*8430*/  @!P1 NANOSLEEP.SYNCS 0x989680 ;  /* 0x009896800000995d */ /* 0x008fea0003900000 */
[----:B------:R-:W3:Y:S02]  /*8440*/  @!P1 SYNCS.PHASECHK.TRANS64 P1, [R0+URZ+0x36438], R29 ;  /* 0x0364381d000095a7 */ /* 0x000ee4000802007f */
[----:B---3--:R-:W-:Y:S05]  /*8450*/  @!P1 BRA `(.L_x_202) ;  /* 0xfffffffc00f09947 */ /* 0x008fea000383ffff */
[----:B------:R-:W-:Y:S05]  /*8460*/  BRA `(.L_x_235) ;  /* 0xffffffe800d07947 */ /* 0x000fea000383ffff */
.L_x_204:
[----:B------:R-:W-:-:S07]  /*8470*/  SHF.L.U32 R5, R12, 0x1f, RZ ;  /* 0x0000001f0c057819 */ /* 0x000fce00000006ff */
.L_x_236:
[----:B--2---:R2:W3:Y:S02]  /*8480*/  SYNCS.PHASECHK.TRANS64.TRYWAIT P1, [R0+URZ+0x36420], R5 ;  /* 0x03642005000075a7 */ /* 0x0044e4000802017f */
[----:B---3--:R-:W-:Y:S05]  /*8490*/  @!P1 NANOSLEEP.SYNCS 0x989680 ;  /* 0x009896800000995d */ /* 0x008fea0003900000 */
[----:B------:R-:W3:Y:S02]  /*84a0*/  @!P1 SYNCS.PHASECHK.TRANS64 P1, [R0+URZ+0x36420], R5 ;  /* 0x03642005000095a7 */ /* 0x000ee4000802007f */
[----:B---3--:R-:W-:Y:S05]  /*84b0*/  @!P1 BRA `(.L_x_236) ;  /* 0xfffffffc00f09947 */ /* 0x008fea000383ffff */
[----:B------:R-:W-:Y:S05]  /*84c0*/  BRA `(.L_x_237) ;  /* 0xffffffec00707947 */ /* 0x000fea000383ffff */
.L_x_207:
[----:B--2---:R2:W3:Y:S02]  /*84d0*/  SYNCS.PHASECHK.TRANS64.TRYWAIT P1, [R0+URZ+0x36438], R10 ;  /* 0x0364380a000075a7 */ /* 0x0044e4000802017f */
[----:B---3--:R-:W-:Y:S05]  /*84e0*/  @!P1 NANOSLEEP.SYNCS 0x989680 ;  /* 0x009896800000995d */ /* 0x008fea0003900000 */
[----:B------:R-:W3:Y:S02]  /*84f0*/  @!P1 SYNCS.PHASECHK.TRANS64 P1, [R0+URZ+0x36438], R10 ;  /* 0x0364380a000095a7 */ /* 0x000ee4000802007f */
[----:B---3--:R-:W-:Y:S05]  /*8500*/  @!P1 BRA `(.L_x_207) ;  /* 0xfffffffc00f09947 */ /* 0x008fea000383ffff */
[----:B------:R-:W-:Y:S05]  /*8510*/  BRA `(.L_x_238) ;  /* 0xfffffff000187947 */ /* 0x000fea000383ffff */
.L_x_209:
[----:B---3--:R3:W4:Y:S02]  /*8520*/  SYNCS.PHASECHK.TRANS64.TRYWAIT P1, [R0+URZ+0x36428], R5 ;  /* 0x03642805000075a7 */ /* 0x008724000802017f */
[----:B----4-:R-:W-:Y:S05]  /*8530*/  @!P1 NANOSLEEP.SYNCS 0x989680 ;  /* 0x009896800000995d */ /* 0x010fea0003900000 */
[----:B------:R-:W4:Y:S02]  /*8540*/  @!P1 SYNCS.PHASECHK.TRANS64 P1, [R0+URZ+0x36428], R5 ;  /* 0x03642805000095a7 */ /* 0x000f24000802007f */
[----:B----4-:R-:W-:Y:S05]  /*8550*/  @!P1 BRA `(.L_x_209) ;  /* 0xfffffffc00f09947 */ /* 0x010fea000383ffff */
[----:B------:R-:W-:Y:S05]  /*8560*/  BRA `(.L_x_239) ;  /* 0xfffffff000c07947 */ /* 0x000fea000383ffff */
.L_x_211:
[----:B---3--:R3:W4:Y:S02]  /*8570*/  SYNCS.PHASECHK.TRANS64.TRYWAIT P1, [R0+URZ+0x36438], R3 ;  /* 0x03643803000075a7 */ /* 0x008724000802017f */
[----:B----4-:R-:W-:Y:S05]  /*8580*/  @!P1 NANOSLEEP.SYNCS 0x989680 ;  /* 0x009896800000995d */ /* 0x010fea0003900000 */
[----:B------:R-:W4:Y:S02]  /*8590*/  @!P1 SYNCS.PHASECHK.TRANS64 P1, [R0+URZ+0x36438], R3 ;  /* 0x03643803000095a7 */ /* 0x000f24000802007f */
[----:B----4-:R-:W-:Y:S05]  /*85a0*/  @!P1 BRA `(.L_x_211) ;  /* 0xfffffffc00f09947 */ /* 0x010fea000383ffff */
[----:B------:R-:W-:Y:S05]  /*85b0*/  BRA `(.L_x_240) ;  /* 0xfffffff400587947 */ /* 0x000fea000383ffff */
.L_x_213:
[----:B------:R-:W-:Y:S01]  /*85c0*/  BSSY B0, `(.L_x_241) ;  /* 0x0000006000007945 */ /* 0x000fe20003800000 */
[----:B------:R-:W-:-:S07]  /*85d0*/  IMAD.MOV.U32 R15, RZ, RZ, -0x1 ;  /* 0xffffffffff0f7424 */ /* 0x000fce00078e00ff */
[----:B-12---:R-:W-:Y:S05]  /*85e0*/  WARPSYNC.COLLECTIVE R15, `(.L_x_242) ;  /* 0x000000000f0c7348 */ /* 0x006fea0003c00000 */
[----:B------:R-:W-:Y:S02]  /*85f0*/  ELECT P6, UR62, PT ;  /* 0x00000000003e782f */ /* 0x000fe400038c0000 */
[----:B------:R-:W-:Y:S01]  /*8600*/  MOV R14, UR62 ;  /* 0x0000003e000e7c02 */ /* 0x000fe20008000f00 */
[----:B-12---:R-:W-:Y:S10]  /*8610*/  ENDCOLLECTIVE ;  /* 0x000000000000791b */ /* 0x006ff40003800000 */
.L_x_242:
[----:B------:R-:W-:Y:S05]  /*8620*/  BSYNC B0 ;  /* 0x0000000000007941 */ /* 0x000fea0003800000 */
.L_x_241:
[----:B------:R-:W-:Y:S01]  /*8630*/  PLOP3.LUT P0, PT, P6, PT, PT, 0x80, 0x0 ;  /* 0x000000000000781c */ /* 0x000fe2000370f070 */
[----:B------:R-:W-:-:S12]  /*8640*/  BRA `(.L_x_243) ;  /* 0xfffffff8000c7947 */ /* 0x000fd8000383ffff */
.L_x_217:
[----:B-1----:R1:W2:Y:S02]  /*8650*/  SYNCS.PHASECHK.TRANS64.TRYWAIT P0, [R7+URZ], R0 ;  /* 0x00000000070075a7 */ /* 0x0022a4000800017f */
[----:B--2---:R-:W-:Y:S05]  /*8660*/  @!P0 NANOSLEEP.SYNCS 0x989680 ;  /* 0x009896800000895d */ /* 0x004fea0003900000 */
[----:B------:R-:W2:Y:S02]  /*8670*/  @!P0 SYNCS.PHASECHK.TRANS64 P0, [R7+URZ], R0 ;  /* 0x00000000070085a7 */ /* 0x000ea4000800007f */
[----:B--2---:R-:W-:Y:S05]  /*8680*/  @!P0 BRA `(.L_x_217) ;  /* 0xfffffffc00f08947 */ /* 0x004fea000383ffff */
[----:B------:R-:W-:Y:S05]  /*8690*/  BRA `(.L_x_244) ;  /* 0xfffffff8004c7947 */ /* 0x000fea000383ffff */
.L_x_218:
[----:B--2---:R2:W3:Y:S02]  /*86a0*/  SYNCS.PHASECHK.TRANS64.TRYWAIT P0, [R3+URZ], R2 ;  /* 0x00000002030075a7 */ /* 0x0044e4000800017f */
[----:B---3--:R-:W-:Y:S05]  /*86b0*/  @!P0 NANOSLEEP.SYNCS 0x989680 ;  /* 0x009896800000895d */ /* 0x008fea0003900000 */
[----:B------:R-:W3:Y:S02]  /*86c0*/  @!P0 SYNCS.PHASECHK.TRANS64 P0, [R3+URZ], R2 ;  /* 0x00000002030085a7 */ /* 0x000ee4000800007f */
[----:B---3--:R-:W-:Y:S05]  /*86d0*/  @!P0 BRA `(.L_x_218) ;  /* 0xfffffffc00f08947 */ /* 0x008fea000383ffff */
[----:B------:R-:W-:Y:S05]  /*86e0*/  BRA `(.L_x_245) ;  /* 0xfffffff800407947 */ /* 0x000fea000383ffff */
.L_x_246:
        /* <DEDUP_REMOVED lines=9> */
.L_x_3856:


//--------------------- .text._ZN7cutlass13device_kernelIN5flash11enable_sm90INS1_16FlashAttnBwdSm90INS1_25CollectiveMainloopBwdSm90ILi2ELi1ELi1EN4cute5tupleIJNS5_1CILi1EEES8_S8_EEENS6_IJNS7_ILi64EEENS7_ILi96EEENS7_ILi192EEEEEENS_6half_tEfNS_4arch4Sm90ELb0ELb0ELb1ELb0ELb0ELb0ELb1ELb0ELi3ELi1ELi1ELi1ELb0EEENS1_24CollectiveEpilogueBwdGQAISD_fSG_Li384ELb0ELb0EEENS1_19SingleTileSchedulerILb0ELb0ELb0ELi96EEEEEEEEEvNT_6ParamsE --------------------------
	.section	.text._ZN7cutlass13device_kernelIN5flash11enable_sm90INS1_16FlashAttnBwdSm90INS1_25CollectiveMainloopBwdSm90ILi2ELi1ELi1EN4cute5tupleIJNS5_1CILi1EEES8_S8_EEENS6_IJNS7_ILi64EEENS7_ILi96EEENS7_ILi192EEEEEENS_6half_tEfNS_4arch4Sm90ELb0ELb0ELb1ELb0ELb0ELb0ELb1ELb0ELi3ELi1ELi1ELi1ELb0EEENS1_24CollectiveEpilogueBwdGQAISD_fSG_Li384ELb0ELb0EEENS1_19SingleTileSchedulerILb0ELb0ELb0ELi96EEEEEEEEEvNT_6ParamsE,"ax",@progbits
	.align	128
.text._ZN7cutlass13device_kernelIN5flash11enable_sm90INS1_16FlashAttnBwdSm90INS1_25CollectiveMainloopBwdSm90ILi2ELi1ELi1EN4cute5tupleIJNS5_1CILi1EEES8_S8_EEENS6_IJNS7_ILi64EEENS7_ILi96EEENS7_ILi192EEEEEENS_6half_tEfNS_4arch4Sm90ELb0ELb0ELb1ELb0ELb0ELb0ELb1ELb0ELi3ELi1ELi1ELi1ELb0EEENS1_24CollectiveEpilogueBwdGQAISD_fSG_Li384ELb0ELb0EEENS1_19SingleTileSchedulerILb0ELb0ELb0ELi96EEEEEEEEEvNT_6ParamsE:
        .type           _ZN7cutlass13device_kernelIN5flash11enable_sm90INS1_16FlashAttnBwdSm90INS1_25CollectiveMainloopBwdSm90ILi2ELi1ELi1EN4cute5tupleIJNS5_1CILi1EEES8_S8_EEENS6_IJNS7_ILi64EEENS7_ILi96EEENS7_ILi192EEEEEENS_6half_tEfNS_4arch4Sm90ELb0ELb0ELb1ELb0ELb0ELb0ELb1ELb0ELi3ELi1ELi1ELi1ELb0EEENS1_24CollectiveEpilogueBwdGQAISD_fSG_Li384ELb0ELb0EEENS1_19SingleTileSchedulerILb0ELb0ELb0ELi96EEEEEEEEEvNT_6ParamsE,@function
        .size           _ZN7cutlass13device_kernelIN5flash11enable_sm90INS1_16FlashAttnBwdSm90INS1_25CollectiveMainloopBwdSm90ILi2ELi1ELi1EN4cute5tupleIJNS5_1CILi1EEES8_S8_EEENS6_IJNS7_ILi64EEENS7_ILi96EEENS7_ILi192EEEEEENS_6half_tEfNS_4arch4Sm90ELb0ELb0ELb1ELb0ELb0ELb0ELb1ELb0ELi3ELi1ELi1ELi1ELb0EEENS1_24CollectiveEpilogueBwdGQAISD_fSG_Li384ELb0ELb0EEENS1_19SingleTileSchedulerILb0ELb0ELb0ELi96EEEEEEEEEvNT_6ParamsE,(.L_x_3857 - _ZN7cutlass13device_kernelIN5flash11enable_sm90INS1_16FlashAttnBwdSm90INS1_25CollectiveMainloopBwdSm90ILi2ELi1ELi1EN4cute5tupleIJNS5_1CILi1EEES8_S8_EEENS6_IJNS7_ILi64EEENS7_ILi96EEENS7_ILi192EEEEEENS_6half_tEfNS_4arch4Sm90ELb0ELb0ELb1ELb0ELb0ELb0ELb1ELb0ELi3ELi1ELi1ELi1ELb0EEENS1_24CollectiveEpilogueBwdGQAISD_fSG_Li384ELb0ELb0EEENS1_19SingleTileSchedulerILb0ELb0ELb0ELi96EEEEEEEEEvNT_6ParamsE)
        .other          _ZN7cutlass13device_kernelIN5flash11enable_sm90INS1_16FlashAttnBwdSm90INS1_25CollectiveMainloopBwdSm90ILi2ELi1ELi1EN4cute5tupleIJNS5_1CILi1EEES8_S8_EEENS6_IJNS7_ILi64EEENS7_ILi96EEENS7_ILi192EEEEEENS_6half_tEfNS_4arch4Sm90ELb0ELb0ELb1ELb0ELb0ELb0ELb1ELb0ELi3ELi1ELi1ELi1ELb0EEENS1_24CollectiveEpilogueBwdGQAISD_fSG_Li384ELb0ELb0EEENS1_19SingleTileSchedulerILb0ELb0ELb0ELi96EEEEEEEEEvNT_6ParamsE,@"STO_CUDA_ENTRY STV_DEFAULT"
_ZN7cutlass13device_kernelIN5flash11enable_sm90INS1_16FlashAttnBwdSm90INS1_25CollectiveMainloopBwdSm90ILi2ELi1ELi1EN4cute5tupleIJNS5_1CILi1EEES8_S8_EEENS6_IJNS7_ILi64EEENS7_ILi96EEENS7_ILi192EEEEEENS_6half_tEfNS_4arch4Sm90ELb0ELb0ELb1ELb0ELb0ELb0ELb1ELb0ELi3ELi1ELi1ELi1ELb0EEENS1_24CollectiveEpilogueBwdGQAISD_fSG_Li384ELb0ELb0EEENS1_19SingleTileSchedulerILb0ELb0ELb0ELi96EEEEEEEEEvNT_6ParamsE:
[----:B------:R-:W1:Y:S01]  /*0000*/  LDC R1, c[0x0][0x28] ;  /* 0x00000a00ff017b82 */ /* 0x000e620000000800 */
[----:B------:R-:W2:Y:S01]  /*0010*/  S2R R3, SR_TID.X ;  /* 0x0000000000037919 */ /* 0x000ea20000002100 */
[----:B------:R-:W-:Y:S01]  /*0020*/  ELECT P0, URZ, PT ;  /* 0x00000000003f782f */ /* 0x000fe20003800000 */
[----:B------:R-:W-:Y:S01]  /*0030*/  BSSY B0, `(.L_x_247) ;  /* 0x0000013000007945 */ /* 0x000fe20003800000 */
[----:B--2---:R-:W-:-:S05]  /*0040*/  SHF.R.U32.HI R0, RZ, 0x5, R3 ;  /* 0x00000005ff007819 */ /* 0x004fca0000011603 */
[----:B------:R-:W2:Y:S02]  /*0050*/  SHFL.IDX PT, R2, R0, RZ, 0x1f ;  /* 0x00001fff00027589 */ /* 0x000ea400000e0000 */
[----:B--2---:R-:W-:-:S13]  /*0060*/  ISETP.EQ.AND P0, PT, R2, RZ, P0 ;  /* 0x000000ff0200720c */ /* 0x004fda0000702270 */
[----:B-1----:R-:W-:Y:S05]  /*0070*/  @!P0 BRA `(.L_x_248) ;  /* 0x0000000000388947 */ /* 0x002fea0003800000 */
[----:B------:R-:W-:Y:S02]  /*0080*/  ULDC.64 UR4, c[0x0][0x198] ;  /* 0x0000660000047ab9 */ /* 0x000fe40000000a00 */
[----:B------:R-:W-:Y:S02]  /*0090*/  UIADD3 UR6, UP0, UR4, 0xf0, URZ ;  /* 0x000000f004067890 */ /* 0x000fe4000ff1e03f */
[----:B------:R-:W-:Y:S02]  /*00a0*/  UIADD3 UR8, UP1, UR4, 0x1f0, URZ ;  /* 0x000001f004087890 */ /* 0x000fe4000ff3e03f */
[----:B------:R-:W-:Y:S02]  /*00b0*/  UIADD3 UR10, UP2, UR4, 0x2f0, URZ ;  /* 0x000002f0040a7890 */ /* 0x000fe4000ff5e03f */
[----:B------:R-:W-:Y:S02]  /*00c0*/  UIADD3 UR4, UP3, UR4, 0x3f0, URZ ;  /* 0x000003f004047890 */ /* 0x000fe4000ff7e03f */
[----:B------:R-:W-:-:S02]  /*00d0*/  UIADD3.X UR7, URZ, UR5, URZ, UP0, !UPT ;  /* 0x000000053f077290 */ /* 0x000fc400087fe43f */
[----:B------:R-:W-:Y:S02]  /*00e0*/  UIADD3.X UR9, URZ, UR5, URZ, UP1, !UPT ;  /* 0x000000053f097290 */ /* 0x000fe40008ffe43f */
[----:B------:R-:W-:Y:S02]  /*00f0*/  UIADD3.X UR11, URZ, UR5, URZ, UP2, !UPT ;  /* 0x000000053f0b7290 */ /* 0x000fe400097fe43f */
[----:B------:R-:W-:-:S03]  /*0100*/  UIADD3.X UR5, URZ, UR5, URZ, UP3, !UPT ;  /* 0x000000053f057290 */ /* 0x000fc60009ffe43f */
[----:B------:R1:W-:Y:S02]  /*0110*/  UTMACCTL.PF [UR6] ;  /* 0x00000000060079b9 */ /* 0x0003e40008040000 */
[----:B------:R1:W-:Y:S02]  /*0120*/  UTMACCTL.PF [UR8] ;  /* 0x00000000080079b9 */ /* 0x0003e40008040000 */
[----:B------:R1:W-:Y:S02]  /*0130*/  UTMACCTL.PF [UR10] ;  /* 0x000000000a0079b9 */ /* 0x0003e40008040000 */
[----:B------:R1:W-:Y:S02]  /*0140*/  UTMACCTL.PF [UR4] ;  /* 0x00000000040079b9 */ /* 0x0003e40008040000 */
[----:B-1----:R-:W-:Y:S01]  /*0150*/  NOP ;  /* 0x0000000000007918 */ /* 0x002fe20000000000 */
.L_x_248:
[----:B------:R-:W-:Y:S05]  /*0160*/  BSYNC B0 ;  /* 0x0000000000007941 */ /* 0x000fea0003800000 */
.L_x_247:
        /* <DEDUP_REMOVED lines=30> */
[----:B------:R1:W5:Y:S01]  /*0350*/  SYNCS.EXCH.64 URZ, [UR8+0x36420], UR4 ;  /* 0x03642004083f75b2 */ /* 0x0003620008000100 */
[----:B------:R1:W1:Y:S01]  /*0360*/  SYNCS.EXCH.64 URZ, [UR8+0x36418], UR6 ;  /* 0x03641806083f75b2 */ /* 0x0002620008000100 */
[----:B------:R1:W1:Y:S01]  /*0370*/  SYNCS.EXCH.64 URZ, [UR8+0x36428], UR4 ;  /* 0x03642804083f75b2 */ /* 0x0002620008000100 */
[----:B------:R-:W-:Y:S01]  /*0380*/  NOP ;  /* 0x0000000000007918 */ /* 0x000fe20000000000 */
.L_x_249:
[----:B------:R-:W3:Y:S01]  /*0390*/  SHFL.IDX PT, R3, R0, RZ, 0x1f ;  /* 0x00001fff00037589 */ /* 0x000ee200000e0000 */
[----:B------:R-:W-:Y:S01]  /*03a0*/  NOP ;  /* 0x0000000000007918 */ /* 0x000fe20000000000 */
[----:B---3--:R-:W-:-:S13]  /*03b0*/  ISETP.NE.AND P0, PT, R3, RZ, PT ;  /* 0x000000ff0300720c */ /* 0x008fda0003f05270 */
        /* <DEDUP_REMOVED lines=15> */
[----:B------:R3:W1:Y:S02]  /*04b0*/  SYNCS.EXCH.64 URZ, [UR8+0x36438], UR6 ;  /* 0x03643806083f75b2 */ /* 0x0006640008000100 */
[----:B---3--:R-:W-:Y:S01]  /*04c0*/  NOP ;  /* 0x0000000000007918 */ /* 0x008fe20000000000 */
.L_x_250:
[----:B------:R-:W-:Y:S01]  /*04d0*/  ISETP.NE.AND P0, PT, R2, RZ, PT ;  /* 0x000000ff0200720c */ /* 0x000fe20003f05270 */
[----:B------:R-:W-:Y:S01]  /*04e0*/  IMAD.MOV.U32 R18, RZ, RZ, 0x1 ;  /* 0x00000001ff127424 */ /* 0x000fe200078e00ff */
[----:B------:R-:W-:Y:S01]  /*04f0*/  NOP ;  /* 0x0000000000007918 */ /* 0x000fe20000000000 */
[----:B------:R-:W-:Y:S03]  /*0500*/  BSSY B6, `(.L_x_251) ;  /* 0x00006f9000067945 */ /* 0x000fe60003800000 */
[----:B------:R-:W-:Y:S01]  /*0510*/  SEL R18, R18, 0x2, !P0 ;  /* 0x0000000212127807 */ /* 0x000fe20004000000 */
[----:B-12-45:R-:W-:Y:S06]  /*0520*/  BAR.SYNC.DEFER_BLOCKING 0x0 ;  /* 0x0000000000007b1d */ /* 0x036fec0000010000 */
[----:B------:R-:W-:Y:S05]  /*0530*/  @!P0 BRA `(.L_x_252) ;  /* 0x0000003c00b08947 */ /* 0x000fea0003800000 */
.L_x_253:
        /* <DEDUP_REMOVED lines=13> */
[----:B----4-:R-:W-:Y:S05]  /*0610*/  @!P0 BRA `(.L_x_254) ;  /* 0x0000006c009c8947 */ /* 0x010fea0003800000 */
        /* <DEDUP_REMOVED lines=23> */
.L_x_256:
        /* <DEDUP_REMOVED lines=15> */
.L_x_255:
        /* <DEDUP_REMOVED lines=20> */
.L_x_258:
        /* <DEDUP_REMOVED lines=15> */
.L_x_257:
        /* <DEDUP_REMOVED lines=8> */
.L_x_339:
[----:B------:R-:W-:Y:S02]  /*0b30*/  SHF.L.U32 R10, RZ, 0x1f, RZ ;  /* 0x0000001fff0a7819 */ /* 0x000fe400000006ff */
[----:B------:R-:W-:Y:S01]  /*0b40*/  LOP3.LUT R5, R2, 0xffffff80, RZ, 0xc0, !PT ;  /* 0xffffff8002057812 */ /* 0x000fe200078ec0ff */
[----:B--2---:R-:W-:Y:S01]  /*0b50*/  IMAD.HI R2, R14, 0x55555556, RZ ;  /* 0x555555560e027827 */ /* 0x004fe200078e02ff */
[----:B------:R-:W2:Y:S03]  /*0b60*/  SYNCS.PHASECHK.TRANS64.TRYWAIT P0, [UR36+0x36400], R10 ;  /* 0x0364000aff0075a7 */ /* 0x000ea60008000164 */
[----:B------:R-:W-:Y:S01]  /*0b70*/  IMAD.IADD R6, R0, 0x1, -R5 ;  /* 0x0000000100067824 */ /* 0x000fe200078e0a05 */
[----:B------:R-:W-:-:S04]  /*0b80*/  LEA.HI R5, R2, R2, RZ, 0x1 ;  /* 0x0000000202057211 */ /* 0x000fc800078f08ff */
[----:B------:R-:W-:-:S04]  /*0b90*/  SHF.R.S32.HI R7, RZ, 0x1f, R6 ;  /* 0x0000001fff077819 */ /* 0x000fc80000011406 */
[CC--:B------:R-:W-:Y:S02]  /*0ba0*/  LEA.HI R8, R7.reuse, R6.reuse, RZ, 0x2 ;  /* 0x0000000607087211 */ /* 0x0c0fe400078f10ff */
[----:B------:R-:W-:Y:S02]  /*0bb0*/  LEA.HI R7, R7, R6, RZ, 0x5 ;  /* 0x0000000607077211 */ /* 0x000fe400078f28ff */
[--C-:B------:R-:W-:Y:S02]  /*0bc0*/  SHF.R.S32.HI R9, RZ, 0x2, R8.reuse ;  /* 0x00000002ff097819 */ /* 0x100fe40000011408 */
[----:B------:R-:W-:Y:S02]  /*0bd0*/  SHF.R.S32.HI R4, RZ, 0x1f, R8 ;  /* 0x0000001fff047819 */ /* 0x000fe40000011408 */
[----:B------:R-:W-:Y:S02]  /*0be0*/  SHF.R.S32.HI R7, RZ, 0x5, R7 ;  /* 0x00000005ff077819 */ /* 0x000fe40000011407 */
[----:B------:R-:W-:-:S04]  /*0bf0*/  LEA.HI R4, R4, R9, RZ, 0x3 ;  /* 0x0000000904047211 */ /* 0x000fc800078f18ff */
[----:B------:R-:W-:Y:S01]  /*0c00*/  LOP3.LUT R2, R4, 0xfffffff8, RZ, 0xc0, !PT ;  /* 0xfffffff804027812 */ /* 0x000fe200078ec0ff */
[----:B------:R-:W-:-:S04]  /*0c10*/  IMAD R4, R5, -0x3, R14 ;  /* 0xfffffffd05047824 */ /* 0x000fc800078e020e */
[----:B------:R-:W-:Y:S01]  /*0c20*/  IMAD.IADD R2, R9, 0x1, -R2 ;  /* 0x0000000109027824 */ /* 0x000fe200078e0a02 */
[----:B--2---:R-:W-:Y:S06]  /*0c30*/  @P0 BRA `(.L_x_260) ;  /* 0x0000000000080947 */ /* 0x004fec0003800000 */
[----:B------:R-:W2:Y:S02]  /*0c40*/  SYNCS.PHASECHK.TRANS64.TRYWAIT P0, [UR36+0x36400], R10 ;  /* 0x0364000aff0075a7 */ /* 0x000ea40008000164 */
[----:B--2---:R-:W-:Y:S05]  /*0c50*/  @!P0 BRA `(.L_x_261) ;  /* 0x0000006800348947 */ /* 0x004fea0003800000 */
.L_x_260:
        /* <DEDUP_REMOVED lines=51> */
[----:B------:R-:W-:Y:S01]  /*0f90*/  IMAD.SHL.U32 R17, R6, 0x4, RZ ;  /* 0x0000000406117824 */ /* 0x000fe200078e00ff */
[----:B------:R-:W-:Y:S06]  /*0fa0*/  @!P0 BRA `(.L_x_262) ;  /* 0x00000028006c8947 */ /* 0x000fec0003800000 */
[CC--:B------:R-:W-:Y:S01]  /*0fb0*/  LEA.HI R2, R3.reuse, R0.reuse, RZ, 0x4 ;  /* 0x0000000003027211 */ /* 0x0c0fe200078f20ff */
[----:B------:R-:W3:Y:S01]  /*0fc0*/  S2R R14, SR_CTAID.X ;  /* 0x00000000000e7919 */ /* 0x000ee20000002500 */
[----:B------:R-:W-:Y:S01]  /*0fd0*/  LEA.HI R7, R3, R0, RZ, 0x5 ;  /* 0x0000000003077211 */ /* 0x000fe200078f28ff */
[----:B------:R-:W3:Y:S01]  /*0fe0*/  LDC R19, c[0x0][0x290] ;  /* 0x0000a400ff137b82 */ /* 0x000ee20000000800 */
[----:B--2---:R-:W-:Y:S01]  /*0ff0*/  LOP3.LUT R5, R2, 0xfffffff0, RZ, 0xc0, !PT ;  /* 0xfffffff002057812 */ /* 0x004fe200078ec0ff */
[----:B------:R-:W-:Y:S01]  /*1000*/  IMAD.HI R13, R16, 0x55555556, RZ ;  /* 0x55555556100d7827 */ /* 0x000fe200078e02ff */
[----:B------:R-:W-:Y:S02]  /*1010*/  LOP3.LUT R9, R8, 0xfffffffc, RZ, 0xc0, !PT ;  /* 0xfffffffc08097812 */ /* 0x000fe400078ec0ff */
[----:B------:R-:W-:Y:S02]  /*1020*/  CS2R R118, SRZ ;  /* 0x0000000000767805 */ /* 0x000fe4000001ff00 */
[----:B------:R-:W-:Y:S01]  /*1030*/  SHF.R.S32.HI R2, RZ, 0x4, R2 ;  /* 0x00000004ff027819 */ /* 0x000fe20000011402 */
[----:B------:R-:W-:Y:S01]  /*1040*/  IMAD.IADD R5, R0, 0x1, -R5 ;  /* 0x0000000100057824 */ /* 0x000fe200078e0a05 */
[----:B------:R-:W-:Y:S01]  /*1050*/  LEA.HI R13, R13, R13, RZ, 0x1 ;  /* 0x0000000d0d0d7211 */ /* 0x000fe200078f08ff */
[----:B------:R-:W-:Y:S01]  /*1060*/  IMAD.IADD R12, R6, 0x1, -R9 ;  /* 0x00000001060c7824 */ /* 0x000fe200078e0a09 */
[----:B------:R-:W-:-:S02]  /*1070*/  SHF.R.S32.HI R6, RZ, 0x5, R7 ;  /* 0x00000005ff067819 */ /* 0x000fc40000011407 */
[----:B------:R-:W-:Y:S02]  /*1080*/  CS2R R116, SRZ ;  /* 0x0000000000747805 */ /* 0x000fe4000001ff00 */
[----:B------:R-:W-:Y:S01]  /*1090*/  LEA.HI R0, R5, R5, RZ, 0x1 ;  /* 0x0000000505007211 */ /* 0x000fe200078f08ff */
[----:B------:R-:W-:Y:S01]  /*10a0*/  IMAD R13, R13, -0x3, R16 ;  /* 0xfffffffd0d0d7824 */ /* 0x000fe200078e0210 */
[----:B------:R-:W-:Y:S02]  /*10b0*/  SHF.R.S32.HI R10, RZ, 0x1f, R5 ;  /* 0x0000001fff0a7819 */ /* 0x000fe40000011405 */
[----:B------:R-:W-:Y:S02]  /*10c0*/  CS2R R114, SRZ ;  /* 0x0000000000727805 */ /* 0x000fe4000001ff00 */
[----:B------:R-:W-:Y:S02]  /*10d0*/  SHF.R.S32.HI R3, RZ, 0x1, R0 ;  /* 0x00000001ff037819 */ /* 0x000fe40000011400 */
[----:B------:R-:W-:-:S02]  /*10e0*/  CS2R R112, SRZ ;  /* 0x0000000000707805 */ /* 0x000fc4000001ff00 */
[----:B------:R-:W-:Y:S02]  /*10f0*/  SHF.R.S32.HI R8, RZ, 0x1f, R0 ;  /* 0x0000001fff087819 */ /* 0x000fe40000011400 */
[----:B------:R-:W-:Y:S02]  /*1100*/  CS2R R110, SRZ ;  /* 0x00000000006e7805 */ /* 0x000fe4000001ff00 */
[----:B------:R-:W-:Y:S02]  /*1110*/  LEA.HI R10, R10, R5, RZ, 0x3 ;  /* 0x000000050a0a7211 */ /* 0x000fe400078f18ff */
[----:B------:R-:W-:Y:S02]  /*1120*/  CS2R R108, SRZ ;  /* 0x00000000006c7805 */ /* 0x000fe4000001ff00 */
[----:B------:R-:W-:Y:S02]  /*1130*/  LEA.HI R8, R8, R3, RZ, 0x2 ;  /* 0x0000000308087211 */ /* 0x000fe400078f10ff */
[----:B------:R-:W-:-:S02]  /*1140*/  CS2R R106, SRZ ;  /* 0x00000000006a7805 */ /* 0x000fc4000001ff00 */
[----:B------:R-:W-:Y:S01]  /*1150*/  LOP3.LUT R0, R0, 0x7fffffe, RZ, 0xc0, !PT ;  /* 0x07fffffe00007812 */ /* 0x000fe200078ec0ff */
[----:B------:R-:W-:Y:S01]  /*1160*/  IMAD.SHL.U32 R10, R10, 0x20, RZ ;  /* 0x000000200a0a7824 */ /* 0x000fe200078e00ff */
[----:B------:R-:W-:Y:S02]  /*1170*/  LOP3.LUT R8, R8, 0xfffffffc, RZ, 0xc0, !PT ;  /* 0xfffffffc08087812 */ /* 0x000fe400078ec0ff */
[----:B------:R-:W-:Y:S02]  /*1180*/  CS2R R104, SRZ ;  /* 0x0000000000687805 */ /* 0x000fe4000001ff00 */
[----:B------:R-:W-:Y:S01]  /*1190*/  SHF.R.S32.HI R7, RZ, 0x1f, R7 ;  /* 0x0000001fff077819 */ /* 0x000fe20000011407 */
[----:B------:R-:W-:Y:S01]  /*11a0*/  IMAD.IADD R5, R5, 0x1, -R0 ;  /* 0x0000000105057824 */ /* 0x000fe200078e0a00 */
[----:B------:R-:W-:Y:S01]  /*11b0*/  LOP3.LUT R9, R10, 0x7fffff00, RZ, 0xc0, !PT ;  /* 0x7fffff000a097812 */ /* 0x000fe200078ec0ff */
[----:B------:R-:W-:Y:S01]  /*11c0*/  IMAD.IADD R8, R3, 0x1, -R8 ;  /* 0x0000000103087824 */ /* 0x000fe200078e0a08 */
[----:B------:R-:W-:Y:S01]  /*11d0*/  LEA.HI R7, R7, R6, RZ, 0x2 ;  /* 0x0000000607077211 */ /* 0x000fe200078f10ff */
[----:B------:R-:W-:Y:S01]  /*11e0*/  IMAD.SHL.U32 R3, R2, 0x8, RZ ;  /* 0x0000000802037824 */ /* 0x000fe200078e00ff */
[----:B------:R-:W-:Y:S01]  /*11f0*/  CS2R R102, SRZ ;  /* 0x0000000000667805 */ /* 0x000fe2000001ff00 */
[----:B------:R-:W-:Y:S01]  /*1200*/  IMAD.SHL.U32 R0, R8, 0x40, RZ ;  /* 0x0000004008007824 */ /* 0x000fe200078e00ff */
[----:B------:R-:W-:Y:S01]  /*1210*/  LOP3.LUT R7, R7, 0x3ffffc, RZ, 0xc0, !PT ;  /* 0x003ffffc07077812 */ /* 0x000fe200078ec0ff */
[----:B------:R-:W-:Y:S01]  /*1220*/  IMAD R10, R16, 0x800, R9 ;  /* 0x00000800100a7824 */ /* 0x000fe200078e0209 */
[----:B------:R-:W-:Y:S01]  /*1230*/  LOP3.LUT P0, RZ, R8, 0x2, RZ, 0xc0, !PT ;  /* 0x0000000208ff7812 */ /* 0x000fe2000780c0ff */
[----:B---3--:R-:W-:Y:S01]  /*1240*/  IMAD R2, R14, -0x60, R19 ;  /* 0xffffffa00e027824 */ /* 0x008fe200078e0213 */
[----:B------:R-:W-:Y:S01]  /*1250*/  LOP3.LUT R0, R0, 0xc0, RZ, 0xc0, !PT ;  /* 0x000000c000007812 */ /* 0x000fe200078ec0ff */
[----:B------:R-:W-:Y:S01]  /*1260*/  IMAD.IADD R7, R6, 0x1, -R7 ;  /* 0x0000000106077824 */ /* 0x000fe200078e0a07 */
[----:B------:R-:W-:Y:S01]  /*1270*/  LOP3.LUT R8, R18, 0x1, RZ, 0xfc, !PT ;  /* 0x0000000112087812 */ /* 0x000fe200078efcff */
[----:B------:R-:W-:Y:S01]  /*1280*/  IMAD R10, R5, 0x20, R10 ;  /* 0x00000020050a7824 */ /* 0x000fe200078e020a */
[----:B------:R-:W-:Y:S01]  /*1290*/  LOP3.LUT R3, R0, 0x8, R3, 0xf8, !PT ;  /* 0x0000000800037812 */ /* 0x000fe200078ef803 */
[----:B------:R-:W-:Y:S01]  /*12a0*/  VIADD R5, R15, 0x3f ;  /* 0x0000003f0f057836 */ /* 0x000fe20000000000 */
[----:B------:R-:W-:Y:S01]  /*12b0*/  SHF.R.U32.HI R0, RZ, 0x3, R0 ;  /* 0x00000003ff007819 */ /* 0x000fe20000011600 */
[----:B------:R-:W-:Y:S01]  /*12c0*/  IMAD R7, R7, 0x200, R10 ;  /* 0x0000020007077824 */ /* 0x000fe200078e020a */
[----:B------:R-:W-:Y:S01]  /*12d0*/  CS2R R100, SRZ ;  /* 0x0000000000647805 */ /* 0x000fe2000001ff00 */
[----:B------:R-:W-:Y:S01]  /*12e0*/  IMAD.MOV.U32 R10, RZ, RZ, 0x20 ;  /* 0x00000020ff0a7424 */ /* 0x000fe200078e00ff */
[----:B------:R-:W-:Y:S01]  /*12f0*/  LOP3.LUT R0, R3, R0, RZ, 0x3c, !PT ;  /* 0x0000000003007212 */ /* 0x000fe200078e3cff */
[----:B------:R-:W-:Y:S01]  /*1300*/  IMAD R13, R13, -0x20, R2 ;  /* 0xffffffe00d0d7824 */ /* 0x000fe200078e0202 */
[----:B------:R-:W-:Y:S01]  /*1310*/  SHF.R.S32.HI R6, RZ, 0x1f, R5 ;  /* 0x0000001fff067819 */ /* 0x000fe20000011405 */
[----:B------:R-:W-:Y:S01]  /*1320*/  IMAD.MOV.U32 R2, RZ, RZ, RZ ;  /* 0x000000ffff027224 */ /* 0x000fe200078e00ff */
[----:B------:R-:W-:Y:S01]  /*1330*/  SEL R10, R10, 0xffffffe0, !P0 ;  /* 0xffffffe00a0a7807 */ /* 0x000fe20004000000 */
[----:B------:R-:W-:Y:S01]  /*1340*/  IMAD.IADD R9, R0, 0x1, R7 ;  /* 0x0000000100097824 */ /* 0x000fe200078e0207 */
[----:B------:R-:W-:Y:S01]  /*1350*/  LEA.HI R156, R6, R5, RZ, 0x6 ;  /* 0x00000005069c7211 */ /* 0x000fe200078f30ff */
[----:B------:R-:W-:Y:S01]  /*1360*/  IMAD R0, R12, -0x2, R13 ;  /* 0xfffffffe0c007824 */ /* 0x000fe200078e020d */
[----:B------:R-:W-:Y:S01]  /*1370*/  CS2R R6, SRZ ;  /* 0x0000000000067805 */ /* 0x000fe2000001ff00 */
[----:B------:R-:W-:Y:S01]  /*1380*/  IMAD.MOV.U32 R5, RZ, RZ, RZ ;  /* 0x000000ffff057224 */ /* 0x000fe200078e00ff */
[----:B------:R-:W-:-:S02]  /*1390*/  LEA R9, R9, UR36, 0x1 ;  /* 0x0000002409097c11 */ /* 0x000fc4000f8e08ff */
        /* <DEDUP_REMOVED lines=38> */
[----:B------:R-:W-:Y:S02]  /*1600*/  SHF.R.S32.HI R156, RZ, 0x6, R156 ;  /* 0x00000006ff9c7819 */ /* 0x000fe4000001149c */
[----:B------:R-:W-:-:S07]  /*1610*/  IADD3 R10, R10, 0x30400, R9 ;  /* 0x000304000a0a7810 */ /* 0x000fce0007ffe009 */
.L_x_273:
[----:B------:R-:W-:-:S13]  /*1620*/  ISETP.NE.AND P0, PT, R8, 0x3, PT ;  /* 0x000000030800780c */ /* 0x000fda0003f05270 */
[----:B---3--:R-:W-:Y:S05]  /*1630*/  @!P0 BRA `(.L_x_263) ;  /* 0x0000000000048947 */ /* 0x008fea0003800000 */
[----:B------:R-:W-:Y:S01]  /*1640*/  BPT.TRAP 0x1 ;  /* 0x000000040000795c */ /* 0x000fe20000300000 */
.L_x_263:
[----:B------:R-:W-:Y:S02]  /*1650*/  LEA R3, R2, UR36, 0x3 ;  /* 0x0000002402037c11 */ /* 0x000fe4000f8e18ff */
[----:B------:R-:W-:-:S04]  /*1660*/  SHF.L.U32 R12, R7, 0x1f, RZ ;  /* 0x0000001f070c7819 */ /* 0x000fc800000006ff */
[----:B------:R2:W3:Y:S01]  /*1670*/  SYNCS.PHASECHK.TRANS64.TRYWAIT P1, [R3+URZ+0x36410], R12 ;  /* 0x0364100c030075a7 */ /* 0x0004e2000802017f */
[----:B------:R-:W-:Y:S05]  /*1680*/  @!P0 BRA `(.L_x_264) ;  /* 0x0000000000048947 */ /* 0x000fea0003800000 */
[----:B------:R-:W-:Y:S01]  /*1690*/  BPT.TRAP 0x1 ;  /* 0x000000040000795c */ /* 0x000fe20000300000 */
.L_x_264:
[----:B---3--:R-:W-:Y:S05]  /*16a0*/  @P1 BRA `(.L_x_265) ;  /* 0x0000000000081947 */ /* 0x008fea0003800000 */
[----:B------:R-:W3:Y:S02]  /*16b0*/  SYNCS.PHASECHK.TRANS64.TRYWAIT P1, [R3+URZ+0x36410], R12 ;  /* 0x0364100c030075a7 */ /* 0x000ee4000802017f */
[----:B---3--:R-:W-:Y:S05]  /*16c0*/  @!P1 BRA `(.L_x_266) ;  /* 0x0000005c00b09947 */ /* 0x008fea0003800000 */
.L_x_265:
[----:B------:R-:W-:Y:S05]  /*16d0*/  WARPSYNC.ALL ;  /* 0x0000000000007948 */ /* 0x000fea0003800000 */
[----:B------:R-:W-:Y:S01]  /*16e0*/  R2UR UR6, R4 ;  /* 0x00000000040672ca */ /* 0x000fe200000e0000 */
[----:B------:R-:W-:Y:S01]  /*16f0*/  UIADD3 UR4, UR36, 0x1e000, URZ ;  /* 0x0001e00024047890 */ /* 0x000fe2000fffe03f */
[C---:B------:R-:W-:Y:S01]  /*1700*/  R2UR UR7, R2.reuse ;  /* 0x00000000020772ca */ /* 0x040fe200000e0000 */
[----:B------:R-:W-:Y:S01]  /*1710*/  WARPGROUP.ARRIVE ;  /* 0x00000000000079c5 */ /* 0x000fe20000000000 */
[----:B------:R-:W-:Y:S01]  /*1720*/  UMOV UR13, 0x40000040 ;  /* 0x40000040000d7882 */ /* 0x000fe20000000000 */
[----:B------:R-:W-:Y:S01]  /*1730*/  USHF.R.U32.HI UR5, URZ, 0x4, UR4 ;  /* 0x000000043f057899 */ /* 0x000fe20008011604 */
[----:B--23--:R-:W-:Y:S01]  /*1740*/  IMAD R12, R2, 0x40, R11 ;  /* 0x00000040020c7824 */ /* 0x00cfe200078e020b */
        /* <DEDUP_REMOVED lines=91> */
[----:B------:R2:W3:Y:S04]  /*1d00*/  LDS R12, [R14+0x30000] ;  /* 0x030000000e0c7984 */ /* 0x0004e80000000800 */
[----:B------:R2:W4:Y:S01]  /*1d10*/  LDS R13, [R14+0x30020] ;  /* 0x030020000e0d7984 */ /* 0x0005220000000800 */
[----:B------:R-:W-:Y:S05]  /*1d20*/  @!P0 BRA `(.L_x_267) ;  /* 0x0000000000048947 */ /* 0x000fea0003800000 */
[----:B------:R-:W-:Y:S01]  /*1d30*/  BPT.TRAP 0x1 ;  /* 0x000000040000795c */ /* 0x000fe20000300000 */
.L_x_267:
[----:B--2---:R-:W-:-:S04]  /*1d40*/  SHF.L.U32 R14, R6, 0x1f, RZ ;  /* 0x0000001f060e7819 */ /* 0x004fc800000006ff */
[----:B------:R2:W5:Y:S01]  /*1d50*/  SYNCS.PHASECHK.TRANS64.TRYWAIT P1, [UR36+0x36430], R14 ;  /* 0x0364300eff0075a7 */ /* 0x0005620008020164 */
[----:B------:R-:W-:Y:S05]  /*1d60*/  @!P0 BRA `(.L_x_268) ;  /* 0x0000000000048947 */ /* 0x000fea0003800000 */
[----:B------:R-:W-:Y:S01]  /*1d70*/  BPT.TRAP 0x1 ;  /* 0x000000040000795c */ /* 0x000fe20000300000 */
.L_x_268:
[----:B-----5:R-:W-:Y:S05]  /*1d80*/  @P1 BRA `(.L_x_269) ;  /* 0x0000000000081947 */ /* 0x020fea0003800000 */
[----:B------:R-:W5:Y:S02]  /*1d90*/  SYNCS.PHASECHK.TRANS64.TRYWAIT P1, [UR36+0x36430], R14 ;  /* 0x0364300eff0075a7 */ /* 0x000f640008020164 */
[----:B-----5:R-:W-:Y:S05]  /*1da0*/  @!P1 BRA `(.L_x_270) ;  /* 0x00000058000c9947 */ /* 0x020fea0003800000 */
.L_x_269:
        /* <DEDUP_REMOVED lines=18> */
[----:B--2--5:R-:W-:Y:S01]  /*1ed0*/  FMUL.FTZ R14, R136, UR7 ;  /* 0x00000007880e7c20 */ /* 0x024fe20008410000 */
        /* <DEDUP_REMOVED lines=22> */
[----:B------:R-:W5:Y:S01]  /*2040*/  MUFU.TANH R136, R136 ;  /* 0x0000008800887308 */ /* 0x000f620000002400 */
[----:B--2---:R-:W-:-:S07]  /*2050*/  FSEL R139, R14, -INF , P3 ;  /* 0xff8000000e8b7808 */ /* 0x004fce0001800000 */
[----:B------:R-:W-:Y:S08]  /*2060*/  MUFU.TANH R138, R138 ;  /* 0x0000008a008a7308 */ /* 0x000ff00000002400 */
[----:B------:R-:W-:Y:S01]  /*2070*/  MUFU.TANH R137, R137 ;  /* 0x0000008900897308 */ /* 0x000fe20000002400 */
[----:B-----5:R-:W-:-:S07]  /*2080*/  FSEL R149, R136, -INF , P5 ;  /* 0xff80000088957808 */ /* 0x020fce0002800000 */
[----:B------:R-:W2:Y:S08]  /*2090*/  MUFU.TANH R18, R18 ;  /* 0x0000001200127308 */ /* 0x000eb00000002400 */
[----:B------:R-:W-:Y:S01]  /*20a0*/  MUFU.TANH R19, R19 ;  /* 0x0000001300137308 */ /* 0x000fe20000002400 */
[----:B------:R-:W-:Y:S02]  /*20b0*/  WARPGROUP.DEPBAR.LE gsb0, 0x0 ;  /* 0x00008000000079c5 */ /* 0x000fe40000010000 */
[----:B------:R-:W-:-:S05]  /*20c0*/  WARPGROUP.ARRIVE ;  /* 0x00000000000079c5 */ /* 0x000fca0000000000 */
[----:B------:R-:W-:Y:S01]  /*20d0*/  MUFU.TANH R20, R20 ;  /* 0x0000001400147308 */ /* 0x000fe20000002400 */
[C---:B--2---:R-:W-:Y:S01]  /*20e0*/  FSEL R148, R18.reuse, -INF , P3 ;  /* 0xff80000012947808 */ /* 0x044fe20001800000 */
[----:B------:R-:W-:Y:S01]  /*20f0*/  FFMA.FTZ R18, -R18, R18, 1 ;  /* 0x3f80000012127423 */ /* 0x000fe20000010112 */
        /* <DEDUP_REMOVED lines=76> */
[----:B---3--:R-:W-:Y:S01]  /*25c0*/  FFMA.FTZ R146, R139, UR4, -R12 ;  /* 0x000000048b927c23 */ /* 0x008fe2000801080c */
        /* <DEDUP_REMOVED lines=15> */
[----:B------:R-:W5:Y:S01]  /*26c0*/  LDS R141, [R141+0x30220] ;  /* 0x030220008d8d7984 */ /* 0x000f620000000800 */
        /* <DEDUP_REMOVED lines=23> */
[----:B----4-:R-:W-:Y:S01]  /*2840*/  FFMA.FTZ R137, R148, UR4, -R13 ;  /* 0x0000000494897c23 */ /* 0x010fe2000801080d */
[----:B------:R-:W-:Y:S01]  /*2850*/  FSEL R148, R19, -INF , P4 ;  /* 0xff80000013947808 */ /* 0x000fe20002000000 */
[--C-:B------:R-:W-:Y:S01]  /*2860*/  FADD.FTZ R132, R132, -R143.reuse ;  /* 0x8000008f84847221 */ /* 0x100fe20000010000 */
[----:B------:R-:W-:Y:S01]  /*2870*/  FSEL R138, R20, -INF , P5 ;  /* 0xff800000148a7808 */ /* 0x000fe20002800000 */
[--C-:B------:R-:W-:Y:S01]  /*2880*/  FADD.FTZ R129, R129, -R143.reuse ;  /* 0x8000008f81817221 */ /* 0x100fe20000010000 */
[----:B------:R-:W-:Y:S01]  /*2890*/  ISETP.GT.AND P4, PT, R0, 0x18, PT ;  /* 0x000000180000780c */ /* 0x000fe20003f84270 */
[----:B------:R-:W4:Y:S01]  /*28a0*/  MUFU.EX2 R15, R15 ;  /* 0x0000000f000f7308 */ /* 0x000f220000000800 */
[----:B--2---:R-:W-:Y:S01]  /*28b0*/  FMUL.FTZ R151, R14, R151 ;  /* 0x000000970e977220 */ /* 0x004fe20000410000 */
[----:B------:R-:W-:Y:S01]  /*28c0*/  ISETP.GT.AND P5, PT, R0, 0x19, PT ;  /* 0x000000190000780c */ /* 0x000fe20003fa4270 */
[----:B------:R-:W-:Y:S01]  /*28d0*/  FADD.FTZ R133, R133, -R143 ;  /* 0x8000008f85857221 */ /* 0x000fe20000010000 */
[----:B------:R-:W-:Y:S01]  /*28e0*/  FSEL R153, R140, -INF , P4 ;  /* 0xff8000008c997808 */ /* 0x000fe20002000000 */
[----:B------:R-:W-:Y:S01]  /*28f0*/  FMUL.FTZ R124, R124, R151 ;  /* 0x000000977c7c7220 */ /* 0x000fe20000410000 */
[----:B------:R-:W-:Y:S01]  /*2900*/  FFMA.FTZ R140, -R140, R140, 1 ;  /* 0x3f8000008c8c7423 */ /* 0x000fe2000001018c */
[----:B-----5:R-:W-:Y:S01]  /*2910*/  FADD.FTZ R122, R122, -R141 ;  /* 0x8000008d7a7a7221 */ /* 0x020fe20000010000 */
        /* <DEDUP_REMOVED lines=9> */
[C---:B----4-:R-:W-:Y:S01]  /*29b0*/  FMUL.FTZ R150, R15.reuse, R150 ;  /* 0x000000960f967220 */ /* 0x050fe20000410000 */
[----:B------:R-:W-:Y:S01]  /*29c0*/  F2FP.F16.F32.PACK_AB R14, R15, R14 ;  /* 0x0000000e0f0e723e */ /* 0x000fe200000000ff */
[--C-:B------:R-:W-:Y:S01]  /*29d0*/  FFMA.FTZ R138, R151, UR4, -R12.reuse ;  /* 0x00000004978a7c23 */ /* 0x100fe2000801080c */
[----:B------:R-:W-:Y:S01]  /*29e0*/  FSEL R151, R145, -INF , P5 ;  /* 0xff80000091977808 */ /* 0x000fe20002800000 */
[----:B------:R-:W-:Y:S01]  /*29f0*/  FMUL.FTZ R125, R125, R150 ;  /* 0x000000967d7d7220 */ /* 0x000fe20000410000 */
[----:B------:R-:W-:Y:S01]  /*2a00*/  FSEL R150, R21, -INF , P1 ;  /* 0xff80000015967808 */ /* 0x000fe20000800000 */
[----:B------:R-:W-:Y:S01]  /*2a10*/  FADD.FTZ R130, R130, -R141 ;  /* 0x8000008d82827221 */ /* 0x000fe20000010000 */
[----:B------:R-:W-:Y:S01]  /*2a20*/  MUFU.EX2 R137, R137 ;  /* 0x0000008900897308 */ /* 0x000fe20000000800 */
        /* <DEDUP_REMOVED lines=17> */
[----:B------:R-:W-:Y:S01]  /*2b40*/  FFMA.FTZ R139, -R139, R139, 1 ;  /* 0x3f8000008b8b7423 */ /* 0x000fe2000001018b */
[----:B------:R-:W-:Y:S01]  /*2b50*/  FFMA.FTZ R144, -R144, R144, 1 ;  /* 0x3f80000090907423 */ /* 0x000fe20000010190 */
[----:B------:R-:W-:-:S02]  /*2b60*/  UMOV UR7, 0x80000020 ;  /* 0x8000002000077882 */ /* 0x000fc40000000000 */
[----:B------:R-:W-:Y:S01]  /*2b70*/  FFMA.FTZ R152, R152, UR4, -R13 ;  /* 0x0000000498987c23 */ /* 0x000fe2000801080d */
[----:B------:R-:W-:Y:S01]  /*2b80*/  USHF.R.U32.HI UR4, URZ, 0x4, UR37 ;  /* 0x000000043f047899 */ /* 0x000fe20008011625 */
[----:B------:R-:W2:Y:S01]  /*2b90*/  MUFU.EX2 R138, R138 ;  /* 0x0000008a008a7308 */ /* 0x000ea20000000800 */
[----:B----4-:R-:W-:Y:S02]  /*2ba0*/  FMUL.FTZ R143, R142, R132 ;  /* 0x000000848e8f7220 */ /* 0x010fe40000410000 */
[----:B------:R-:W-:-:S04]  /*2bb0*/  ULOP3.LUT UR4, UR4, 0x3fff, URZ, 0xc0, !UPT ;  /* 0x00003fff04047892 */ /* 0x000fc8000f8ec03f */
[----:B------:R-:W-:Y:S01]  /*2bc0*/  ULOP3.LUT UR9, UR4, 0x1000000, URZ, 0xfc, !UPT ;  /* 0x0100000004097892 */ /* 0x000fe2000f8efc3f */
[----:B------:R-:W4:Y:S01]  /*2bd0*/  MUFU.EX2 R149, R149 ;  /* 0x0000009500957308 */ /* 0x000f220000000800 */
[----:B---3--:R-:W-:Y:S01]  /*2be0*/  FMUL.FTZ R132, R154, R133 ;  /* 0x000000859a847220 */ /* 0x008fe20000410000 */
[----:B------:R-:W-:Y:S01]  /*2bf0*/  FMUL.FTZ R133, R140, R143 ;  /* 0x0000008f8c857220 */ /* 0x000fe20000410000 */
[----:B------:R-:W-:Y:S02]  /*2c00*/  UMOV UR4, UR8 ;  /* 0x0000000800047c82 */ /* 0x000fe40008000000 */
[----:B------:R-:W-:Y:S01]  /*2c10*/  FMUL.FTZ R132, R145, R132 ;  /* 0x0000008491847220 */ /* 0x000fe20000410000 */
[----:B------:R-:W-:Y:S02]  /*2c20*/  UMOV UR6, UR9 ;  /* 0x0000000900067c82 */ /* 0x000fe40008000000 */
[----:B------:R-:W-:Y:S01]  /*2c30*/  MUFU.EX2 R148, R148 ;  /* 0x0000009400947308 */ /* 0x000fe20000000800 */
[----:B--2---:R-:W-:-:S04]  /*2c40*/  FMUL.FTZ R129, R138, R129 ;  /* 0x000000818a817220 */ /* 0x004fc80000410000 */
[----:B------:R-:W-:Y:S01]  /*2c50*/  FMUL.FTZ R129, R12, R129 ;  /* 0x000000810c817220 */ /* 0x000fe20000410000 */
[----:B------:R-:W-:Y:S02]  /*2c60*/  F2FP.F16.F32.PACK_AB R12, R147, R146 ;  /* 0x00000092930c723e */ /* 0x000fe400000000ff */
[----:B------:R-:W2:Y:S01]  /*2c70*/  MUFU.EX2 R150, R150 ;  /* 0x0000009600967308 */ /* 0x000ea20000000800 */
[----:B----4-:R-:W-:Y:S01]  /*2c80*/  F2FP.F16.F32.PACK_AB R13, R149, R137 ;  /* 0x00000089950d723e */ /* 0x010fe200000000ff */
[----:B------:R-:W-:Y:S01]  /*2c90*/  FMUL.FTZ R137, R137, R122 ;  /* 0x0000007a89897220 */ /* 0x000fe20000410000 */
[----:B------:R-:W-:Y:S01]  /*2ca0*/  FFMA.FTZ R122, -R19, R19, 1 ;  /* 0x3f800000137a7423 */ /* 0x000fe20000010113 */
[----:B------:R-:W-:Y:S01]  /*2cb0*/  FFMA.FTZ R19, -R20, R20, 1 ;  /* 0x3f80000014137423 */ /* 0x000fe20000010114 */
[----:B------:R-:W-:Y:S01]  /*2cc0*/  F2FP.F16.F32.PACK_AB R20, R129, R128 ;  /* 0x000000808114723e */ /* 0x000fe200000000ff */
[----:B------:R-:W-:Y:S02]  /*2cd0*/  FMUL.FTZ R18, R18, R137 ;  /* 0x0000008912127220 */ /* 0x000fe40000410000 */
[----:B------:R-:W3:Y:S08]  /*2ce0*/  MUFU.EX2 R151, R151 ;  /* 0x0000009700977308 */ /* 0x000ef00000000800 */
[----:B------:R-:W4:Y:S01]  /*2cf0*/  MUFU.EX2 R152, R152 ;  /* 0x0000009800987308 */ /* 0x000f220000000800 */
[C---:B--2---:R-:W-:Y:S01]  /*2d00*/  F2FP.F16.F32.PACK_AB R15, R150.reuse, R148 ;  /* 0x00000094960f723e */ /* 0x044fe200000000ff */
[----:B------:R-:W-:Y:S01]  /*2d10*/  BAR.SYNC.DEFER_BLOCKING 0x9, 0x180 ;  /* 0x0246000000007b1d */ /* 0x000fe20000010000 */
[----:B------:R-:W-:-:S04]  /*2d20*/  FMUL.FTZ R150, R150, R127 ;  /* 0x0000007f96967220 */ /* 0x000fc80000410000 */
[----:B------:R-:W-:Y:S01]  /*2d30*/  FMUL.FTZ R21, R21, R150 ;  /* 0x0000009615157220 */ /* 0x000fe20000410000 */
[----:B------:R-:W2:Y:S01]  /*2d40*/  MUFU.EX2 R153, R153 ;  /* 0x0000009900997308 */ /* 0x000ea20000000800 */
[----:B---3--:R-:W-:-:S07]  /*2d50*/  FMUL.FTZ R130, R151, R130 ;  /* 0x0000008297827220 */ /* 0x008fce0000410000 */
[----:B------:R-:W3:Y:S01]  /*2d60*/  MUFU.EX2 R140, R155 ;  /* 0x0000009b008c7308 */ /* 0x000ee20000000800 */
[----:B----4-:R-:W-:Y:S01]  /*2d70*/  FMUL.FTZ R131, R152, R131 ;  /* 0x0000008398837220 */ /* 0x010fe20000410000 */
[----:B--2---:R-:W-:Y:S01]  /*2d80*/  FMUL.FTZ R134, R153, R134 ;  /* 0x0000008699867220 */ /* 0x004fe20000410000 */
[----:B------:R2:W-:Y:S01]  /*2d90*/  STSM.16.M88.4 [R9+0x30400], R12 ;  /* 0x0304000c09007844 */ /* 0x0005e20000000200 */
[----:B---3--:R-:W-:-:S04]  /*2da0*/  FMUL.FTZ R135, R140, R135 ;  /* 0x000000878c877220 */ /* 0x008fc80000410000 */
[----:B------:R-:W-:Y:S01]  /*2db0*/  FMUL.FTZ R144, R144, R135 ;  /* 0x0000008790907220 */ /* 0x000fe20000410000 */
[--C-:B--2---:R-:W-:Y:S01]  /*2dc0*/  FADD.FTZ R12, R123, -R141.reuse ;  /* 0x8000008d7b0c7221 */ /* 0x104fe20000010000 */
[----:B------:R-:W-:Y:S01]  /*2dd0*/  FADD.FTZ R13, R126, -R141 ;  /* 0x8000008d7e0d7221 */ /* 0x000fe20000010000 */
[----:B------:R-:W-:Y:S02]  /*2de0*/  F2FP.F16.F32.PACK_AB R14, R154, R142 ;  /* 0x0000008e9a0e723e */ /* 0x000fe400000000ff */
[----:B------:R-:W-:Y:S01]  /*2df0*/  FMUL.FTZ R149, R149, R12 ;  /* 0x0000000c95957220 */ /* 0x000fe20000410000 */
[----:B------:R-:W-:Y:S01]  /*2e00*/  FMUL.FTZ R148, R148, R13 ;  /* 0x0000000d94947220 */ /* 0x000fe20000410000 */
[----:B------:R-:W-:Y:S02]  /*2e10*/  F2FP.F16.F32.PACK_AB R12, R138, R136 ;  /* 0x000000888a0c723e */ /* 0x000fe400000000ff */
[----:B------:R-:W-:Y:S01]  /*2e20*/  F2FP.F16.F32.PACK_AB R13, R152, R151 ;  /* 0x00000097980d723e */ /* 0x000fe200000000ff */
[----:B------:R-:W-:Y:S01]  /*2e30*/  FMUL.FTZ R148, R19, R148 ;  /* 0x0000009413947220 */ /* 0x000fe20000410000 */
[----:B------:R-:W-:Y:S01]  /*2e40*/  F2FP.F16.F32.PACK_AB R15, R140, R153 ;  /* 0x000000998c0f723e */ /* 0x000fe200000000ff */
[----:B------:R-:W-:Y:S01]  /*2e50*/  FFMA.FTZ R19, -R22, R22, 1 ;  /* 0x3f80000016137423 */ /* 0x000fe20000010116 */
[----:B------:R-:W-:Y:S01]  /*2e60*/  FMUL.FTZ R149, R122, R149 ;  /* 0x000000957a957220 */ /* 0x000fe20000410000 */
[----:B------:R-:W-:-:S02]  /*2e70*/  F2FP.F16.F32.PACK_AB R22, R132, R133 ;  /* 0x000000858416723e */ /* 0x000fc400000000ff */
[----:B------:R2:W-:Y:S01]  /*2e80*/  STSM.16.M88.4 [R10], R12 ;  /* 0x0000000c0a007844 */ /* 0x0005e20000000200 */
[----:B------:R-:W-:Y:S01]  /*2e90*/  FMUL.FTZ R19, R19, R130 ;  /* 0x0000008213137220 */ /* 0x000fe20000410000 */
[----:B------:R-:W-:Y:S01]  /*2ea0*/  @!PT LDS RZ, [RZ] ;  /* 0x00000000fffff984 */ /* 0x000fe20000000800 */
[----:B------:R-:W-:Y:S01]  /*2eb0*/  @!PT LDS RZ, [RZ] ;  /* 0x00000000fffff984 */ /* 0x000fe20000000800 */
[----:B------:R-:W-:Y:S01]  /*2ec0*/  @!PT LDS RZ, [RZ] ;  /* 0x00000000fffff984 */ /* 0x000fe20000000800 */
[----:B------:R-:W-:Y:S01]  /*2ed0*/  @!PT LDS RZ, [RZ] ;  /* 0x00000000fffff984 */ /* 0x000fe20000000800 */
[----:B------:R3:W-:Y:S06]  /*2ee0*/  MEMBAR.ALL.CTA ;  /* 0x0000000000007992 */ /* 0x0007ec0000008000 */
[----:B---3--:R-:W3:Y:S01]  /*2ef0*/  FENCE.VIEW.ASYNC.S ;  /* 0x00000000000073c6 */ /* 0x008ee20000000000 */
[----:B--2---:R-:W-:Y:S01]  /*2f00*/  FFMA.FTZ R12, -R23, R23, 1 ;  /* 0x3f800000170c7423 */ /* 0x004fe20000010117 */
[----:B------:R-:W-:Y:S01]  /*2f10*/  FMUL.FTZ R23, R139, R134 ;  /* 0x000000868b177220 */ /* 0x000fe20000410000 */
[----:B------:R-:W-:-:S02]  /*2f20*/  F2FP.F16.F32.PACK_AB R14, R125, R124 ;  /* 0x0000007c7d0e723e */ /* 0x000fc400000000ff */
[----:B------:R-:W-:Y:S01]  /*2f30*/  FMUL.FTZ R122, R12, R131 ;  /* 0x000000830c7a7220 */ /* 0x000fe20000410000 */
[----:B------:R-:W-:Y:S02]  /*2f40*/  F2FP.F16.F32.PACK_AB R12, R121, R120 ;  /* 0x00000078790c723e */ /* 0x000fe400000000ff */
[----:B------:R-:W-:Y:S02]  /*2f50*/  F2FP.F16.F32.PACK_AB R13, R149, R18 ;  /* 0x00000012950d723e */ /* 0x000fe400000000ff */
[----:B------:R-:W-:Y:S02]  /*2f60*/  F2FP.F16.F32.PACK_AB R15, R21, R148 ;  /* 0x00000094150f723e */ /* 0x000fe400000000ff */
[----:B------:R-:W-:Y:S01]  /*2f70*/  F2FP.F16.F32.PACK_AB R21, R122, R19 ;  /* 0x000000137a15723e */ /* 0x000fe200000000ff */
[----:B---3--:R-:W-:Y:S01]  /*2f80*/  BAR.SYNC.DEFER_BLOCKING 0x9, 0x180 ;  /* 0x0246000000007b1d */ /* 0x008fe20000010000 */
        /* <DEDUP_REMOVED lines=45> */
[----:B---3--:R-:W3:Y:S02]  /*3260*/  FENCE.VIEW.ASYNC.S ;  /* 0x00000000000073c6 */ /* 0x008ee40000000000 */
[----:B---3--:R-:W-:Y:S06]  /*3270*/  BAR.SYNC.DEFER_BLOCKING 0x9, 0x180 ;  /* 0x0246000000007b1d */ /* 0x008fec0000010000 */
        /* <DEDUP_REMOVED lines=34> */
[----:B--2---:R-:W-:Y:S05]  /*34a0*/  @!P0 BRA `(.L_x_271) ;  /* 0x0000000000048947 */ /* 0x004fea0003800000 */
[----:B------:R-:W-:Y:S01]  /*34b0*/  BPT.TRAP 0x1 ;  /* 0x000000040000795c */ /* 0x000fe20000300000 */
.L_x_271:
[----:B------:R-:W-:Y:S01]  /*34c0*/  LEA R12, R4, UR36, 0xd ;  /* 0x00000024040c7c11 */ /* 0x000fe2000f8e68ff */
[----:B------:R-:W-:Y:S01]  /*34d0*/  UIADD3 UR4, UR36, 0x36438, URZ ;  /* 0x0003643824047890 */ /* 0x000fe2000fffe03f */
[----:B------:R-:W2:Y:S01]  /*34e0*/  S2R R14, SR_TID.X ;  /* 0x00000000000e7919 */ /* 0x000ea20000002100 */
        /* <DEDUP_REMOVED lines=9> */
[----:B------:R-:W-:Y:S01]  /*3580*/  WARPGROUP.ARRIVE ;  /* 0x00000000000079c5 */ /* 0x000fe20000000000 */
[----:B------:R-:W-:Y:S02]  /*3590*/  IMAD R12, R16, 0x1000, R17 ;  /* 0x00001000100c7824 */ /* 0x000fe400078e0211 */
[----:B------:R-:W-:-:S03]  /*35a0*/  IMAD R13, R2, 0x600, R13 ;  /* 0x00000600020d7824 */ /* 0x000fc600078e020d */
[----:B------:R-:W-:Y:S02]  /*35b0*/  LEA R12, R12, UR36, 0x2 ;  /* 0x000000240c0c7c11 */ /* 0x000fe4000f8e10ff */
[----:B------:R-:W-:Y:S02]  /*35c0*/  R2UR UR8, R13 ;  /* 0x000000000d0872ca */ /* 0x000fe400000e0000 */
[----:B--2---:R-:W-:-:S11]  /*35d0*/  SHF.R.U32.HI R15, RZ, 0x7, R14 ;  /* 0x00000007ff0f7819 */ /* 0x004fd6000001160e */
        /* <DEDUP_REMOVED lines=40> */
[----:B---3--:R-:W3:Y:S02]  /*3860*/  FENCE.VIEW.ASYNC.S ;  /* 0x00000000000073c6 */ /* 0x008ee40000000000 */
[----:B---3--:R2:W-:Y:S06]  /*3870*/  BAR.ARV R13, 0xa0 ;  /* 0x0002800d0000751d */ /* 0x0085ec0000002000 */
[----:B------:R-:W-:Y:S05]  /*3880*/  @!P0 BRA `(.L_x_272) ;  /* 0x0000000000048947 */ /* 0x000fea0003800000 */
[----:B------:R-:W-:Y:S01]  /*3890*/  BPT.TRAP 0x1 ;  /* 0x000000040000795c */ /* 0x000fe20000300000 */
.L_x_272:
[----:B------:R-:W-:Y:S01]  /*38a0*/  VIADD R5, R5, 0x1 ;  /* 0x0000000105057836 */ /* 0x000fe20000000000 */
[----:B------:R-:W-:Y:S01]  /*38b0*/  LOP3.LUT R6, R6, 0x1, RZ, 0x3c, !PT ;  /* 0x0000000106067812 */ /* 0x000fe200078e3cff */
[----:B------:R-:W-:Y:S02]  /*38c0*/  VIADD R2, R2, 0x1 ;  /* 0x0000000102027836 */ /* 0x000fe40000000000 */
[----:B------:R-:W-:Y:S01]  /*38d0*/  VIADD R3, R3, 0x36420 ;  /* 0x0003642003037836 */ /* 0x000fe20000000000 */
[----:B------:R-:W-:Y:S02]  /*38e0*/  ISETP.GE.AND P1, PT, R5, R156, PT ;  /* 0x0000009c0500720c */ /* 0x000fe40003f26270 */
[----:B------:R-:W-:Y:S02]  /*38f0*/  ISETP.NE.AND P0, PT, R2, 0x2, PT ;  /* 0x000000020200780c */ /* 0x000fe40003f05270 */
[----:B------:R-:W-:Y:S02]  /*3900*/  PRMT R3, RZ, 0x654, R3 ;  /* 0x00000654ff037816 */ /* 0x000fe40000000003 */
[----:B--2---:R-:W-:-:S02]  /*3910*/  SEL R12, RZ, 0x1, P0 ;  /* 0x00000001ff0c7807 */ /* 0x004fc40000000000 */
[----:B------:R3:W-:Y:S01]  /*3920*/  SYNCS.ARRIVE.TRANS64.RED.A1T0 RZ, [R3+URZ], RZ ;  /* 0x000000ff03ff79a7 */ /* 0x0007e2000810043f */
[----:B------:R-:W-:Y:S02]  /*3930*/  SEL R2, R2, RZ, P0 ;  /* 0x000000ff02027207 */ /* 0x000fe40000000000 */
[----:B------:R-:W-:Y:S02]  /*3940*/  LOP3.LUT R7, R7, R12, RZ, 0x3c, !PT ;  /* 0x0000000c07077212 */ /* 0x000fe400078e3cff */
[----:B------:R-:W-:Y:S05]  /*3950*/  @!P1 BRA `(.L_x_273) ;  /* 0xffffffdc00309947 */ /* 0x000fea000383ffff */
.L_x_262:
[----:B------:R-:W4:Y:S01]  /*3960*/  S2UR UR8, SR_CTAID.Y ;  /* 0x00000000000879c3 */ /* 0x000f220000002600 */
[----:B------:R-:W-:Y:S01]  /*3970*/  ULDC UR5, c[0x0][0x850] ;  /* 0x0002140000057ab9 */ /* 0x000fe20000000800 */
[----:B------:R-:W-:Y:S01]  /*3980*/  ULDC.64 UR10, c[0x0][0x818] ;  /* 0x00020600000a7ab9 */ /* 0x000fe20000000a00 */
[----:B------:R-:W-:Y:S01]  /*3990*/  UISETP.NE.AND UP0, UPT, UR5, 0x1, UPT ;  /* 0x000000010500788c */ /* 0x000fe2000bf05270 */
[----:B-1----:R-:W-:Y:S01]  /*39a0*/  IMAD R16, R16, 0x1800, R17 ;  /* 0x0000180010107824 */ /* 0x002fe200078e0211 */
[----:B------:R-:W-:-:S03]  /*39b0*/  ULDC.64 UR12, c[0x0][0x840] ;  /* 0x00021000000c7ab9 */ /* 0x000fc60000000a00 */
[----:B------:R-:W1:Y:S01]  /*39c0*/  S2UR UR4, SR_CTAID.X ;  /* 0x00000000000479c3 */ /* 0x000e620000002500 */
[----:B------:R-:W-:-:S05]  /*39d0*/  LEA R16, R16, UR36, 0x2 ;  /* 0x0000002410107c11 */ /* 0x000fca000f8e10ff */
[----:B------:R-:W-:Y:S01]  /*39e0*/  @UP0 ULDC UR6, c[0x0][0x854] ;  /* 0x0002150000060ab9 */ /* 0x000fe20000000800 */
[----:B------:R-:W-:Y:S01]  /*39f0*/  @UP0 ULDC UR9, c[0x0][0x858] ;  /* 0x0002160000090ab9 */ /* 0x000fe20000000800 */
[----:B------:R-:W5:Y:S01]  /*3a00*/  S2UR UR16, SR_CTAID.Z ;  /* 0x00000000001079c3 */ /* 0x000f620000002700 */
[----:B----4-:R-:W-:-:S07]  /*3a10*/  UIMAD.WIDE.U32 UR6, UR8, UR6, URZ ;  /* 0x00000006080672a5 */ /* 0x010fce000f8e003f */
[----:B------:R-:W4:Y:S01]  /*3a20*/  LDC.64 R8, c[0x0][0x820] ;  /* 0x00020800ff087b82 */ /* 0x000f220000000a00 */
[----:B------:R-:W-:Y:S02]  /*3a30*/  @UP0 USHF.R.U32.HI UR8, URZ, UR9, UR7 ;  /* 0x000000093f080299 */ /* 0x000fe40008011607 */
[----:B-1----:R-:W-:-:S05]  /*3a40*/  UIMAD UR4, UR4, 0x4800, URZ ;  /* 0x00004800040478a4 */ /* 0x002fca000f8e023f */
[----:B--2---:R-:W1:Y:S01]  /*3a50*/  LDC.64 R10, c[0x0][0x848] ;  /* 0x00021200ff0a7b82 */ /* 0x004e620000000a00 */
[----:B------:R-:W-:Y:S02]  /*3a60*/  USHF.R.S32.HI UR6, URZ, 0x1f, UR8 ;  /* 0x0000001f3f067899 */ /* 0x000fe40008011408 */
[----:B------:R-:W-:Y:S02]  /*3a70*/  USHF.R.S32.HI UR5, URZ, 0x1f, UR4 ;  /* 0x0000001f3f057899 */ /* 0x000fe40008011404 */
[----:B------:R-:W-:Y:S02]  /*3a80*/  UIMAD UR7, UR6, UR10, URZ ;  /* 0x0000000a060772a4 */ /* 0x000fe4000f8e023f */
[----:B------:R-:W-:Y:S02]  /*3a90*/  UIMAD UR6, UR6, UR12, URZ ;  /* 0x0000000c060672a4 */ /* 0x000fe4000f8e023f */
[----:B------:R-:W-:Y:S02]  /*3aa0*/  UIMAD.WIDE.U32 UR14, UR8, UR10, UR4 ;  /* 0x0000000a080e72a5 */ /* 0x000fe4000f8e0004 */
[----:B------:R-:W-:-:S02]  /*3ab0*/  UIMAD UR7, UR8, UR11, UR7 ;  /* 0x0000000b080772a4 */ /* 0x000fc4000f8e0207 */
[----:B------:R-:W-:Y:S02]  /*3ac0*/  UIMAD.WIDE.U32 UR4, UR8, UR12, UR4 ;  /* 0x0000000c080472a5 */ /* 0x000fe4000f8e0004 */
[----:B------:R-:W-:Y:S01]  /*3ad0*/  UIMAD UR6, UR8, UR13, UR6 ;  /* 0x0000000d080672a4 */ /* 0x000fe2000f8e0206 */
[----:B---3--:R-:W-:Y:S01]  /*3ae0*/  IMAD.U32 R3, RZ, RZ, UR15 ;  /* 0x0000000fff037e24 */ /* 0x008fe2000f8e00ff */
[----:B-----5:R-:W-:Y:S01]  /*3af0*/  USHF.R.S32.HI UR8, URZ, 0x1f, UR16 ;  /* 0x0000001f3f087899 */ /* 0x020fe20008011410 */
[----:B------:R-:W-:Y:S01]  /*3b00*/  IMAD.U32 R2, RZ, RZ, UR14 ;  /* 0x0000000eff027e24 */ /* 0x000fe2000f8e00ff */
[----:B------:R-:W-:Y:S01]  /*3b10*/  UIADD3 UR7, UR15, UR7, URZ ;  /* 0x000000070f077290 */ /* 0x000fe2000fffe03f */
[----:B------:R-:W-:Y:S01]  /*3b20*/  IMAD.U32 R5, RZ, RZ, UR5 ;  /* 0x00000005ff057e24 */ /* 0x000fe2000f8e00ff */
[----:B------:R-:W-:Y:S01]  /*3b30*/  UIADD3 UR6, UR5, UR6, URZ ;  /* 0x0000000605067290 */ /* 0x000fe2000fffe03f */
[----:B------:R-:W-:Y:S01]  /*3b40*/  IMAD.U32 R4, RZ, RZ, UR4 ;  /* 0x00000004ff047e24 */ /* 0x000fe2000f8e00ff */
[----:B------:R-:W-:Y:S01]  /*3b50*/  ULDC UR4, c[0x0][0x740] ;  /* 0x0001d00000047ab9 */ /* 0x000fe20000000800 */
[----:B----4-:R-:W-:-:S02]  /*3b60*/  IMAD R0, R8, UR8, RZ ;  /* 0x0000000808007c24 */ /* 0x010fc4000f8e02ff */
[----:B------:R-:W-:Y:S01]  /*3b70*/  FMUL.FTZ R72, R72, UR4 ;  /* 0x0000000448487c20 */ /* 0x000fe20008410000 */
[----:B-1----:R-:W-:Y:S02]  /*3b80*/  IMAD R6, R10, UR8, RZ ;  /* 0x000000080a067c24 */ /* 0x002fe4000f8e02ff */
[----:B------:R-:W-:Y:S01]  /*3b90*/  FMUL.FTZ R73, R73, UR4 ;  /* 0x0000000449497c20 */ /* 0x000fe20008410000 */
[----:B------:R-:W-:Y:S02]  /*3ba0*/  IMAD R7, R9, UR16, R0 ;  /* 0x0000001009077c24 */ /* 0x000fe4000f8e0200 */
[----:B------:R-:W-:Y:S01]  /*3bb0*/  FMUL.FTZ R74, R74, UR4 ;  /* 0x000000044a4a7c20 */ /* 0x000fe20008410000 */
[----:B------:R-:W-:Y:S02]  /*3bc0*/  IMAD R9, R11, UR16, R6 ;  /* 0x000000100b097c24 */ /* 0x000fe4000f8e0206 */
[----:B------:R-:W-:Y:S01]  /*3bd0*/  FMUL.FTZ R75, R75, UR4 ;  /* 0x000000044b4b7c20 */ /* 0x000fe20008410000 */
[----:B------:R-:W1:Y:S01]  /*3be0*/  S2R R6, SR_TID.X ;  /* 0x0000000000067919 */ /* 0x000e620000002100 */
[----:B------:R-:W-:-:S02]  /*3bf0*/  IMAD.U32 R3, RZ, RZ, UR7 ;  /* 0x00000007ff037e24 */ /* 0x000fc4000f8e00ff */
[----:B------:R-:W-:Y:S01]  /*3c00*/  FMUL.FTZ R76, R76, UR4 ;  /* 0x000000044c4c7c20 */ /* 0x000fe20008410000 */
[----:B------:R-:W-:Y:S02]  /*3c10*/  IMAD.U32 R5, RZ, RZ, UR6 ;  /* 0x00000006ff057e24 */ /* 0x000fe4000f8e00ff */
[----:B------:R-:W-:Y:S01]  /*3c20*/  FMUL.FTZ R77, R77, UR4 ;  /* 0x000000044d4d7c20 */ /* 0x000fe20008410000 */
[----:B------:R-:W-:-:S04]  /*3c30*/  IMAD.WIDE.U32 R2, R8, UR16, R2 ;  /* 0x0000001008027c25 */ /* 0x000fc8000f8e0002 */
[----:B------:R-:W-:Y:S01]  /*3c40*/  FMUL.FTZ R78, R78, UR4 ;  /* 0x000000044e4e7c20 */ /* 0x000fe20008410000 */
[----:B------:R-:W-:Y:S01]  /*3c50*/  FMUL.FTZ R79, R79, UR4 ;  /* 0x000000044f4f7c20 */ /* 0x000fe20008410000 */
[----:B------:R-:W-:Y:S01]  /*3c60*/  FMUL.FTZ R80, R80, UR4 ;  /* 0x0000000450507c20 */ /* 0x000fe20008410000 */
[----:B------:R-:W-:-:S04]  /*3c70*/  IMAD.WIDE.U32 R4, R10, UR16, R4 ;  /* 0x000000100a047c25 */ /* 0x000fc8000f8e0004 */
        /* <DEDUP_REMOVED lines=39> */
[----:B------:R-:W-:Y:S05]  /*3ef0*/  WARPSYNC.ALL ;  /* 0x0000000000007948 */ /* 0x000fea0003800000 */
[----:B------:R-:W-:-:S02]  /*3f00*/  IMAD.IADD R7, R3, 0x1, R7 ;  /* 0x0000000103077824 */ /* 0x000fc400078e0207 */
[----:B------:R-:W-:Y:S01]  /*3f10*/  IMAD.IADD R0, R5, 0x1, R9 ;  /* 0x0000000105007824 */ /* 0x000fe200078e0209 */
[----:B------:R-:W-:Y:S01]  /*3f20*/  BAR.SYNC.DEFER_BLOCKING 0x1, 0x180 ;  /* 0x0046000000007b1d */ /* 0x000fe20000010000 */
[----:B-1----:R-:W-:-:S07]  /*3f30*/  ISETP.NE.AND P1, PT, R6, 0x80, PT ;  /* 0x000000800600780c */ /* 0x002fce0003f25270 */
[----:B------:R-:W1:Y:S01]  /*3f40*/  LDC.64 R8, c[0x0][0x800] ;  /* 0x00020000ff087b82 */ /* 0x000e620000000a00 */
[----:B------:R-:W-:Y:S07]  /*3f50*/  BSSY B0, `(.L_x_274) ;  /* 0x0000027000007945 */ /* 0x000fee0003800000 */
[----:B------:R-:W2:Y:S01]  /*3f60*/  LDC.64 R10, c[0x0][0x828] ;  /* 0x00020a00ff0a7b82 */ /* 0x000ea20000000a00 */
[----:B------:R3:W-:Y:S04]  /*3f70*/  STS.128 [R16], R24 ;  /* 0x0000001810007388 */ /* 0x0007e80000000c00 */
[----:B------:R3:W-:Y:S01]  /*3f80*/  STS.128 [R16+0x800], R28 ;  /* 0x0008001c10007388 */ /* 0x0007e20000000c00 */
[----:B-1----:R-:W-:-:S03]  /*3f90*/  LEA R8, P0, R2, R8, 0x2 ;  /* 0x0000000802087211 */ /* 0x002fc600078010ff */
[----:B------:R3:W-:Y:S01]  /*3fa0*/  STS.128 [R16+0x1000], R32 ;  /* 0x0010002010007388 */ /* 0x0007e20000000c00 */
[----:B------:R-:W-:-:S03]  /*3fb0*/  LEA.HI.X R7, R2, R9, R7, 0x2, P0 ;  /* 0x0000000902077211 */ /* 0x000fc600000f1407 */
[----:B------:R3:W-:Y:S01]  /*3fc0*/  STS.128 [R16+0x1800], R36 ;  /* 0x0018002410007388 */ /* 0x0007e20000000c00 */
[----:B--2---:R-:W-:-:S03]  /*3fd0*/  LEA R10, P2, R4, R10, 0x2 ;  /* 0x0000000a040a7211 */ /* 0x004fc600078410ff */
[----:B------:R3:W-:Y:S01]  /*3fe0*/  STS.128 [R16+0x2000], R40 ;  /* 0x0020002810007388 */ /* 0x0007e20000000c00 */
[----:B------:R-:W-:-:S03]  /*3ff0*/  LEA.HI.X R0, R4, R11, R0, 0x2, P2 ;  /* 0x0000000b04007211 */ /* 0x000fc600010f1400 */
        /* <DEDUP_REMOVED lines=12> */
[----:B-1----:R-:W1:Y:S02]  /*40c0*/  FENCE.VIEW.ASYNC.S ;  /* 0x00000000000073c6 */ /* 0x002e640000000000 */
[----:B-1----:R-:W-:Y:S06]  /*40d0*/  BAR.SYNC.DEFER_BLOCKING 0x1, 0x180 ;  /* 0x0046000000007b1d */ /* 0x002fec0000010000 */
[----:B------:R-:W-:Y:S05]  /*40e0*/  @P1 BRA `(.L_x_275) ;  /* 0x0000000000341947 */ /* 0x000fea0003800000 */
[----:B------:R-:W-:Y:S01]  /*40f0*/  R2UR UR4, R10 ;  /* 0x000000000a0472ca */ /* 0x000fe200000e0000 */
[----:B------:R-:W-:Y:S01]  /*4100*/  UMOV UR6, 0x1200 ;  /* 0x0000120000067882 */ /* 0x000fe20000000000 */
[----:B------:R-:W-:Y:S01]  /*4110*/  R2UR UR5, R0 ;  /* 0x00000000000572ca */ /* 0x000fe200000e0000 */
[----:B------:R-:W-:Y:S01]  /*4120*/  UMOV UR8, 0x0 ;  /* 0x0000000000087882 */ /* 0x000fe20000000000 */
[----:B------:R-:W-:Y:S01]  /*4130*/  PLOP3.LUT P0, PT, PT, PT, PT, 0x80, 0x0 ;  /* 0x000000000000781c */ /* 0x000fe20003f0f070 */
[----:B------:R-:W-:-:S12]  /*4140*/  UMOV UR9, 0x14f00000 ;  /* 0x14f0000000097882 */ /* 0x000fd80000000000 */
.L_x_276:
[----:B------:R-:W-:Y:S01]  /*4150*/  @P0 ELECT P2, URZ, PT ;  /* 0x00000000003f082f */ /* 0x000fe20003840000 */
[----:B------:R1:W-:-:S12]  /*4160*/  UBLKRED.G.S.ADD.F32.RN [UR4], [UR36], UR6, desc[UR8] ;  /* 0x00000804240073bb */ /* 0x0003d800080a1406 */
[----:B------:R-:W-:Y:S02]  /*4170*/  @P2 PLOP3.LUT P0, PT, P2, PT, PT, 0x8, 0x0 ;  /* 0x000000000000281c */ /* 0x000fe4000170e170 */
[----:B------:R-:W-:-:S11]  /*4180*/  PLOP3.LUT P2, PT, PT, PT, PT, 0x8, 0x0 ;  /* 0x000000000000781c */ /* 0x000fd60003f4e170 */
[----:B-1----:R-:W-:Y:S05]  /*4190*/  @P0 BRA.U.ANY `(.L_x_276) ;  /* 0xfffffffd00ec0947 */ /* 0x002fea000393ffff */
[----:B------:R0:W-:Y:S01]  /*41a0*/  UTMACMDFLUSH ;  /* 0x00000000000079b7 */ /* 0x0001e20000000000 */
[----:B------:R-:W-:-:S04]  /*41b0*/  DEPBAR.LE SB0, 0x0 ;  /* 0x000080000000791a */ /* 0x000fc80000000000 */
.L_x_275:
[----:B------:R-:W-:Y:S05]  /*41c0*/  BSYNC B0 ;  /* 0x0000000000007941 */ /* 0x000fea0003800000 */
.L_x_274:
[----:B------:R-:W-:Y:S06]  /*41d0*/  BAR.SYNC.DEFER_BLOCKING 0x1, 0x180 ;  /* 0x0046000000007b1d */ /* 0x000fec0000010000 */
[----:B------:R4:W-:Y:S04]  /*41e0*/  STS.128 [R16], R72 ;  /* 0x0000004810007388 */ /* 0x0009e80000000c00 */
[----:B------:R4:W-:Y:S04]  /*41f0*/  STS.128 [R16+0x800], R76 ;  /* 0x0008004c10007388 */ /* 0x0009e80000000c00 */
        /* <DEDUP_REMOVED lines=24> */
.L_x_277:
[----:B------:R-:W-:Y:S01]  /*4380*/  @P0 ELECT P1, URZ, PT ;  /* 0x00000000003f082f */ /* 0x000fe20003820000 */
[----:B------:R1:W-:-:S12]  /*4390*/  UBLKRED.G.S.ADD.F32.RN [UR4], [UR36], UR6, desc[UR8] ;  /* 0x00000804240073bb */ /* 0x0003d800080a1406 */
[----:B------:R-:W-:Y:S02]  /*43a0*/  @P1 PLOP3.LUT P0, PT, P1, PT, PT, 0x8, 0x0 ;  /* 0x000000000000181c */ /* 0x000fe40000f0e170 */
[----:B------:R-:W-:-:S11]  /*43b0*/  PLOP3.LUT P1, PT, PT, PT, PT, 0x8, 0x0 ;  /* 0x000000000000781c */ /* 0x000fd60003f2e170 */
[----:B-1----:R-:W-:Y:S05]  /*43c0*/  @P0 BRA.U.ANY `(.L_x_277) ;  /* 0xfffffffd00ec0947 */ /* 0x002fea000393ffff */
[----:B------:R0:W-:Y:S01]  /*43d0*/  UTMACMDFLUSH ;  /* 0x00000000000079b7 */ /* 0x0001e20000000000 */
[----:B------:R-:W-:-:S04]  /*43e0*/  DEPBAR.LE SB0, 0x0 ;  /* 0x000080000000791a */ /* 0x000fc80000000000 */
[----:B------:R-:W-:Y:S05]  /*43f0*/  BRA `(.L_x_254) ;  /* 0x0000003000247947 */ /* 0x000fea0003800000 */
.L_x_252:
        /* <DEDUP_REMOVED lines=8> */
[----:B------:R-:W-:Y:S05]  /*4480*/  @P0 BRA `(.L_x_254) ;  /* 0x0000003000000947 */ /* 0x000fea0003800000 */
[----:B------:R-:W1:Y:S02]  /*4490*/  S2UR UR7, SR_CTAID.Z ;  /* 0x00000000000779c3 */ /* 0x000e640000002700 */
[----:B-1----:R-:W-:-:S13]  /*44a0*/  ISETP.LE.AND P0, PT, RZ, UR7, PT ;  /* 0x00000007ff007c0c */ /* 0x002fda000bf03270 */
[----:B------:R-:W-:Y:S05]  /*44b0*/  @!P0 BRA `(.L_x_254) ;  /* 0x0000002c00f48947 */ /* 0x000fea0003800000 */
[----:B------:R-:W1:Y:S01]  /*44c0*/  S2UR UR10, SR_CTAID.Y ;  /* 0x00000000000a79c3 */ /* 0x000e620000002600 */
[----:B------:R-:W-:Y:S01]  /*44d0*/  ULDC.64 UR8, c[0x0][0x2d8] ;  /* 0x0000b60000087ab9 */ /* 0x000fe20000000a00 */
[----:B------:R-:W-:-:S06]  /*44e0*/  ELECT P0, URZ, PT ;  /* 0x00000000003f782f */ /* 0x000fcc0003800000 */
[----:B------:R-:W2:Y:S01]  /*44f0*/  LDC R2, c[0x0][0x280] ;  /* 0x0000a000ff027b82 */ /* 0x000ea20000000800 */
[----:B-1----:R-:W-:-:S04]  /*4500*/  USHF.R.S32.HI UR4, URZ, 0x1f, UR10 ;  /* 0x0000001f3f047899 */ /* 0x002fc8000801140a */
[----:B------:R-:W-:Y:S02]  /*4510*/  UIMAD UR6, UR4, UR8, URZ ;  /* 0x00000008040672a4 */ /* 0x000fe4000f8e023f */
[----:B------:R-:W-:Y:S01]  /*4520*/  UIMAD.WIDE.U32 UR4, UR10, UR8, URZ ;  /* 0x000000080a0472a5 */ /* 0x000fe2000f8e003f */
[----:B--2---:R-:W-:Y:S01]  /*4530*/  ISETP.GE.AND P1, PT, R2, 0x1, PT ;  /* 0x000000010200780c */ /* 0x004fe20003f26270 */
[----:B------:R-:W-:Y:S02]  /*4540*/  UIMAD UR6, UR10, UR9, UR6 ;  /* 0x000000090a0672a4 */ /* 0x000fe4000f8e0206 */
[----:B------:R-:W-:Y:S01]  /*4550*/  USHF.R.S32.HI UR8, URZ, 0x1f, UR7 ;  /* 0x0000001f3f087899 */ /* 0x000fe20008011407 */
[----:B------:R-:W-:Y:S01]  /*4560*/  ULDC.64 UR10, c[0x0][0x2e0] ;  /* 0x0000b800000a7ab9 */ /* 0x000fe20000000a00 */
[----:B------:R-:W-:Y:S02]  /*4570*/  UIADD3 UR5, UR5, UR6, URZ ;  /* 0x0000000605057290 */ /* 0x000fe4000fffe03f */
[----:B------:R-:W-:-:S04]  /*4580*/  UIMAD UR6, UR8, UR10, URZ ;  /* 0x0000000a080672a4 */ /* 0x000fc8000f8e023f */
[----:B------:R-:W-:Y:S02]  /*4590*/  UIMAD UR8, UR7, UR11, UR6 ;  /* 0x0000000b070872a4 */ /* 0x000fe4000f8e0206 */
[----:B------:R-:W-:Y:S01]  /*45a0*/  UIMAD.WIDE.U32 UR6, UR7, UR10, UR4 ;  /* 0x0000000a070672a5 */ /* 0x000fe2000f8e0004 */
[----:B------:R-:W-:Y:S11]  /*45b0*/  @!P1 BRA `(.L_x_254) ;  /* 0x0000002c00b49947 */ /* 0x000ff60003800000 */
        /* <DEDUP_REMOVED lines=27> */
.L_x_300:
        /* <DEDUP_REMOVED lines=23> */
.L_x_281:
[----:B------:R-:W-:Y:S05]  /*48e0*/  BSYNC B0 ;  /* 0x0000000000007941 */ /* 0x000fea0003800000 */
.L_x_280:
        /* <DEDUP_REMOVED lines=12> */
.L_x_283:
[----:B------:R-:W-:Y:S05]  /*49b0*/  BSYNC B0 ;  /* 0x0000000000007941 */ /* 0x000fea0003800000 */
.L_x_282:
        /* <DEDUP_REMOVED lines=13> */
.L_x_285:
[----:B------:R-:W-:Y:S05]  /*4a90*/  BSYNC B0 ;  /* 0x0000000000007941 */ /* 0x000fea0003800000 */
.L_x_284:
[----:B------:R-:W-:Y:S06]  /*4aa0*/  BAR.ARV 0xa, 0xa0 ;  /* 0x0282800000007b1d */ /* 0x000fec0000002000 */
[----:B------:R-:W-:Y:S04]  /*4ab0*/  BSSY B0, `(.L_x_286) ;  /* 0x0000003000007945 */ /* 0x000fe80003800000 */
[----:B------:R-:W-:Y:S05]  /*4ac0*/  @!P0 BRA `(.L_x_287) ;  /* 0x0000000000048947 */ /* 0x000fea0003800000 */
[----:B------:R-:W-:-:S04]  /*4ad0*/  DEPBAR.LE SB0, 0x1 ;  /* 0x000080400000791a */ /* 0x000fc80000000000 */
.L_x_287:
[----:B------:R-:W-:Y:S05]  /*4ae0*/  BSYNC B0 ;  /* 0x0000000000007941 */ /* 0x000fea0003800000 */
.L_x_286:
[----:B------:R-:W-:Y:S06]  /*4af0*/  BAR.ARV 0xb, 0xa0 ;  /* 0x02c2800000007b1d */ /* 0x000fec0000002000 */
[----:B------:R-:W-:Y:S04]  /*4b00*/  BSSY B0, `(.L_x_288) ;  /* 0x0000003000007945 */ /* 0x000fe80003800000 */
[----:B------:R-:W-:Y:S05]  /*4b10*/  @!P0 BRA `(.L_x_289) ;  /* 0x0000000000048947 */ /* 0x000fea0003800000 */
[----:B------:R-:W-:-:S04]  /*4b20*/  DEPBAR.LE SB0, 0x0 ;  /* 0x000080000000791a */ /* 0x000fc80000000000 */
.L_x_289:
[----:B------:R-:W-:Y:S05]  /*4b30*/  BSYNC B0 ;  /* 0x0000000000007941 */ /* 0x000fea0003800000 */
.L_x_288:
        /* <DEDUP_REMOVED lines=13> */
.L_x_291:
[----:B------:R-:W-:Y:S05]  /*4c10*/  BSYNC B0 ;  /* 0x0000000000007941 */ /* 0x000fea0003800000 */
.L_x_290:
        /* <DEDUP_REMOVED lines=12> */
.L_x_293:
[----:B------:R-:W-:Y:S05]  /*4ce0*/  BSYNC B0 ;  /* 0x0000000000007941 */ /* 0x000fea0003800000 */
.L_x_292:
        /* <DEDUP_REMOVED lines=13> */
.L_x_295:
[----:B------:R-:W-:Y:S05]  /*4dc0*/  BSYNC B0 ;  /* 0x0000000000007941 */ /* 0x000fea0003800000 */
.L_x_294:
[----:B------:R-:W-:Y:S06]  /*4dd0*/  BAR.ARV 0xa, 0xa0 ;  /* 0x0282800000007b1d */ /* 0x000fec0000002000 */
[----:B------:R-:W-:Y:S04]  /*4de0*/  BSSY B0, `(.L_x_296) ;  /* 0x0000003000007945 */ /* 0x000fe80003800000 */
[----:B------:R-:W-:Y:S05]  /*4df0*/  @!P0 BRA `(.L_x_297) ;  /* 0x0000000000048947 */ /* 0x000fea0003800000 */
[----:B------:R-:W-:-:S04]  /*4e00*/  DEPBAR.LE SB0, 0x1 ;  /* 0x000080400000791a */ /* 0x000fc80000000000 */
.L_x_297:
[----:B------:R-:W-:Y:S05]  /*4e10*/  BSYNC B0 ;  /* 0x0000000000007941 */ /* 0x000fea0003800000 */
.L_x_296:
[----:B------:R-:W-:Y:S01]  /*4e20*/  VIADD R0, R0, 0xfffffffe ;  /* 0xfffffffe00007836 */ /* 0x000fe20000000000 */
[----:B------:R-:W-:Y:S06]  /*4e30*/  BAR.ARV 0xb, 0xa0 ;  /* 0x02c2800000007b1d */ /* 0x000fec0000002000 */
[----:B------:R-:W-:Y:S01]  /*4e40*/  BSSY B0, `(.L_x_298) ;  /* 0x0000004000007945 */ /* 0x000fe20003800000 */
[----:B------:R-:W-:-:S03]  /*4e50*/  ISETP.NE.AND P1, PT, R0, RZ, PT ;  /* 0x000000ff0000720c */ /* 0x000fc60003f25270 */
[----:B------:R-:W-:Y:S10]  /*4e60*/  @!P0 BRA `(.L_x_299) ;  /* 0x0000000000048947 */ /* 0x000ff40003800000 */
[----:B------:R-:W-:-:S04]  /*4e70*/  DEPBAR.LE SB0, 0x0 ;  /* 0x000080000000791a */ /* 0x000fc80000000000 */
.L_x_299:
[----:B------:R-:W-:Y:S05]  /*4e80*/  BSYNC B0 ;  /* 0x0000000000007941 */ /* 0x000fea0003800000 */
.L_x_298:
[----:B------:R-:W-:Y:S06]  /*4e90*/  BAR.ARV 0xc, 0xa0 ;  /* 0x0302800000007b1d */ /* 0x000fec0000002000 */
[----:B------:R-:W-:Y:S02]  /*4ea0*/  UIADD3 UR5, UR5, 0x2, URZ ;  /* 0x0000000205057890 */ /* 0x000fe4000fffe03f */
[----:B------:R-:W-:Y:S01]  /*4eb0*/  UIADD3 UR4, UR4, 0x1, URZ ;  /* 0x0000000104047890 */ /* 0x000fe2000fffe03f */
[----:B------:R-:W-:Y:S11]  /*4ec0*/  @P1 BRA `(.L_x_300) ;  /* 0xfffffff800281947 */ /* 0x000ff6000383ffff */
[----:B------:R-:W-:-:S12]  /*4ed0*/  UIADD3 UR4, UR9, 0x6000, URZ ;  /* 0x0000600009047890 */ /* 0x000fd8000fffe03f */
.L_x_279:
[----:B------:R-:W-:-:S13]  /*4ee0*/  ISETP.NE.AND P1, PT, R3, RZ, PT ;  /* 0x000000ff0300720c */ /* 0x000fda0003f25270 */
[----:B------:R-:W-:Y:S05]  /*4ef0*/  @!P1 BRA `(.L_x_254) ;  /* 0x0000002400649947 */ /* 0x000fea0003800000 */
        /* <DEDUP_REMOVED lines=17> */
.L_x_302:
[----:B------:R-:W-:Y:S05]  /*5010*/  BSYNC B0 ;  /* 0x0000000000007941 */ /* 0x000fea0003800000 */
.L_x_301:
        /* <DEDUP_REMOVED lines=18> */
.L_x_304:
[----:B------:R-:W-:Y:S05]  /*5140*/  BSYNC B0 ;  /* 0x0000000000007941 */ /* 0x000fea0003800000 */
.L_x_303:
        /* <DEDUP_REMOVED lines=19> */
.L_x_306:
[----:B------:R-:W-:Y:S05]  /*5280*/  BSYNC B0 ;  /* 0x0000000000007941 */ /* 0x000fea0003800000 */
.L_x_305:
[----:B------:R-:W-:Y:S06]  /*5290*/  BAR.ARV 0xa, 0xa0 ;  /* 0x0282800000007b1d */ /* 0x000fec0000002000 */
[----:B------:R-:W-:Y:S04]  /*52a0*/  BSSY B0, `(.L_x_307) ;  /* 0x0000003000007945 */ /* 0x000fe80003800000 */
[----:B------:R-:W-:Y:S05]  /*52b0*/  @!P0 BRA `(.L_x_308) ;  /* 0x0000000000048947 */ /* 0x000fea0003800000 */
[----:B------:R-:W-:-:S04]  /*52c0*/  DEPBAR.LE SB0, 0x1 ;  /* 0x000080400000791a */ /* 0x000fc80000000000 */
.L_x_308:
[----:B------:R-:W-:Y:S05]  /*52d0*/  BSYNC B0 ;  /* 0x0000000000007941 */ /* 0x000fea0003800000 */
.L_x_307:
[----:B------:R-:W-:Y:S06]  /*52e0*/  BAR.ARV 0xb, 0xa0 ;  /* 0x02c2800000007b1d */ /* 0x000fec0000002000 */
[----:B------:R-:W-:Y:S04]  /*52f0*/  BSSY B0, `(.L_x_309) ;  /* 0x0000003000007945 */ /* 0x000fe80003800000 */
[----:B------:R-:W-:Y:S05]  /*5300*/  @!P0 BRA `(.L_x_310) ;  /* 0x0000000000048947 */ /* 0x000fea0003800000 */
[----:B------:R-:W-:-:S04]  /*5310*/  DEPBAR.LE SB0, 0x0 ;  /* 0x000080000000791a */ /* 0x000fc80000000000 */
.L_x_310:
[----:B------:R-:W-:Y:S05]  /*5320*/  BSYNC B0 ;  /* 0x0000000000007941 */ /* 0x000fea0003800000 */
.L_x_309:
[----:B------:R-:W-:Y:S06]  /*5330*/  BAR.ARV 0xc, 0xa0 ;  /* 0x0302800000007b1d */ /* 0x000fec0000002000 */
[----:B------:R-:W-:Y:S05]  /*5340*/  BRA `(.L_x_254) ;  /* 0x0000002000507947 */ /* 0x000fea0003800000 */
.L_x_278:
        /* <DEDUP_REMOVED lines=57> */
.L_x_340:
        /* <DEDUP_REMOVED lines=9> */
.L_x_314:
        /* <DEDUP_REMOVED lines=89> */
[----:B------:R-:W-:Y:S01]  /*5d00*/  IMAD.MOV.U32 R12, RZ, RZ, 0x1 ;  /* 0x00000001ff0c7424 */ /* 0x000fe200078e00ff */
[----:B------:R-:W-:-:S04]  /*5d10*/  SHF.R.S32.HI R5, RZ, 0x1f, R4 ;  /* 0x0000001fff057819 */ /* 0x000fc80000011404 */
[----:B------:R-:W-:Y:S01]  /*5d20*/  LEA.HI R4, R5, R4, RZ, 0x6 ;  /* 0x0000000405047211 */ /* 0x000fe200078f30ff */
[----:B------:R-:W-:-:S03]  /*5d30*/  IMAD.MOV.U32 R5, RZ, RZ, RZ ;  /* 0x000000ffff057224 */ /* 0x000fc600078e00ff */
[----:B------:R-:W-:-:S04]  /*5d40*/  LEA.HI.SX32 R4, R4, 0xffffffff, 0x1a ;  /* 0xffffffff04047811 */ /* 0x000fc800078fd2ff */
[----:B------:R-:W-:-:S04]  /*5d50*/  VIMNMX R4, R4, 0x1, !PT ;  /* 0x0000000104047848 */ /* 0x000fc80007fe0100 */
[----:B------:R-:W-:Y:S02]  /*5d60*/  LOP3.LUT R19, R4, 0x1, RZ, 0xc0, !PT ;  /* 0x0000000104137812 */ /* 0x000fe400078ec0ff */
[----:B--2---:R-:W-:Y:S01]  /*5d70*/  LOP3.LUT R16, R17, 0x1f, RZ, 0xc0, !PT ;  /* 0x0000001f11107812 */ /* 0x004fe200078ec0ff */
[----:B------:R-:W-:Y:S01]  /*5d80*/  IMAD.MOV.U32 R17, RZ, RZ, RZ ;  /* 0x000000ffff117224 */ /* 0x000fe200078e00ff */
[----:B------:R-:W-:Y:S06]  /*5d90*/  @!P1 BRA `(.L_x_316) ;  /* 0x0000000800f49947 */ /* 0x000fec0003800000 */
[----:B------:R-:W-:Y:S02]  /*5da0*/  IMAD.IADD R22, R4, 0x1, -R19 ;  /* 0x0000000104167824 */ /* 0x000fe400078e0a13 */
[----:B------:R-:W-:Y:S02]  /*5db0*/  IMAD.MOV.U32 R17, RZ, RZ, RZ ;  /* 0x000000ffff117224 */ /* 0x000fe400078e00ff */
[----:B------:R-:W-:-:S07]  /*5dc0*/  IMAD.MOV.U32 R12, RZ, RZ, 0x1 ;  /* 0x00000001ff0c7424 */ /* 0x000fce00078e00ff */
.L_x_325:
[----:B-1----:R-:W-:-:S05]  /*5dd0*/  IMAD.MOV.U32 R10, RZ, RZ, 0x1 ;  /* 0x00000001ff0a7424 */ /* 0x002fca00078e00ff */
[----:B------:R-:W-:-:S04]  /*5de0*/  SHF.L.U32 R10, R10, 0x1f, RZ ;  /* 0x0000001f0a0a7819 */ /* 0x000fc800000006ff */
[----:B------:R-:W1:Y:S02]  /*5df0*/  SYNCS.PHASECHK.TRANS64.TRYWAIT P1, [R0+URZ+0x36438], R10 ;  /* 0x0364380a000075a7 */ /* 0x000e64000802017f */
[----:B-123--:R-:W-:Y:S05]  /*5e00*/  @!P1 BRA `(.L_x_317) ;  /* 0x0000001800209947 */ /* 0x00efea0003800000 */
.L_x_341:
[----:B------:R-:W-:Y:S05]  /*5e10*/  @P0 BRA `(.L_x_318) ;  /* 0x0000000000140947 */ /* 0x000fea0003800000 */
[----:B------:R-:W-:Y:S01]  /*5e20*/  ISETP.NE.AND P1, PT, R16, RZ, PT ;  /* 0x000000ff1000720c */ /* 0x000fe20003f25270 */
[----:B------:R-:W-:-:S04]  /*5e30*/  IMAD.MOV.U32 R3, RZ, RZ, 0x6100 ;  /* 0x00006100ff037424 */ /* 0x000fc800078e00ff */
[----:B------:R2:W-:Y:S08]  /*5e40*/  SYNCS.ARRIVE.TRANS64 RZ, [R0+URZ+0x36430], R3 ;  /* 0x0364300300ff79a7 */ /* 0x0005f0000800003f */
[----:B------:R-:W-:Y:S05]  /*5e50*/  @!P1 BRA `(.L_x_318) ;  /* 0x0000000000049947 */ /* 0x000fea0003800000 */
[----:B------:R-:W-:Y:S01]  /*5e60*/  BPT.TRAP 0x1 ;  /* 0x000000040000795c */ /* 0x000fe20000300000 */
.L_x_318:
        /* <DEDUP_REMOVED lines=47> */
.L_x_342:
[----:B------:R-:W-:Y:S05]  /*6160*/  @P0 BRA `(.L_x_320) ;  /* 0x0000000000140947 */ /* 0x000fea0003800000 */
[----:B------:R-:W-:Y:S01]  /*6170*/  ISETP.NE.AND P1, PT, R16, RZ, PT ;  /* 0x000000ff1000720c */ /* 0x000fe20003f25270 */
[----:B--2---:R-:W-:-:S04]  /*6180*/  IMAD.MOV.U32 R3, RZ, RZ, 0x6100 ;  /* 0x00006100ff037424 */ /* 0x004fc800078e00ff */
[----:B------:R3:W-:Y:S08]  /*6190*/  SYNCS.ARRIVE.TRANS64 RZ, [R0+URZ+0x36418], R3 ;  /* 0x0364180300ff79a7 */ /* 0x0007f0000800003f */
[----:B------:R-:W-:Y:S05]  /*61a0*/  @!P1 BRA `(.L_x_320) ;  /* 0x0000000000049947 */ /* 0x000fea0003800000 */
[----:B------:R-:W-:Y:S01]  /*61b0*/  BPT.TRAP 0x1 ;  /* 0x000000040000795c */ /* 0x000fe20000300000 */
.L_x_320:
        /* <DEDUP_REMOVED lines=35> */
.L_x_343:
        /* <DEDUP_REMOVED lines=9> */
.L_x_322:
        /* <DEDUP_REMOVED lines=37> */
.L_x_345:
[----:B------:R-:W-:Y:S05]  /*66d0*/  @P0 BRA `(.L_x_324) ;  /* 0x0000000000140947 */ /* 0x000fea0003800000 */
[----:B------:R-:W-:Y:S01]  /*66e0*/  ISETP.NE.AND P1, PT, R16, RZ, PT ;  /* 0x000000ff1000720c */ /* 0x000fe20003f25270 */
[----:B--2---:R-:W-:-:S04]  /*66f0*/  IMAD.MOV.U32 R5, RZ, RZ, 0x6100 ;  /* 0x00006100ff057424 */ /* 0x004fc800078e00ff */
[----:B------:R3:W-:Y:S08]  /*6700*/  SYNCS.ARRIVE.TRANS64 RZ, [R0+URZ+0x36410], R5 ;  /* 0x0364100500ff79a7 */ /* 0x0007f0000800003f */
[----:B------:R-:W-:Y:S05]  /*6710*/  @!P1 BRA `(.L_x_324) ;  /* 0x0000000000049947 */ /* 0x000fea0003800000 */
[----:B------:R-:W-:Y:S01]  /*6720*/  BPT.TRAP 0x1 ;  /* 0x000000040000795c */ /* 0x000fe20000300000 */
.L_x_324:
        /* <DEDUP_REMOVED lines=36> */
.L_x_316:
[----:B------:R-:W-:Y:S01]  /*6970*/  ISETP.NE.AND P1, PT, R19, RZ, PT ;  /* 0x000000ff1300720c */ /* 0x000fe20003f25270 */
[----:B------:R-:W-:-:S12]  /*6980*/  IMAD.MOV.U32 R4, RZ, RZ, 0x1 ;  /* 0x00000001ff047424 */ /* 0x000fd800078e00ff */
[----:B------:R-:W-:Y:S05]  /*6990*/  @!P1 BRA `(.L_x_315) ;  /* 0x0000000400649947 */ /* 0x000fea0003800000 */
[----:B------:R-:W2:Y:S02]  /*69a0*/  SYNCS.PHASECHK.TRANS64.TRYWAIT P1, [R0+URZ+0x36438], R10 ;  /* 0x0364380a000075a7 */ /* 0x000ea4000802017f */
[----:B--2---:R-:W-:Y:S05]  /*69b0*/  @!P1 BRA `(.L_x_326) ;  /* 0x0000000c00889947 */ /* 0x004fea0003800000 */
.L_x_346:
[----:B------:R-:W-:Y:S05]  /*69c0*/  @P0 BRA `(.L_x_327) ;  /* 0x0000000000140947 */ /* 0x000fea0003800000 */
[----:B------:R-:W-:Y:S01]  /*69d0*/  ISETP.NE.AND P1, PT, R16, RZ, PT ;  /* 0x000000ff1000720c */ /* 0x000fe20003f25270 */
[----:B------:R-:W-:-:S04]  /*69e0*/  IMAD.MOV.U32 R5, RZ, RZ, 0x6100 ;  /* 0x00006100ff057424 */ /* 0x000fc800078e00ff */
[----:B------:R3:W-:Y:S08]  /*69f0*/  SYNCS.ARRIVE.TRANS64 RZ, [R0+URZ+0x36430], R5 ;  /* 0x0364300500ff79a7 */ /* 0x0007f0000800003f */
[----:B------:R-:W-:Y:S05]  /*6a00*/  @!P1 BRA `(.L_x_327) ;  /* 0x0000000000049947 */ /* 0x000fea0003800000 */
[----:B------:R-:W-:Y:S01]  /*6a10*/  BPT.TRAP 0x1 ;  /* 0x000000040000795c */ /* 0x000fe20000300000 */
.L_x_327:
        /* <DEDUP_REMOVED lines=41> */
.L_x_347:
[----:B------:R-:W-:Y:S01]  /*6cb0*/  IMAD.MOV.U32 R4, RZ, RZ, RZ ;  /* 0x000000ffff047224 */ /* 0x000fe200078e00ff */
[----:B------:R-:W-:Y:S06]  /*6cc0*/  @P0 BRA `(.L_x_329) ;  /* 0x0000000000140947 */ /* 0x000fec0003800000 */
[----:B------:R-:W-:Y:S01]  /*6cd0*/  ISETP.NE.AND P1, PT, R16, RZ, PT ;  /* 0x000000ff1000720c */ /* 0x000fe20003f25270 */
[----:B---3--:R-:W-:-:S04]  /*6ce0*/  IMAD.MOV.U32 R5, RZ, RZ, 0x6100 ;  /* 0x00006100ff057424 */ /* 0x008fc800078e00ff */
[----:B------:R4:W-:Y:S08]  /*6cf0*/  SYNCS.ARRIVE.TRANS64 RZ, [R0+URZ+0x36418], R5 ;  /* 0x0364180500ff79a7 */ /* 0x0009f0000800003f */
[----:B------:R-:W-:Y:S05]  /*6d00*/  @!P1 BRA `(.L_x_329) ;  /* 0x0000000000049947 */ /* 0x000fea0003800000 */
[----:B------:R-:W-:Y:S01]  /*6d10*/  BPT.TRAP 0x1 ;  /* 0x000000040000795c */ /* 0x000fe20000300000 */
.L_x_329:
        /* <DEDUP_REMOVED lines=33> */
.L_x_315:
[----:B------:R-:W-:-:S04]  /*6f30*/  SHF.L.U32 R3, R4, 0x1f, RZ ;  /* 0x0000001f04037819 */ /* 0x000fc800000006ff */
[----:B------:R-:W3:Y:S02]  /*6f40*/  SYNCS.PHASECHK.TRANS64.TRYWAIT P1, [R0+URZ+0x36438], R3 ;  /* 0x03643803000075a7 */ /* 0x000ee4000802017f */
[----:B---3--:R-:W-:Y:S05]  /*6f50*/  @!P1 BRA `(.L_x_330) ;  /* 0x0000000800489947 */ /* 0x008fea0003800000 */
.L_x_348:
[----:B------:R-:W-:Y:S05]  /*6f60*/  @P0 BRA `(.L_x_331) ;  /* 0x0000000000180947 */ /* 0x000fea0003800000 */
[----:B------:R-:W4:Y:S01]  /*6f70*/  S2R R2, SR_TID.X ;  /* 0x0000000000027919 */ /* 0x000f220000002100 */
[----:B---3--:R-:W-:-:S04]  /*6f80*/  IMAD.MOV.U32 R3, RZ, RZ, 0x6100 ;  /* 0x00006100ff037424 */ /* 0x008fc800078e00ff */
[----:B------:R5:W-:Y:S01]  /*6f90*/  SYNCS.ARRIVE.TRANS64 RZ, [R0+URZ+0x36430], R3 ;  /* 0x0364300300ff79a7 */ /* 0x000be2000800003f */
[----:B----4-:R-:W-:-:S13]  /*6fa0*/  LOP3.LUT P0, RZ, R2, 0x1f, RZ, 0xc0, !PT ;  /* 0x0000001f02ff7812 */ /* 0x010fda000780c0ff */
[----:B-----5:R-:W-:Y:S05]  /*6fb0*/  @!P0 BRA `(.L_x_331) ;  /* 0x0000000000048947 */ /* 0x020fea0003800000 */
[----:B------:R-:W-:Y:S01]  /*6fc0*/  BPT.TRAP 0x1 ;  /* 0x000000040000795c */ /* 0x000fe20000300000 */
.L_x_331:
        /* <DEDUP_REMOVED lines=43> */
.L_x_312:
[----:B------:R-:W-:Y:S05]  /*7280*/  BSYNC B0 ;  /* 0x0000000000007941 */ /* 0x000fea0003800000 */
.L_x_311:
[----:B------:R-:W-:-:S03]  /*7290*/  UMOV UR6, 0xffffffff ;  /* 0xffffffff00067882 */ /* 0x000fc60000000000 */
[----:B------:R-:W-:Y:S05]  /*72a0*/  BRA.DIV UR6, `(.L_x_332) ;  /* 0x0000000606887947 */ /* 0x000fea000b800000 */
[----:B------:R-:W-:-:S13]  /*72b0*/  ELECT P0, URZ, PT ;  /* 0x00000000003f782f */ /* 0x000fda0003800000 */
.L_x_351:
[----:B------:R-:W-:Y:S05]  /*72c0*/  @!P0 BRA `(.L_x_254) ;  /* 0x0000000000708947 */ /* 0x000fea0003800000 */
[----:B------:R-:W-:-:S04]  /*72d0*/  LOP3.LUT R18, R18, 0x2, RZ, 0xfc, !PT ;  /* 0x0000000212127812 */ /* 0x000fc800078efcff */
[----:B------:R-:W-:-:S13]  /*72e0*/  ISETP.NE.AND P2, PT, R18, 0x3, PT ;  /* 0x000000031200780c */ /* 0x000fda0003f45270 */
[----:B------:R-:W-:Y:S05]  /*72f0*/  @!P2 BRA `(.L_x_333) ;  /* 0x000000000004a947 */ /* 0x000fea0003800000 */
[----:B------:R-:W-:Y:S01]  /*7300*/  BPT.TRAP 0x1 ;  /* 0x000000040000795c */ /* 0x000fe20000300000 */
.L_x_333:
        /* <DEDUP_REMOVED lines=15> */
.L_x_352:
[----:B------:R-:W2:Y:S02]  /*7400*/  SYNCS.PHASECHK.TRANS64.TRYWAIT P0, [R3+URZ], R2 ;  /* 0x00000002030075a7 */ /* 0x000ea4000800017f */
[----:B--2---:R-:W-:Y:S05]  /*7410*/  @!P0 BRA `(.L_x_335) ;  /* 0x0000000400648947 */ /* 0x004fea0003800000 */
.L_x_353:
[----:B------:R-:W-:Y:S05]  /*7420*/  @!P2 BRA `(.L_x_336) ;  /* 0x000000000004a947 */ /* 0x000fea0003800000 */
[----:B------:R-:W-:Y:S01]  /*7430*/  BPT.TRAP 0x1 ;  /* 0x000000040000795c */ /* 0x000fe20000300000 */
.L_x_336:
[----:B------:R-:W-:-:S07]  /*7440*/  SHF.L.U32 R4, R4, 0x1f, RZ ;  /* 0x0000001f04047819 */ /* 0x000fce00000006ff */
.L_x_337:
[----:B---3--:R3:W4:Y:S02]  /*7450*/  SYNCS.PHASECHK.TRANS64.TRYWAIT P0, [R9+URZ+0x36438], R4 ;  /* 0x03643804090075a7 */ /* 0x008724000800017f */
[----:B----4-:R-:W-:Y:S05]  /*7460*/  @!P0 NANOSLEEP.SYNCS 0x989680 ;  /* 0x009896800000895d */ /* 0x010fea0003900000 */
[----:B------:R-:W4:Y:S02]  /*7470*/  @!P0 SYNCS.PHASECHK.TRANS64 P0, [R9+URZ+0x36438], R4 ;  /* 0x03643804090085a7 */ /* 0x000f24000800007f */
[----:B----4-:R-:W-:Y:S05]  /*7480*/  @!P0 BRA `(.L_x_337) ;  /* 0xfffffffc00f08947 */ /* 0x010fea000383ffff */
.L_x_254:
[----:B------:R-:W-:Y:S05]  /*7490*/  BSYNC B6 ;  /* 0x0000000000067941 */ /* 0x000fea0003800000 */
.L_x_251:
[----:B------:R-:W-:Y:S05]  /*74a0*/  EXIT ;  /* 0x000000000000794d */ /* 0x000fea0003800000 */
.L_x_259:
[----:B------:R-:W-:Y:S02]  /*74b0*/  IMAD.MOV.U32 R13, RZ, RZ, R16 ;  /* 0x000000ffff0d7224 */ /* 0x000fe400078e0010 */
[----:B------:R-:W-:Y:S02]  /*74c0*/  IMAD.MOV.U32 R12, RZ, RZ, RZ ;  /* 0x000000ffff0c7224 */ /* 0x000fe400078e00ff */
[----:B------:R-:W-:Y:S02]  /*74d0*/  IMAD.MOV.U32 R11, RZ, RZ, 0x1f ;  /* 0x0000001fff0b7424 */ /* 0x000fe400078e00ff */
[----:B------:R-:W-:-:S07]  /*74e0*/  IMAD.MOV.U32 R15, RZ, RZ, -0x1 ;  /* 0xffffffffff0f7424 */ /* 0x000fce00078e00ff */
[----:B------:R-:W-:Y:S05]  /*74f0*/  WARPSYNC.COLLECTIVE R15, `(.L_x_338) ;  /* 0x000000000f087348 */ /* 0x000fea0003c00000 */
[----:B------:R1:W2:Y:S02]  /*7500*/  SHFL.IDX P6, R14, R13, R12, R11 ;  /* 0x0000000c0d0e7389 */ /* 0x0002a400000c000b */
[----:B-12---:R-:W-:Y:S01]  /*7510*/  ENDCOLLECTIVE ;  /* 0x000000000000791b */ /* 0x006fe20003800000 */
.L_x_338:
[----:B------:R-:W-:Y:S05]  /*7520*/  BRA `(.L_x_339) ;  /* 0xffffff9400807947 */ /* 0x000fea000383ffff */
.L_x_261:
[----:B--2---:R-:W-:-:S04]  /*7530*/  IMAD.U32 R5, RZ, RZ, UR36 ;  /* 0x00000024ff057e24 */ /* 0x004fc8000f8e00ff */
[----:B------:R2:W3:Y:S03]  /*7540*/  SYNCS.PHASECHK.TRANS64.TRYWAIT P0, [R5+URZ+0x36400], R10 ;  /* 0x0364000a050075a7 */ /* 0x0004e6000800017f */
[----:B---3--:R-:W-:Y:S05]  /*7550*/  @!P0 NANOSLEEP.SYNCS 0x989680 ;  /* 0x009896800000895d */ /* 0x008fea0003900000 */
[----:B------:R-:W3:Y:S02]  /*7560*/  @!P0 SYNCS.PHASECHK.TRANS64 P0, [R5+URZ+0x36400], R10 ;  /* 0x0364000a050085a7 */ /* 0x000ee4000800007f */
[----:B---3--:R-:W-:Y:S05]  /*7570*/  @!P0 BRA `(.L_x_261) ;  /* 0xfffffffc00ec8947 */ /* 0x008fea000383ffff */
[----:B------:R-:W-:Y:S05]  /*7580*/  BRA `(.L_x_260) ;  /* 0xffffff9400b47947 */ /* 0x000fea000383ffff */
.L_x_266:
[----:B---3--:R3:W4:Y:S02]  /*7590*/  SYNCS.PHASECHK.TRANS64.TRYWAIT P1, [R3+URZ+0x36410], R12 ;  /* 0x0364100c030075a7 */ /* 0x008724000802017f */
[----:B----4-:R-:W-:Y:S05]  /*75a0*/  @!P1 NANOSLEEP.SYNCS 0x989680 ;  /* 0x009896800000995d */ /* 0x010fea0003900000 */
[----:B------:R-:W4:Y:S02]  /*75b0*/  @!P1 SYNCS.PHASECHK.TRANS64 P1, [R3+URZ+0x36410], R12 ;  /* 0x0364100c030095a7 */ /* 0x000f24000802007f */
[----:B----4-:R-:W-:Y:S05]  /*75c0*/  @!P1 BRA `(.L_x_266) ;  /* 0xfffffffc00f09947 */ /* 0x010fea000383ffff */
[----:B------:R-:W-:Y:S05]  /*75d0*/  BRA `(.L_x_265) ;  /* 0xffffffa0003c7947 */ /* 0x000fea000383ffff */
.L_x_270:
[----:B-----5:R-:W-:-:S04]  /*75e0*/  IMAD.U32 R15, RZ, RZ, UR36 ;  /* 0x00000024ff0f7e24 */ /* 0x020fc8000f8e00ff */
[----:B------:R5:W1:Y:S03]  /*75f0*/  SYNCS.PHASECHK.TRANS64.TRYWAIT P1, [R15+URZ+0x36430], R14 ;  /* 0x0364300e0f0075a7 */ /* 0x000a66000802017f */
[----:B-1----:R-:W-:Y:S05]  /*7600*/  @!P1 NANOSLEEP.SYNCS 0x989680 ;  /* 0x009896800000995d */ /* 0x002fea0003900000 */
[----:B------:R-:W1:Y:S02]  /*7610*/  @!P1 SYNCS.PHASECHK.TRANS64 P1, [R15+URZ+0x36430], R14 ;  /* 0x0364300e0f0095a7 */ /* 0x000e64000802007f */
[----:B-1----:R-:W-:Y:S05]  /*7620*/  @!P1 BRA `(.L_x_270) ;  /* 0xfffffffc00ec9947 */ /* 0x002fea000383ffff */
[----:B------:R-:W-:Y:S05]  /*7630*/  BRA `(.L_x_269) ;  /* 0xffffffa400dc7947 */ /* 0x000fea000383ffff */
.L_x_313:
[----:B-1----:R1:W2:Y:S02]  /*7640*/  SYNCS.PHASECHK.TRANS64.TRYWAIT P1, [R0+URZ+0x36420], R10 ;  /* 0x0364200a000075a7 */ /* 0x0022a4000802017f */
[----:B--2---:R-:W-:Y:S05]  /*7650*/  @!P1 NANOSLEEP.SYNCS 0x989680 ;  /* 0x009896800000995d */ /* 0x004fea0003900000 */
[----:B------:R-:W2:Y:S02]  /*7660*/  @!P1 SYNCS.PHASECHK.TRANS64 P1, [R0+URZ+0x36420], R10 ;  /* 0x0364200a000095a7 */ /* 0x000ea4000802007f */
[----:B--2---:R-:W-:Y:S05]  /*7670*/  @!P1 BRA `(.L_x_313) ;  /* 0xfffffffc00f09947 */ /* 0x004fea000383ffff */
[----:B------:R-:W-:Y:S05]  /*7680*/  BRA `(.L_x_340) ;  /* 0xffffffe000147947 */ /* 0x000fea000383ffff */
.L_x_317:
[----:B-1----:R1:W2:Y:S02]  /*7690*/  SYNCS.PHASECHK.TRANS64.TRYWAIT P1, [R0+URZ+0x36438], R10 ;  /* 0x0364380a000075a7 */ /* 0x0022a4000802017f */
[----:B--2---:R-:W-:Y:S05]  /*76a0*/  @!P1 NANOSLEEP.SYNCS 0x989680 ;  /* 0x009896800000995d */ /* 0x004fea0003900000 */
[----:B------:R-:W2:Y:S02]  /*76b0*/  @!P1 SYNCS.PHASECHK.TRANS64 P1, [R0+URZ+0x36438], R10 ;  /* 0x0364380a000095a7 */ /* 0x000ea4000802007f */
[----:B--2---:R-:W-:Y:S05]  /*76c0*/  @!P1 BRA `(.L_x_317) ;  /* 0xfffffffc00f09947 */ /* 0x004fea000383ffff */
[----:B------:R-:W-:Y:S05]  /*76d0*/  BRA `(.L_x_341) ;  /* 0xffffffe400cc7947 */ /* 0x000fea000383ffff */
.L_x_319:
[----:B--2---:R2:W3:Y:S02]  /*76e0*/  SYNCS.PHASECHK.TRANS64.TRYWAIT P1, [R0+URZ+0x36428], R3 ;  /* 0x03642803000075a7 */ /* 0x0044e4000802017f */
[----:B---3--:R-:W-:Y:S05]  /*76f0*/  @!P1 NANOSLEEP.SYNCS 0x989680 ;  /* 0x009896800000995d */ /* 0x008fea0003900000 */
[----:B------:R-:W3:Y:S02]  /*7700*/  @!P1 SYNCS.PHASECHK.TRANS64 P1, [R0+URZ+0x36428], R3 ;  /* 0x03642803000095a7 */ /* 0x000ee4000802007f */
[----:B---3--:R-:W-:Y:S05]  /*7710*/  @!P1 BRA `(.L_x_319) ;  /* 0xfffffffc00f09947 */ /* 0x008fea000383ffff */
[----:B------:R-:W-:Y:S05]  /*7720*/  BRA `(.L_x_342) ;  /* 0xffffffe8008c7947 */ /* 0x000fea000383ffff */
.L_x_321:
[----:B--2---:R2:W3:Y:S02]  /*7730*/  SYNCS.PHASECHK.TRANS64.TRYWAIT P1, [R0+URZ+0x36438], R29 ;  /* 0x0364381d000075a7 */ /* 0x0044e4000802017f */
[----:B---3--:R-:W-:Y:S05]  /*7740*/  @!P1 NANOSLEEP.SYNCS 0x989680 ;  /* 0x009896800000995d */ /* 0x008fea0003900000 */
[----:B------:R-:W3:Y:S02]  /*7750*/  @!P1 SYNCS.PHASECHK.TRANS64 P1, [R0+URZ+0x36438], R29 ;  /* 0x0364381d000095a7 */ /* 0x000ee4000802007f */
[----:B---3--:R-:W-:Y:S05]  /*7760*/  @!P1 BRA `(.L_x_321) ;  /* 0xfffffffc00f09947 */ /* 0x008fea000383ffff */
[----:B------:R-:W-:Y:S05]  /*7770*/  BRA `(.L_x_343) ;  /* 0xffffffec001c7947 */ /* 0x000fea000383ffff */
.L_x_323:
[----:B------:R-:W-:-:S07]  /*7780*/  SHF.L.U32 R5, R12, 0x1f, RZ ;  /* 0x0000001f0c057819 */ /* 0x000fce00000006ff */
.L_x_344:
[----:B--2---:R2:W3:Y:S02]  /*7790*/  SYNCS.PHASECHK.TRANS64.TRYWAIT P1, [R0+URZ+0x36420], R5 ;  /* 0x03642005000075a7 */ /* 0x0044e4000802017f */
[----:B---3--:R-:W-:Y:S05]  /*77a0*/  @!P1 NANOSLEEP.SYNCS 0x989680 ;  /* 0x009896800000995d */ /* 0x008fea0003900000 */
[----:B------:R-:W3:Y:S02]  /*77b0*/  @!P1 SYNCS.PHASECHK.TRANS64 P1, [R0+URZ+0x36420], R5 ;  /* 0x03642005000095a7 */ /* 0x000ee4000802007f */
[----:B---3--:R-:W-:Y:S05]  /*77c0*/  @!P1 BRA `(.L_x_344) ;  /* 0xfffffffc00f09947 */ /* 0x008fea000383ffff */
[----:B------:R-:W-:Y:S05]  /*77d0*/  BRA `(.L_x_345) ;  /* 0xffffffec00bc7947 */ /* 0x000fea000383ffff */
.L_x_326:
[----:B--2---:R2:W3:Y:S02]  /*77e0*/  SYNCS.PHASECHK.TRANS64.TRYWAIT P1, [R0+URZ+0x36438], R10 ;  /* 0x0364380a000075a7 */ /* 0x0044e4000802017f */
[----:B---3--:R-:W-:Y:S05]  /*77f0*/  @!P1 NANOSLEEP.SYNCS 0x989680 ;  /* 0x009896800000995d */ /* 0x008fea0003900000 */
[----:B------:R-:W3:Y:S02]  /*7800*/  @!P1 SYNCS.PHASECHK.TRANS64 P1, [R0+URZ+0x36438], R10 ;  /* 0x0364380a000095a7 */ /* 0x000ee4000802007f */
[----:B---3--:R-:W-:Y:S05]  /*7810*/  @!P1 BRA `(.L_x_326) ;  /* 0xfffffffc00f09947 */ /* 0x008fea000383ffff */
[----:B------:R-:W-:Y:S05]  /*7820*/  BRA `(.L_x_346) ;  /* 0xfffffff000647947 */ /* 0x000fea000383ffff */
.L_x_328:
[----:B---3--:R3:W4:Y:S02]  /*7830*/  SYNCS.PHASECHK.TRANS64.TRYWAIT P1, [R0+URZ+0x36428], R5 ;  /* 0x03642805000075a7 */ /* 0x008724000802017f */
[----:B----4-:R-:W-:Y:S05]  /*7840*/  @!P1 NANOSLEEP.SYNCS 0x989680 ;  /* 0x009896800000995d */ /* 0x010fea0003900000 */
[----:B------:R-:W4:Y:S02]  /*7850*/  @!P1 SYNCS.PHASECHK.TRANS64 P1, [R0+URZ+0x36428], R5 ;  /* 0x03642805000095a7 */ /* 0x000f24000802007f */
[----:B----4-:R-:W-:Y:S05]  /*7860*/  @!P1 BRA `(.L_x_328) ;  /* 0xfffffffc00f09947 */ /* 0x010fea000383ffff */
[----:B------:R-:W-:Y:S05]  /*7870*/  BRA `(.L_x_347) ;  /* 0xfffffff4000c7947 */ /* 0x000fea000383ffff */
.L_x_330:
[----:B---3--:R3:W4:Y:S02]  /*7880*/  SYNCS.PHASECHK.TRANS64.TRYWAIT P1, [R0+URZ+0x36438], R3 ;  /* 0x03643803000075a7 */ /* 0x008724000802017f */
[----:B----4-:R-:W-:Y:S05]  /*7890*/  @!P1 NANOSLEEP.SYNCS 0x989680 ;  /* 0x009896800000995d */ /* 0x010fea0003900000 */
[----:B------:R-:W4:Y:S02]  /*78a0*/  @!P1 SYNCS.PHASECHK.TRANS64 P1, [R0+URZ+0x36438], R3 ;  /* 0x03643803000095a7 */ /* 0x000f24000802007f */
[----:B----4-:R-:W-:Y:S05]  /*78b0*/  @!P1 BRA `(.L_x_330) ;  /* 0xfffffffc00f09947 */ /* 0x010fea000383ffff */
[----:B------:R-:W-:Y:S05]  /*78c0*/  BRA `(.L_x_348) ;  /* 0xfffffff400a47947 */ /* 0x000fea000383ffff */
.L_x_332:
[----:B------:R-:W-:Y:S01]  /*78d0*/  BSSY B0, `(.L_x_349) ;  /* 0x0000006000007945 */ /* 0x000fe20003800000 */
[----:B------:R-:W-:-:S07]  /*78e0*/  IMAD.MOV.U32 R15, RZ, RZ, -0x1 ;  /* 0xffffffffff0f7424 */ /* 0x000fce00078e00ff */
[----:B-12---:R-:W-:Y:S05]  /*78f0*/  WARPSYNC.COLLECTIVE R15, `(.L_x_350) ;  /* 0x000000000f0c7348 */ /* 0x006fea0003c00000 */
[----:B------:R-:W-:Y:S02]  /*7900*/  ELECT P6, UR62, PT ;  /* 0x00000000003e782f */ /* 0x000fe400038c0000 */
[----:B------:R-:W-:Y:S01]  /*7910*/  MOV R14, UR62 ;  /* 0x0000003e000e7c02 */ /* 0x000fe20008000f00 */
[----:B-12---:R-:W-:Y:S10]  /*7920*/  ENDCOLLECTIVE ;  /* 0x000000000000791b */ /* 0x006ff40003800000 */
.L_x_350:
[----:B------:R-:W-:Y:S05]  /*7930*/  BSYNC B0 ;  /* 0x0000000000007941 */ /* 0x000fea0003800000 */
.L_x_349:
[----:B------:R-:W-:Y:S01]  /*7940*/  PLOP3.LUT P0, PT, P6, PT, PT, 0x80, 0x0 ;  /* 0x000000000000781c */ /* 0x000fe2000370f070 */
[----:B------:R-:W-:-:S12]  /*7950*/  BRA `(.L_x_351) ;  /* 0xfffffff800587947 */ /* 0x000fd8000383ffff */
.L_x_334:
[----:B-1----:R1:W2:Y:S02]  /*7960*/  SYNCS.PHASECHK.TRANS64.TRYWAIT P0, [R7+URZ], R0 ;  /* 0x00000000070075a7 */ /* 0x0022a4000800017f */
[----:B--2---:R-:W-:Y:S05]  /*7970*/  @!P0 NANOSLEEP.SYNCS 0x989680 ;  /* 0x009896800000895d */ /* 0x004fea0003900000 */
[----:B------:R-:W2:Y:S02]  /*7980*/  @!P0 SYNCS.PHASECHK.TRANS64 P0, [R7+URZ], R0 ;  /* 0x00000000070085a7 */ /* 0x000ea4000800007f */
[----:B--2---:R-:W-:Y:S05]  /*7990*/  @!P0 BRA `(.L_x_334) ;  /* 0xfffffffc00f08947 */ /* 0x004fea000383ffff */
[----:B------:R-:W-:Y:S05]  /*79a0*/  BRA `(.L_x_352) ;  /* 0xfffffff800947947 */ /* 0x000fea000383ffff */
.L_x_335:
[----:B--2---:R2:W3:Y:S02]  /*79b0*/  SYNCS.PHASECHK.TRANS64.TRYWAIT P0, [R3+URZ], R2 ;  /* 0x00000002030075a7 */ /* 0x0044e4000800017f */
[----:B---3--:R-:W-:Y:S05]  /*79c0*/  @!P0 NANOSLEEP.SYNCS 0x989680 ;  /* 0x009896800000895d */ /* 0x008fea0003900000 */
[----:B------:R-:W3:Y:S02]  /*79d0*/  @!P0 SYNCS.PHASECHK.TRANS64 P0, [R3+URZ], R2 ;  /* 0x00000002030085a7 */ /* 0x000ee4000800007f */
[----:B---3--:R-:W-:Y:S05]  /*79e0*/  @!P0 BRA `(.L_x_335) ;  /* 0xfffffffc00f08947 */ /* 0x008fea000383ffff */
[----:B------:R-:W-:Y:S05]  /*79f0*/  BRA `(.L_x_353) ;  /* 0xfffffff800887947 */ /* 0x000fea000383ffff */
.L_x_354:
        /* <DEDUP_REMOVED lines=16> */
.L_x_3857:


//--------------------- .text._ZN7cutlass13device_kernelIN5flash11enable_sm90INS1_16FlashAttnBwdSm90INS1_25CollectiveMainloopBwdSm90ILi2ELi1ELi1EN4cute5tupleIJNS5_1CILi1EEES8_S8_EEENS6_IJNS7_ILi64EEENS7_ILi96EEENS7_ILi192EEEEEENS_6half_tEfNS_4arch4Sm90ELb0ELb0ELb1ELb0ELb1ELb0ELb1ELb0ELi3ELi1ELi1ELi1ELb0EEENS1_24CollectiveEpilogueBwdGQAISD_fSG_Li384ELb0ELb1EEENS1_19SingleTileSchedulerILb0ELb0ELb0ELi96EEEEEEEEEvNT_6ParamsE --------------------------
	.section	.text._ZN7cutlass13device_kernelIN5flash11enable_sm90INS1_16FlashAttnBwdSm90INS1_25CollectiveMainloopBwdSm90ILi2ELi1ELi1EN4cute5tupleIJNS5_1CILi1EEES8_S8_EEENS6_IJNS7_ILi64EEENS7_ILi96EEENS7_ILi192EEEEEENS_6half_tEfNS_4arch4Sm90ELb0ELb0ELb1ELb0ELb1ELb0ELb1ELb0ELi3ELi1ELi1ELi1ELb0EEENS1_24CollectiveEpilogueBwdGQAISD_fSG_Li384ELb0ELb1EEENS1_19SingleTileSchedulerILb0ELb0ELb0ELi96EEEEEEEEEvNT_6ParamsE,"ax",@progbits
	.align	128
.text._ZN7cutlass13device_kernelIN5flash11enable_sm90INS1_16FlashAttnBwdSm90INS1_25CollectiveMainloopBwdSm90ILi2ELi1ELi1EN4cute5tupleIJNS5_1CILi1EEES8_S8_EEENS6_IJNS7_ILi64EEENS7_ILi96EEENS7_ILi192EEEEEENS_6half_tEfNS_4arch4Sm90ELb0ELb0ELb1ELb0ELb1ELb0ELb1ELb0ELi3ELi1ELi1ELi1ELb0EEENS1_24CollectiveEpilogueBwdGQAISD_fSG_Li384ELb0ELb1EEENS1_19SingleTileSchedulerILb0ELb0ELb0ELi96EEEEEEEEEvNT_6ParamsE:
        .type           _ZN7cutlass13device_kernelIN5flash11enable_sm90INS1_16FlashAttnBwdSm90INS1_25CollectiveMainloopBwdSm90ILi2ELi1ELi1EN4cute5tupleIJNS5_1CILi1EEES8_S8_EEENS6_IJNS7_ILi64EEENS7_ILi96EEENS7_ILi192EEEEEENS_6half_tEfNS_4arch4Sm90ELb0ELb0ELb1ELb0ELb1ELb0ELb1ELb0ELi3ELi1ELi1ELi1ELb0EEENS1_24CollectiveEpilogueBwdGQAISD_fSG_Li384ELb0ELb1EEENS1_19SingleTileSchedulerILb0ELb0ELb0ELi96EEEEEEEEEvNT_6ParamsE,@function
        .size           _ZN7cutlass13device_kernelIN5flash11enable_sm90INS1_16FlashAttnBwdSm90INS1_25CollectiveMainloopBwdSm90ILi2ELi1ELi1EN4cute5tupleIJNS5_1CILi1EEES8_S8_EEENS6_IJNS7_ILi64EEENS7_ILi96EEENS7_ILi192EEEEEENS_6half_tEfNS_4arch4Sm90ELb0ELb0ELb1ELb0ELb1ELb0ELb1ELb0ELi3ELi1ELi1ELi1ELb0EEENS1_24CollectiveEpilogueBwdGQAISD_fSG_Li384ELb0ELb1EEENS1_19SingleTileSchedulerILb0ELb0ELb0ELi96EEEEEEEEEvNT_6ParamsE,(.L_x_3858 - _ZN7cutlass13device_kernelIN5flash11enable_sm90INS1_16FlashAttnBwdSm90INS1_25CollectiveMainloopBwdSm90ILi2ELi1ELi1EN4cute5tupleIJNS5_1CILi1EEES8_S8_EEENS6_IJNS7_ILi64EEENS7_ILi96EEENS7_ILi192EEEEEENS_6half_tEfNS_4arch4Sm90ELb0ELb0ELb1ELb0ELb1ELb0ELb1ELb0ELi3ELi1ELi1ELi1ELb0EEENS1_24CollectiveEpilogueBwdGQAISD_fSG_Li384ELb0ELb1EEENS1_19SingleTileSchedulerILb0ELb0ELb0ELi96EEEEEEEEEvNT_6ParamsE)
        .other          _ZN7cutlass13device_kernelIN5flash11enable_sm90INS1_16FlashAttnBwdSm90INS1_25CollectiveMainloopBwdSm90ILi2ELi1ELi1EN4cute5tupleIJNS5_1CILi1EEES8_S8_EEENS6_IJNS7_ILi64EEENS7_ILi96EEENS7_ILi192EEEEEENS_6half_tEfNS_4arch4Sm90ELb0ELb0ELb1ELb0ELb1ELb0ELb1ELb0ELi3ELi1ELi1ELi1ELb0EEENS1_24CollectiveEpilogueBwdGQAISD_fSG_Li384ELb0ELb1EEENS1_19SingleTileSchedulerILb0ELb0ELb0ELi96EEEEEEEEEvNT_6ParamsE,@"STO_CUDA_ENTRY STV_DEFAULT"
_ZN7cutlass13device_kernelIN5flash11enable_sm90INS1_16FlashAttnBwdSm90INS1_25CollectiveMainloopBwdSm90ILi2ELi1ELi1EN4cute5tupleIJNS5_1CILi1EEES8_S8_EEENS6_IJNS7_ILi64EEENS7_ILi96EEENS7_ILi192EEEEEENS_6half_tEfNS_4arch4Sm90ELb0ELb0ELb1ELb0ELb1ELb0ELb1ELb0ELi3ELi1ELi1ELi1ELb0EEENS1_24CollectiveEpilogueBwdGQAISD_fSG_Li384ELb0ELb1EEENS1_19SingleTileSchedulerILb0ELb0ELb0ELi96EEEEEEEEEvNT_6ParamsE:
        /* <DEDUP_REMOVED lines=22> */
.L_x_356:
[----:B------:R-:W-:Y:S05]  /*0160*/  BSYNC B0 ;  /* 0x0000000000007941 */ /* 0x000fea0003800000 */
.L_x_355:
        /* <DEDUP_REMOVED lines=34> */
.L_x_357:
        /* <DEDUP_REMOVED lines=20> */
.L_x_358:
[----:B---3--:R-:W-:Y:S01]  /*04d0*/  ISETP.NE.AND P0, PT, R2, RZ, PT ;  /* 0x000000ff0200720c */ /* 0x008fe20003f05270 */
[----:B------:R-:W-:Y:S01]  /*04e0*/  IMAD.MOV.U32 R18, RZ, RZ, 0x1 ;  /* 0x00000001ff127424 */ /* 0x000fe200078e00ff */
[----:B------:R-:W-:Y:S01]  /*04f0*/  NOP ;  /* 0x0000000000007918 */ /* 0x000fe20000000000 */
[----:B------:R-:W-:Y:S01]  /*0500*/  ULDC.64 UR38, c[0x0][0x208] ;  /* 0x0000820000267ab9 */ /* 0x000fe20000000a00 */
[----:B------:R-:W-:Y:S02]  /*0510*/  BSSY B6, `(.L_x_359) ;  /* 0x00007bc000067945 */ /* 0x000fe40003800000 */
[----:B------:R-:W-:Y:S01]  /*0520*/  SEL R18, R18, 0x2, !P0 ;  /* 0x0000000212127807 */ /* 0x000fe20004000000 */
[----:B-12-4-:R-:W-:Y:S06]  /*0530*/  BAR.SYNC.DEFER_BLOCKING 0x0 ;  /* 0x0000000000007b1d */ /* 0x016fec0000010000 */
[----:B------:R-:W-:Y:S05]  /*0540*/  @!P0 BRA `(.L_x_360) ;  /* 0x0000004000c48947 */ /* 0x000fea0003800000 */
.L_x_361:
        /* <DEDUP_REMOVED lines=37> */
.L_x_364:
        /* <DEDUP_REMOVED lines=15> */
.L_x_363:
        /* <DEDUP_REMOVED lines=20> */
.L_x_366:
        /* <DEDUP_REMOVED lines=15> */
.L_x_365:
        /* <DEDUP_REMOVED lines=8> */
.L_x_475:
        /* <DEDUP_REMOVED lines=19> */
.L_x_368:
        /* <DEDUP_REMOVED lines=156> */
.L_x_381:
[----:B------:R-:W-:-:S13]  /*1630*/  ISETP.NE.AND P0, PT, R8, 0x3, PT ;  /* 0x000000030800780c */ /* 0x000fda0003f05270 */
[----:B---3--:R-:W-:Y:S05]  /*1640*/  @!P0 BRA `(.L_x_371) ;  /* 0x0000000000048947 */ /* 0x008fea0003800000 */
[----:B------:R-:W-:Y:S01]  /*1650*/  BPT.TRAP 0x1 ;  /* 0x000000040000795c */ /* 0x000fe20000300000 */
.L_x_371:
[----:B------:R-:W-:Y:S02]  /*1660*/  LEA R3, R2, UR36, 0x3 ;  /* 0x0000002402037c11 */ /* 0x000fe4000f8e18ff */
[----:B------:R-:W-:-:S04]  /*1670*/  SHF.L.U32 R12, R7, 0x1f, RZ ;  /* 0x0000001f070c7819 */ /* 0x000fc800000006ff */
[----:B------:R2:W3:Y:S01]  /*1680*/  SYNCS.PHASECHK.TRANS64.TRYWAIT P1, [R3+URZ+0x36410], R12 ;  /* 0x0364100c030075a7 */ /* 0x0004e2000802017f */
[----:B------:R-:W-:Y:S05]  /*1690*/  @!P0 BRA `(.L_x_372) ;  /* 0x0000000000048947 */ /* 0x000fea0003800000 */
[----:B------:R-:W-:Y:S01]  /*16a0*/  BPT.TRAP 0x1 ;  /* 0x000000040000795c */ /* 0x000fe20000300000 */
.L_x_372:
[----:B---3--:R-:W-:Y:S05]  /*16b0*/  @P1 BRA `(.L_x_373) ;  /* 0x0000000000081947 */ /* 0x008fea0003800000 */
[----:B------:R-:W3:Y:S02]  /*16c0*/  SYNCS.PHASECHK.TRANS64.TRYWAIT P1, [R3+URZ+0x36410], R12 ;  /* 0x0364100c030075a7 */ /* 0x000ee4000802017f */
[----:B---3--:R-:W-:Y:S05]  /*16d0*/  @!P1 BRA `(.L_x_374) ;  /* 0x0000006800bc9947 */ /* 0x008fea0003800000 */
.L_x_373:
        /* <DEDUP_REMOVED lines=103> */
.L_x_375:
[----:B--2---:R-:W-:-:S04]  /*1d50*/  SHF.L.U32 R14, R6, 0x1f, RZ ;  /* 0x0000001f060e7819 */ /* 0x004fc800000006ff */
[----:B------:R2:W1:Y:S01]  /*1d60*/  SYNCS.PHASECHK.TRANS64.TRYWAIT P1, [UR36+0x36430], R14 ;  /* 0x0364300eff0075a7 */ /* 0x0004620008020164 */
[----:B------:R-:W-:Y:S05]  /*1d70*/  @!P0 BRA `(.L_x_376) ;  /* 0x0000000000048947 */ /* 0x000fea0003800000 */
[----:B------:R-:W-:Y:S01]  /*1d80*/  BPT.TRAP 0x1 ;  /* 0x000000040000795c */ /* 0x000fe20000300000 */
.L_x_376:
[----:B-1----:R-:W-:Y:S05]  /*1d90*/  @P1 BRA `(.L_x_377) ;  /* 0x0000000000081947 */ /* 0x002fea0003800000 */
[----:B------:R-:W1:Y:S02]  /*1da0*/  SYNCS.PHASECHK.TRANS64.TRYWAIT P1, [UR36+0x36430], R14 ;  /* 0x0364300eff0075a7 */ /* 0x000e640008020164 */
[----:B-1----:R-:W-:Y:S05]  /*1db0*/  @!P1 BRA `(.L_x_378) ;  /* 0x0000006400189947 */ /* 0x002fea0003800000 */
.L_x_377:
        /* <DEDUP_REMOVED lines=18> */
[----:B--2---:R-:W-:Y:S01]  /*1ee0*/  FMUL.FTZ R14, R136, UR7 ;  /* 0x00000007880e7c20 */ /* 0x004fe20008410000 */
[----:B------:R-:W-:Y:S01]  /*1ef0*/  UMOV UR10, UR6 ;  /* 0x00000006000a7c82 */ /* 0x000fe20008000000 */
[----:B------:R-:W-:Y:S01]  /*1f00*/  FMUL.FTZ R15, R137, UR7 ;  /* 0x00000007890f7c20 */ /* 0x000fe20008410000 */
[----:B------:R-:W-:Y:S01]  /*1f10*/  HGMMA.64x32x16.F32 R120, gdesc[UR8], RZ, !UPT, gsb0 ;  /* 0x00600000087879f0 */ /* 0x000fe2000c0008ff */
[----:B------:R-:W-:Y:S01]  /*1f20*/  UIADD3 UR10, UR6, 0x2, URZ ;  /* 0x00000002060a7890 */ /* 0x000fe2000fffe03f */
[----:B------:R-:W-:Y:S01]  /*1f30*/  FMUL.FTZ R137, R141, UR7 ;  /* 0x000000078d897c20 */ /* 0x000fe20008410000 */
[----:B------:R-:W-:Y:S01]  /*1f40*/  UIADD3 UR8, UR4, 0x2, URZ ;  /* 0x0000000204087890 */ /* 0x000fe2000fffe03f */
[----:B------:R-:W1:Y:S01]  /*1f50*/  MUFU.TANH R14, R14 ;  /* 0x0000000e000e7308 */ /* 0x000e620000002400 */
        /* <DEDUP_REMOVED lines=15> */
[----:B------:R-:W2:Y:S01]  /*2050*/  MUFU.TANH R136, R136 ;  /* 0x0000008800887308 */ /* 0x000ea20000002400 */
[----:B-1----:R-:W-:-:S07]  /*2060*/  FSEL R139, R14, -INF , P3 ;  /* 0xff8000000e8b7808 */ /* 0x002fce0001800000 */
[----:B------:R-:W-:Y:S08]  /*2070*/  MUFU.TANH R138, R138 ;  /* 0x0000008a008a7308 */ /* 0x000ff00000002400 */
[----:B------:R-:W-:Y:S01]  /*2080*/  MUFU.TANH R137, R137 ;  /* 0x0000008900897308 */ /* 0x000fe20000002400 */
[----:B--2---:R-:W-:-:S07]  /*2090*/  FSEL R149, R136, -INF , P5 ;  /* 0xff80000088957808 */ /* 0x004fce0002800000 */
[----:B------:R-:W1:Y:S08]  /*20a0*/  MUFU.TANH R18, R18 ;  /* 0x0000001200127308 */ /* 0x000e700000002400 */
[----:B------:R-:W-:Y:S01]  /*20b0*/  MUFU.TANH R19, R19 ;  /* 0x0000001300137308 */ /* 0x000fe20000002400 */
[----:B------:R-:W-:Y:S02]  /*20c0*/  WARPGROUP.DEPBAR.LE gsb0, 0x0 ;  /* 0x00008000000079c5 */ /* 0x000fe40000010000 */
[----:B------:R-:W-:-:S05]  /*20d0*/  WARPGROUP.ARRIVE ;  /* 0x00000000000079c5 */ /* 0x000fca0000000000 */
[----:B------:R-:W-:Y:S01]  /*20e0*/  MUFU.TANH R20, R20 ;  /* 0x0000001400147308 */ /* 0x000fe20000002400 */
[C---:B-1----:R-:W-:Y:S01]  /*20f0*/  FSEL R148, R18.reuse, -INF , P3 ;  /* 0xff80000012947808 */ /* 0x042fe20001800000 */
        /* <DEDUP_REMOVED lines=81> */
[----:B------:R-:W1:Y:S01]  /*2610*/  MUFU.EX2 R147, R147 ;  /* 0x0000009300937308 */ /* 0x000e620000000800 */
        /* <DEDUP_REMOVED lines=10> */
[----:B------:R-:W2:Y:S04]  /*26c0*/  LDS R143, [R141+0x30200] ;  /* 0x030200008d8f7984 */ /* 0x000ea80000000800 */
[----:B------:R-:W3:Y:S01]  /*26d0*/  LDS R141, [R141+0x30220] ;  /* 0x030220008d8d7984 */ /* 0x000ee20000000800 */
[--C-:B--2---:R-:W-:Y:S01]  /*26e0*/  FADD.FTZ R144, R121, -R143.reuse ;  /* 0x8000008f79907221 */ /* 0x104fe20000010000 */
[--C-:B------:R-:W-:Y:S01]  /*26f0*/  FADD.FTZ R139, R120, -R143.reuse ;  /* 0x8000008f788b7221 */ /* 0x100fe20000010000 */
[----:B------:R-:W-:Y:S01]  /*2700*/  FFMA.FTZ R121, -R15, R15, 1 ;  /* 0x3f8000000f797423 */ /* 0x000fe2000001010f */
[----:B------:R-:W-:Y:S01]  /*2710*/  FFMA.FTZ R120, -R14, R14, 1 ;  /* 0x3f8000000e787423 */ /* 0x000fe2000001010e */
[----:B-1----:R-:W-:Y:S01]  /*2720*/  FMUL.FTZ R144, R147, R144 ;  /* 0x0000009093907220 */ /* 0x002fe20000410000 */
        /* <DEDUP_REMOVED lines=8> */
[----:B------:R-:W1:Y:S01]  /*27b0*/  MUFU.EX2 R14, R14 ;  /* 0x0000000e000e7308 */ /* 0x000e620000000800 */
[----:B------:R-:W-:Y:S01]  /*27c0*/  FSEL R15, R137, -INF , P1 ;  /* 0xff800000890f7808 */ /* 0x000fe20000800000 */
[--C-:B------:R-:W-:Y:S01]  /*27d0*/  FADD.FTZ R149, R128, -R143.reuse ;  /* 0x8000008f80957221 */ /* 0x100fe20000010000 */
[----:B------:R-:W-:Y:S01]  /*27e0*/  FMUL.FTZ R120, R120, R139 ;  /* 0x0000008b78787220 */ /* 0x000fe20000410000 */
[----:B------:R-:W-:Y:S01]  /*27f0*/  FMUL.FTZ R139, R150, UR7 ;  /* 0x00000007968b7c20 */ /* 0x000fe20008410000 */
[----:B------:R-:W-:Y:S01]  /*2800*/  FADD.FTZ R150, R125, -R143 ;  /* 0x8000008f7d967221 */ /* 0x000fe20000010000 */
[--C-:B------:R-:W-:Y:S01]  /*2810*/  FFMA.FTZ R15, R15, UR4, -R12.reuse ;  /* 0x000000040f0f7c23 */ /* 0x100fe2000801080c */
[----:B------:R-:W-:Y:S01]  /*2820*/  FFMA.FTZ R128, -R138, R138, 1 ;  /* 0x3f8000008a807423 */ /* 0x000fe2000001018a */
[----:B------:R-:W2:Y:S01]  /*2830*/  MUFU.EX2 R136, R136 ;  /* 0x0000008800887308 */ /* 0x000ea20000000800 */
        /* <DEDUP_REMOVED lines=8> */
[----:B-1----:R-:W-:Y:S01]  /*28c0*/  FMUL.FTZ R151, R14, R151 ;  /* 0x000000970e977220 */ /* 0x002fe20000410000 */
[----:B------:R-:W-:Y:S01]  /*28d0*/  ISETP.GT.AND P5, PT, R0, 0x19, PT ;  /* 0x000000190000780c */ /* 0x000fe20003fa4270 */
[----:B------:R-:W-:Y:S01]  /*28e0*/  FADD.FTZ R133, R133, -R143 ;  /* 0x8000008f85857221 */ /* 0x000fe20000010000 */
[----:B------:R-:W-:Y:S01]  /*28f0*/  FSEL R153, R140, -INF , P4 ;  /* 0xff8000008c997808 */ /* 0x000fe20002000000 */
[----:B------:R-:W-:Y:S01]  /*2900*/  FMUL.FTZ R124, R124, R151 ;  /* 0x000000977c7c7220 */ /* 0x000fe20000410000 */
[----:B------:R-:W-:Y:S01]  /*2910*/  FFMA.FTZ R140, -R140, R140, 1 ;  /* 0x3f8000008c8c7423 */ /* 0x000fe2000001018c */
[----:B---3--:R-:W-:Y:S01]  /*2920*/  FADD.FTZ R122, R122, -R141 ;  /* 0x8000008d7a7a7221 */ /* 0x008fe20000010000 */
[----:B------:R-:W1:Y:S01]  /*2930*/  MUFU.TANH R139, R139 ;  /* 0x0000008b008b7308 */ /* 0x000e620000002400 */
[----:B--2---:R-:W-:Y:S01]  /*2940*/  FMUL.FTZ R151, R136, R149 ;  /* 0x0000009588977220 */ /* 0x004fe20000410000 */
[--C-:B------:R-:W-:Y:S01]  /*2950*/  FFMA.FTZ R149, R148, UR4, -R13.reuse ;  /* 0x0000000494957c23 */ /* 0x100fe2000801080d */
[----:B------:R-:W-:Y:S01]  /*2960*/  FFMA.FTZ R148, R138, UR4, -R13 ;  /* 0x000000048a947c23 */ /* 0x000fe2000801080d */
[--C-:B------:R-:W-:Y:S01]  /*2970*/  FFMA.FTZ R152, R153, UR4, -R12.reuse ;  /* 0x0000000499987c23 */ /* 0x100fe2000801080c */
[----:B------:R-:W-:Y:S01]  /*2980*/  FMUL.FTZ R128, R128, R151 ;  /* 0x0000009780807220 */ /* 0x000fe20000410000 */
[----:B------:R-:W-:Y:S01]  /*2990*/  FSEL R151, R142, -INF , P3 ;  /* 0xff8000008e977808 */ /* 0x000fe20001800000 */
[--C-:B------:R-:W-:Y:S01]  /*29a0*/  FADD.FTZ R127, R127, -R141.reuse ;  /* 0x8000008d7f7f7221 */ /* 0x100fe20000010000 */
[----:B------:R-:W2:Y:S01]  /*29b0*/  MUFU.TANH R144, R144 ;  /* 0x0000009000907308 */ /* 0x000ea20000002400 */
        /* <DEDUP_REMOVED lines=13> */
[----:B-1----:R-:W-:Y:S01]  /*2a90*/  FSEL R153, R139, -INF , P4 ;  /* 0xff8000008b997808 */ /* 0x002fe20002000000 */
[----:B------:R-:W-:Y:S01]  /*2aa0*/  FADD.FTZ R134, R134, -R141 ;  /* 0x8000008d86867221 */ /* 0x000fe20000010000 */
[----:B------:R1:W3:Y:S01]  /*2ab0*/  MUFU.EX2 R142, R152 ;  /* 0x00000098008e7308 */ /* 0x0002e20000000800 */
[C---:B--2---:R-:W-:Y:S01]  /*2ac0*/  FSEL R155, R144.reuse, -INF , P5 ;  /* 0xff800000909b7808 */ /* 0x044fe20002800000 */
[--C-:B------:R-:W-:Y:S01]  /*2ad0*/  FFMA.FTZ R151, R151, UR4, -R13.reuse ;  /* 0x0000000497977c23 */ /* 0x100fe2000801080d */
[----:B------:R-:W-:Y:S01]  /*2ae0*/  FFMA.FTZ R153, R153, UR4, -R13 ;  /* 0x0000000499997c23 */ /* 0x000fe2000801080d */
[----:B------:R-:W-:Y:S01]  /*2af0*/  FADD.FTZ R135, R135, -R141 ;  /* 0x8000008d87877221 */ /* 0x000fe20000010000 */
[----:B------:R-:W-:Y:S01]  /*2b00*/  FFMA.FTZ R21, -R21, R21, 1 ;  /* 0x3f80000015157423 */ /* 0x000fe20000010115 */
[----:B------:R-:W-:Y:S01]  /*2b10*/  FFMA.FTZ R155, R155, UR4, -R13 ;  /* 0x000000049b9b7c23 */ /* 0x000fe2000801080d */
[----:B------:R-:W-:Y:S01]  /*2b20*/  FFMA.FTZ R145, -R145, R145, 1 ;  /* 0x3f80000091917423 */ /* 0x000fe20000010191 */
[----:B------:R-:W2:Y:S01]  /*2b30*/  MUFU.EX2 R154, R154 ;  /* 0x0000009a009a7308 */ /* 0x000ea20000000800 */
[----:B-1----:R-:W-:Y:S01]  /*2b40*/  FSEL R152, R23, -INF , P3 ;  /* 0xff80000017987808 */ /* 0x002fe20001800000 */
[----:B------:R-:W-:Y:S01]  /*2b50*/  FFMA.FTZ R139, -R139, R139, 1 ;  /* 0x3f8000008b8b7423 */ /* 0x000fe2000001018b */
[----:B------:R-:W-:Y:S01]  /*2b60*/  FFMA.FTZ R144, -R144, R144, 1 ;  /* 0x3f80000090907423 */ /* 0x000fe20000010190 */
[----:B------:R-:W-:-:S02]  /*2b70*/  UMOV UR7, 0x80000020 ;  /* 0x8000002000077882 */ /* 0x000fc40000000000 */
[----:B------:R-:W-:Y:S01]  /*2b80*/  FFMA.FTZ R152, R152, UR4, -R13 ;  /* 0x0000000498987c23 */ /* 0x000fe2000801080d */
[----:B------:R-:W-:Y:S01]  /*2b90*/  USHF.R.U32.HI UR4, URZ, 0x4, UR37 ;  /* 0x000000043f047899 */ /* 0x000fe20008011625 */
[----:B------:R-:W1:Y:S01]  /*2ba0*/  MUFU.EX2 R138, R138 ;  /* 0x0000008a008a7308 */ /* 0x000e620000000800 */
[----:B---3--:R-:W-:Y:S02]  /*2bb0*/  FMUL.FTZ R143, R142, R132 ;  /* 0x000000848e8f7220 */ /* 0x008fe40000410000 */
[----:B------:R-:W-:-:S04]  /*2bc0*/  ULOP3.LUT UR4, UR4, 0x3fff, URZ, 0xc0, !UPT ;  /* 0x00003fff04047892 */ /* 0x000fc8000f8ec03f */
[----:B------:R-:W-:Y:S01]  /*2bd0*/  ULOP3.LUT UR9, UR4, 0x1000000, URZ, 0xfc, !UPT ;  /* 0x0100000004097892 */ /* 0x000fe2000f8efc3f */
[----:B------:R-:W3:Y:S01]  /*2be0*/  MUFU.EX2 R149, R149 ;  /* 0x0000009500957308 */ /* 0x000ee20000000800 */
[----:B--2---:R-:W-:Y:S01]  /*2bf0*/  FMUL.FTZ R132, R154, R133 ;  /* 0x000000859a847220 */ /* 0x004fe20000410000 */
[----:B------:R-:W-:Y:S01]  /*2c00*/  FMUL.FTZ R133, R140, R143 ;  /* 0x0000008f8c857220 */ /* 0x000fe20000410000 */
[----:B------:R-:W-:Y:S02]  /*2c10*/  UMOV UR4, UR8 ;  /* 0x0000000800047c82 */ /* 0x000fe40008000000 */
[----:B------:R-:W-:Y:S01]  /*2c20*/  FMUL.FTZ R132, R145, R132 ;  /* 0x0000008491847220 */ /* 0x000fe20000410000 */
[----:B------:R-:W-:Y:S02]  /*2c30*/  UMOV UR6, UR9 ;  /* 0x0000000900067c82 */ /* 0x000fe40008000000 */
[----:B------:R-:W-:Y:S01]  /*2c40*/  MUFU.EX2 R148, R148 ;  /* 0x0000009400947308 */ /* 0x000fe20000000800 */
[----:B-1----:R-:W-:-:S04]  /*2c50*/  FMUL.FTZ R129, R138, R129 ;  /* 0x000000818a817220 */ /* 0x002fc80000410000 */
[----:B------:R-:W-:Y:S01]  /*2c60*/  FMUL.FTZ R129, R12, R129 ;  /* 0x000000810c817220 */ /* 0x000fe20000410000 */
[----:B------:R-:W-:Y:S02]  /*2c70*/  F2FP.F16.F32.PACK_AB R12, R147, R146 ;  /* 0x00000092930c723e */ /* 0x000fe400000000ff */
[----:B------:R-:W1:Y:S01]  /*2c80*/  MUFU.EX2 R150, R150 ;  /* 0x0000009600967308 */ /* 0x000e620000000800 */
[----:B---3--:R-:W-:Y:S01]  /*2c90*/  F2FP.F16.F32.PACK_AB R13, R149, R137 ;  /* 0x00000089950d723e */ /* 0x008fe200000000ff */
[----:B------:R-:W-:Y:S01]  /*2ca0*/  FMUL.FTZ R137, R137, R122 ;  /* 0x0000007a89897220 */ /* 0x000fe20000410000 */
[----:B------:R-:W-:Y:S01]  /*2cb0*/  FFMA.FTZ R122, -R19, R19, 1 ;  /* 0x3f800000137a7423 */ /* 0x000fe20000010113 */
[----:B------:R-:W-:Y:S01]  /*2cc0*/  FFMA.FTZ R19, -R20, R20, 1 ;  /* 0x3f80000014137423 */ /* 0x000fe20000010114 */
[----:B------:R-:W-:Y:S01]  /*2cd0*/  F2FP.F16.F32.PACK_AB R20, R129, R128 ;  /* 0x000000808114723e */ /* 0x000fe200000000ff */
[----:B------:R-:W-:Y:S02]  /*2ce0*/  FMUL.FTZ R18, R18, R137 ;  /* 0x0000008912127220 */ /* 0x000fe40000410000 */
[----:B------:R-:W2:Y:S08]  /*2cf0*/  MUFU.EX2 R151, R151 ;  /* 0x0000009700977308 */ /* 0x000eb00000000800 */
[----:B------:R-:W3:Y:S01]  /*2d00*/  MUFU.EX2 R152, R152 ;  /* 0x0000009800987308 */ /* 0x000ee20000000800 */
[C---:B-1----:R-:W-:Y:S01]  /*2d10*/  F2FP.F16.F32.PACK_AB R15, R150.reuse, R148 ;  /* 0x00000094960f723e */ /* 0x042fe200000000ff */
[----:B------:R-:W-:Y:S01]  /*2d20*/  BAR.SYNC.DEFER_BLOCKING 0x9, 0x180 ;  /* 0x0246000000007b1d */ /* 0x000fe20000010000 */
[----:B------:R-:W-:-:S04]  /*2d30*/  FMUL.FTZ R150, R150, R127 ;  /* 0x0000007f96967220 */ /* 0x000fc80000410000 */
[----:B------:R-:W-:Y:S01]  /*2d40*/  FMUL.FTZ R21, R21, R150 ;  /* 0x0000009615157220 */ /* 0x000fe20000410000 */
[----:B------:R-:W1:Y:S01]  /*2d50*/  MUFU.EX2 R153, R153 ;  /* 0x0000009900997308 */ /* 0x000e620000000800 */
[----:B--2---:R-:W-:-:S07]  /*2d60*/  FMUL.FTZ R130, R151, R130 ;  /* 0x0000008297827220 */ /* 0x004fce0000410000 */
[----:B------:R-:W2:Y:S01]  /*2d70*/  MUFU.EX2 R140, R155 ;  /* 0x0000009b008c7308 */ /* 0x000ea20000000800 */
[----:B---3--:R-:W-:Y:S01]  /*2d80*/  FMUL.FTZ R131, R152, R131 ;  /* 0x0000008398837220 */ /* 0x008fe20000410000 */
[----:B-1----:R-:W-:Y:S01]  /*2d90*/  FMUL.FTZ R134, R153, R134 ;  /* 0x0000008699867220 */ /* 0x002fe20000410000 */
[----:B------:R1:W-:Y:S01]  /*2da0*/  STSM.16.M88.4 [R9+0x30400], R12 ;  /* 0x0304000c09007844 */ /* 0x0003e20000000200 */
[----:B--2---:R-:W-:-:S04]  /*2db0*/  FMUL.FTZ R135, R140, R135 ;  /* 0x000000878c877220 */ /* 0x004fc80000410000 */
[----:B------:R-:W-:Y:S01]  /*2dc0*/  FMUL.FTZ R144, R144, R135 ;  /* 0x0000008790907220 */ /* 0x000fe20000410000 */
[--C-:B-1----:R-:W-:Y:S01]  /*2dd0*/  FADD.FTZ R12, R123, -R141.reuse ;  /* 0x8000008d7b0c7221 */ /* 0x102fe20000010000 */
        /* <DEDUP_REMOVED lines=18> */
[----:B--2---:R-:W2:Y:S01]  /*2f00*/  FENCE.VIEW.ASYNC.S ;  /* 0x00000000000073c6 */ /* 0x004ea20000000000 */
[----:B-1----:R-:W-:Y:S01]  /*2f10*/  FFMA.FTZ R12, -R23, R23, 1 ;  /* 0x3f800000170c7423 */ /* 0x002fe20000010117 */
[----:B------:R-:W-:Y:S01]  /*2f20*/  FMUL.FTZ R23, R139, R134 ;  /* 0x000000868b177220 */ /* 0x000fe20000410000 */
[----:B------:R-:W-:-:S02]  /*2f30*/  F2FP.F16.F32.PACK_AB R14, R125, R124 ;  /* 0x0000007c7d0e723e */ /* 0x000fc400000000ff */
[----:B------:R-:W-:Y:S01]  /*2f40*/  FMUL.FTZ R122, R12, R131 ;  /* 0x000000830c7a7220 */ /* 0x000fe20000410000 */
[----:B------:R-:W-:Y:S02]  /*2f50*/  F2FP.F16.F32.PACK_AB R12, R121, R120 ;  /* 0x00000078790c723e */ /* 0x000fe400000000ff */
[----:B------:R-:W-:Y:S02]  /*2f60*/  F2FP.F16.F32.PACK_AB R13, R149, R18 ;  /* 0x00000012950d723e */ /* 0x000fe400000000ff */
[----:B------:R-:W-:Y:S02]  /*2f70*/  F2FP.F16.F32.PACK_AB R15, R21, R148 ;  /* 0x00000094150f723e */ /* 0x000fe400000000ff */
        /* <DEDUP_REMOVED lines=85> */
.L_x_379:
        /* <DEDUP_REMOVED lines=62> */
.L_x_380:
        /* <DEDUP_REMOVED lines=12> */
.L_x_370:
[----:B--2---:R-:W2:Y:S01]  /*3970*/  LDC R10, c[0x0][0x850] ;  /* 0x00021400ff0a7b82 */ /* 0x004ea20000000800 */
[----:B------:R-:W4:Y:S01]  /*3980*/  S2R R9, SR_CTAID.Y ;  /* 0x0000000000097919 */ /* 0x000f220000002600 */
[----:B------:R-:W-:Y:S01]  /*3990*/  ULDC.64 UR4, c[0x0][0x818] ;  /* 0x0002060000047ab9 */ /* 0x000fe20000000a00 */
[----:B------:R-:W-:Y:S01]  /*39a0*/  ULDC.64 UR6, c[0x0][0x840] ;  /* 0x0002100000067ab9 */ /* 0x000fe20000000a00 */
[----:B-1----:R-:W-:Y:S01]  /*39b0*/  IMAD R16, R16, 0x1800, R17 ;  /* 0x0000180010107824 */ /* 0x002fe200078e0211 */
[----:B------:R-:W1:Y:S01]  /*39c0*/  S2R R8, SR_CTAID.X ;  /* 0x0000000000087919 */ /* 0x000e620000002500 */
[----:B------:R-:W5:Y:S03]  /*39d0*/  S2R R7, SR_CTAID.Z ;  /* 0x0000000000077919 */ /* 0x000f660000002700 */
[----:B------:R-:W-:Y:S02]  /*39e0*/  LEA R16, R16, UR36, 0x2 ;  /* 0x0000002410107c11 */ /* 0x000fe4000f8e10ff */
[----:B--2---:R-:W-:Y:S01]  /*39f0*/  ISETP.NE.AND P0, PT, R10, 0x1, PT ;  /* 0x000000010a00780c */ /* 0x004fe20003f05270 */
[----:B----4-:R-:W-:-:S12]  /*3a00*/  IMAD.MOV.U32 R6, RZ, RZ, R9 ;  /* 0x000000ffff067224 */ /* 0x010fd800078e0009 */
[----:B------:R-:W2:Y:S01]  /*3a10*/  @P0 LDC R0, c[0x0][0x854] ;  /* 0x00021500ff000b82 */ /* 0x000ea20000000800 */
[----:B-1----:R-:W-:-:S05]  /*3a20*/  IMAD R4, R8, 0x4800, RZ ;  /* 0x0000480008047824 */ /* 0x002fca00078e02ff */
[----:B------:R-:W-:Y:S02]  /*3a30*/  SHF.R.S32.HI R5, RZ, 0x1f, R4 ;  /* 0x0000001fff057819 */ /* 0x000fe40000011404 */
[----:B---3--:R-:W1:Y:S01]  /*3a40*/  @P0 LDC R3, c[0x0][0x858] ;  /* 0x00021600ff030b82 */ /* 0x008e620000000800 */
[----:B--2---:R-:W-:-:S05]  /*3a50*/  @P0 IMAD.HI.U32 R0, R9, R0, RZ ;  /* 0x0000000009000227 */ /* 0x004fca00078e00ff */
[----:B-1----:R-:W-:-:S04]  /*3a60*/  @P0 SHF.R.U32.HI R6, RZ, R3, R0 ;  /* 0x00000003ff060219 */ /* 0x002fc80000011600 */
[----:B------:R-:W-:Y:S01]  /*3a70*/  SHF.R.S32.HI R0, RZ, 0x1f, R6 ;  /* 0x0000001fff007819 */ /* 0x000fe20000011406 */
[----:B------:R-:W-:-:S04]  /*3a80*/  IMAD.WIDE.U32 R2, R6, UR4, R4 ;  /* 0x0000000406027c25 */ /* 0x000fc8000f8e0004 */
[C---:B------:R-:W-:Y:S02]  /*3a90*/  IMAD R11, R0.reuse, UR4, RZ ;  /* 0x00000004000b7c24 */ /* 0x040fe4000f8e02ff */
[----:B------:R-:W-:Y:S02]  /*3aa0*/  IMAD R15, R0, UR6, RZ ;  /* 0x00000006000f7c24 */ /* 0x000fe4000f8e02ff */
[C---:B------:R-:W-:Y:S01]  /*3ab0*/  IMAD R13, R6.reuse, UR5, R11 ;  /* 0x00000005060d7c24 */ /* 0x040fe2000f8e020b */
[----:B-----5:R-:W-:Y:S01]  /*3ac0*/  SHF.R.S32.HI R11, RZ, 0x1f, R7 ;  /* 0x0000001fff0b7819 */ /* 0x020fe20000011407 */
[----:B------:R-:W-:Y:S01]  /*3ad0*/  ULDC.64 UR4, c[0x0][0x820] ;  /* 0x0002080000047ab9 */ /* 0x000fe20000000a00 */
[----:B------:R-:W-:-:S04]  /*3ae0*/  IMAD.WIDE.U32 R4, R6, UR6, R4 ;  /* 0x0000000606047c25 */ /* 0x000fc8000f8e0004 */
[----:B------:R-:W-:Y:S02]  /*3af0*/  IMAD R12, R11, UR4, RZ ;  /* 0x000000040b0c7c24 */ /* 0x000fe4000f8e02ff */
[----:B------:R-:W-:Y:S01]  /*3b00*/  IMAD R15, R6, UR7, R15 ;  /* 0x00000007060f7c24 */ /* 0x000fe2000f8e020f */
[----:B------:R-:W-:Y:S01]  /*3b10*/  ULDC.64 UR6, c[0x0][0x848] ;  /* 0x0002120000067ab9 */ /* 0x000fe20000000a00 */
[----:B------:R-:W-:Y:S02]  /*3b20*/  IMAD.IADD R3, R3, 0x1, R13 ;  /* 0x0000000103037824 */ /* 0x000fe400078e020d */
[----:B------:R-:W-:Y:S02]  /*3b30*/  IMAD R18, R11, UR6, RZ ;  /* 0x000000060b127c24 */ /* 0x000fe4000f8e02ff */
[----:B------:R-:W-:Y:S02]  /*3b40*/  IMAD R11, R7, UR5, R12 ;  /* 0x00000005070b7c24 */ /* 0x000fe4000f8e020c */
[----:B------:R-:W1:Y:S01]  /*3b50*/  S2R R12, SR_TID.X ;  /* 0x00000000000c7919 */ /* 0x000e620000002100 */
[----:B------:R-:W-:-:S02]  /*3b60*/  IMAD.IADD R15, R5, 0x1, R15 ;  /* 0x00000001050f7824 */ /* 0x000fc400078e020f */
[----:B------:R-:W-:Y:S02]  /*3b70*/  IMAD.MOV.U32 R14, RZ, RZ, R4 ;  /* 0x000000ffff0e7224 */ /* 0x000fe400078e0004 */
[----:B------:R-:W-:Y:S01]  /*3b80*/  IMAD.WIDE.U32 R4, R7, UR4, R2 ;  /* 0x0000000407047c25 */ /* 0x000fe2000f8e0002 */
[----:B------:R-:W-:-:S03]  /*3b90*/  ULDC UR4, c[0x0][0x740] ;  /* 0x0001d00000047ab9 */ /* 0x000fc60000000800 */
[----:B------:R-:W-:Y:S01]  /*3ba0*/  FMUL.FTZ R72, R72, UR4 ;  /* 0x0000000448487c20 */ /* 0x000fe20008410000 */
[----:B------:R-:W-:Y:S02]  /*3bb0*/  IMAD R13, R7, UR7, R18 ;  /* 0x00000007070d7c24 */ /* 0x000fe4000f8e0212 */
        /* <DEDUP_REMOVED lines=52> */
[----:B-1----:R-:W-:-:S05]  /*3f00*/  ISETP.NE.AND P1, PT, R12, 0x80, PT ;  /* 0x000000800c00780c */ /* 0x002fca0003f25270 */
[----:B------:R-:W-:Y:S02]  /*3f10*/  ULDC UR4, c[0x0][0x870] ;  /* 0x00021c0000047ab9 */ /* 0x000fe40000000800 */
[----:B------:R-:W1:Y:S01]  /*3f20*/  LDC.64 R18, c[0x0][0x800] ;  /* 0x00020000ff127b82 */ /* 0x000e620000000a00 */
[----:B------:R-:W-:Y:S01]  /*3f30*/  IMAD R8, R8, UR4, RZ ;  /* 0x0000000408087c24 */ /* 0x000fe2000f8e02ff */
[----:B------:R-:W-:Y:S01]  /*3f40*/  ULDC UR4, c[0x0][0x80c] ;  /* 0x0002030000047ab9 */ /* 0x000fe20000000800 */
[----:B------:R-:W-:Y:S01]  /*3f50*/  BSSY B0, `(.L_x_382) ;  /* 0x0000023000007945 */ /* 0x000fe20003800000 */
[----:B------:R-:W-:Y:S02]  /*3f60*/  IMAD R7, R7, UR4, RZ ;  /* 0x0000000407077c24 */ /* 0x000fe4000f8e02ff */
[----:B------:R-:W-:Y:S01]  /*3f70*/  IMAD R8, R8, UR4, RZ ;  /* 0x0000000408087c24 */ /* 0x000fe2000f8e02ff */
[----:B------:R-:W-:Y:S01]  /*3f80*/  ULDC.64 UR4, c[0x0][0x868] ;  /* 0x00021a0000047ab9 */ /* 0x000fe20000000a00 */
[----:B------:R-:W2:Y:S01]  /*3f90*/  LDC.64 R20, c[0x0][0x828] ;  /* 0x00020a00ff147b82 */ /* 0x000ea20000000a00 */
[----:B------:R-:W-:-:S02]  /*3fa0*/  SHF.R.S32.HI R11, RZ, 0x1f, R7 ;  /* 0x0000001fff0b7819 */ /* 0x000fc40000011407 */
[----:B------:R-:W-:Y:S02]  /*3fb0*/  IADD3 R7, P0, P2, R8, R7, R6 ;  /* 0x0000000708077210 */ /* 0x000fe40007a1e006 */
[----:B------:R-:W-:Y:S01]  /*3fc0*/  SHF.R.S32.HI R8, RZ, 0x1f, R8 ;  /* 0x0000001fff087819 */ /* 0x000fe20000011408 */
[----:B------:R3:W-:Y:S03]  /*3fd0*/  STS.128 [R16], R24 ;  /* 0x0000001810007388 */ /* 0x0007e60000000c00 */
[----:B------:R-:W-:Y:S01]  /*3fe0*/  IADD3.X R8, R8, R11, R0, P0, P2 ;  /* 0x0000000b08087210 */ /* 0x000fe200007e4400 */
[C---:B------:R-:W-:Y:S01]  /*3ff0*/  IMAD.SHL.U32 R11, R7.reuse, 0x4, RZ ;  /* 0x00000004070b7824 */ /* 0x040fe200078e00ff */
[----:B------:R3:W-:Y:S02]  /*4000*/  STS.128 [R16+0x800], R28 ;  /* 0x0008001c10007388 */ /* 0x0007e40000000c00 */
[----:B------:R-:W-:Y:S01]  /*4010*/  SHF.L.U64.HI R8, R7, 0x2, R8 ;  /* 0x0000000207087819 */ /* 0x000fe20000010208 */
[----:B------:R-:W-:Y:S01]  /*4020*/  IMAD.MOV R0, RZ, RZ, -R6 ;  /* 0x000000ffff007224 */ /* 0x000fe200078e0a06 */
[----:B------:R-:W-:Y:S01]  /*4030*/  IADD3 R12, P0, R11, UR4, RZ ;  /* 0x000000040b0c7c10 */ /* 0x000fe2000ff1e0ff */
[----:B------:R3:W-:Y:S01]  /*4040*/  STS.128 [R16+0x1000], R32 ;  /* 0x0010002010007388 */ /* 0x0007e20000000c00 */
[----:B-1----:R-:W-:Y:S01]  /*4050*/  LEA R18, P2, R4, R18, 0x2 ;  /* 0x0000001204127211 */ /* 0x002fe200078410ff */
[----:B------:R-:W-:Y:S01]  /*4060*/  IMAD R9, R10, R0, R9 ;  /* 0x000000000a097224 */ /* 0x000fe200078e0209 */
[----:B------:R-:W-:Y:S01]  /*4070*/  IADD3.X R13, R8, UR5, RZ, P0, !PT ;  /* 0x00000005080d7c10 */ /* 0x000fe200087fe4ff */
[----:B------:R3:W-:Y:S01]  /*4080*/  STS.128 [R16+0x1800], R36 ;  /* 0x0018002410007388 */ /* 0x0007e20000000c00 */
[----:B--2---:R-:W-:-:S03]  /*4090*/  LEA R20, P3, R2, R20, 0x2 ;  /* 0x0000001402147211 */ /* 0x004fc600078610ff */
        /* <DEDUP_REMOVED lines=8> */
[----:B------:R-:W-:Y:S05]  /*4120*/  @P1 BRA `(.L_x_383) ;  /* 0x0000000000141947 */ /* 0x000fea0003800000 */
.L_x_384:
[----:B------:R-:W2:Y:S04]  /*4130*/  LDG.E.STRONG.GPU R0, desc[UR38][R12.64] ;  /* 0x000000260c007981 */ /* 0x000ea8000c1ef900 */
[----:B--2---:R-:W-:Y:S01]  /*4140*/  CCTL.IVALL ;  /* 0x00000000ff00798f */ /* 0x004fe20002000000 */
[----:B------:R-:W-:Y:S05]  /*4150*/  YIELD ;  /* 0x0000000000007946 */ /* 0x000fea0003800000 */
[----:B------:R-:W-:-:S13]  /*4160*/  ISETP.NE.AND P0, PT, R0, R9, PT ;  /* 0x000000090000720c */ /* 0x000fda0003f05270 */
[----:B------:R-:W-:Y:S05]  /*4170*/  @P0 BRA `(.L_x_384) ;  /* 0xfffffffc00ec0947 */ /* 0x000fea000383ffff */
.L_x_383:
[----:B------:R-:W-:Y:S05]  /*4180*/  BSYNC B0 ;  /* 0x0000000000007941 */ /* 0x000fea0003800000 */
.L_x_382:
[----:B------:R-:W-:Y:S01]  /*4190*/  UMOV UR4, 0xffffffff ;  /* 0xffffffff00047882 */ /* 0x000fe20000000000 */
[----:B------:R-:W-:Y:S02]  /*41a0*/  LEA.HI.X R19, R4, R19, R15, 0x2, P2 ;  /* 0x0000001304137211 */ /* 0x000fe400010f140f */
[----:B------:R-:W-:Y:S01]  /*41b0*/  LEA.HI.X R14, R2, R21, R14, 0x2, P3 ;  /* 0x00000015020e7211 */ /* 0x000fe200018f140e */
[----:B------:R-:W-:Y:S06]  /*41c0*/  BRA.DIV UR4, `(.L_x_385) ;  /* 0x00000042042c7947 */ /* 0x000fec000b800000 */
[----:B------:R-:W-:Y:S01]  /*41d0*/  NOP ;  /* 0x0000000000007918 */ /* 0x000fe20000000000 */
.L_x_478:
[----:B------:R-:W-:Y:S01]  /*41e0*/  @!PT LDS RZ, [RZ] ;  /* 0x00000000fffff984 */ /* 0x000fe20000000800 */
[----:B------:R-:W-:Y:S01]  /*41f0*/  @!PT LDS RZ, [RZ] ;  /* 0x00000000fffff984 */ /* 0x000fe20000000800 */
[----:B------:R-:W-:Y:S01]  /*4200*/  @!PT LDS RZ, [RZ] ;  /* 0x00000000fffff984 */ /* 0x000fe20000000800 */
[----:B------:R-:W-:Y:S01]  /*4210*/  @!PT LDS RZ, [RZ] ;  /* 0x00000000fffff984 */ /* 0x000fe20000000800 */
[----:B------:R1:W-:Y:S06]  /*4220*/  MEMBAR.ALL.CTA ;  /* 0x0000000000007992 */ /* 0x0003ec0000008000 */
[----:B-1----:R-:W1:Y:S01]  /*4230*/  FENCE.VIEW.ASYNC.S ;  /* 0x00000000000073c6 */ /* 0x002e620000000000 */
[----:B------:R-:W-:Y:S05]  /*4240*/  WARPSYNC.ALL ;  /* 0x0000000000007948 */ /* 0x000fea0003800000 */
[----:B------:R-:W-:Y:S01]  /*4250*/  BSSY B0, `(.L_x_386) ;  /* 0x0000010000007945 */ /* 0x000fe20003800000 */
        /* <DEDUP_REMOVED lines=8> */
.L_x_388:
[----:B------:R-:W-:Y:S01]  /*42e0*/  @P0 ELECT P2, URZ, PT ;  /* 0x00000000003f082f */ /* 0x000fe20003840000 */
[----:B------:R1:W-:-:S12]  /*42f0*/  UBLKRED.G.S.ADD.F32.RN [UR4], [UR36], UR6, desc[UR8] ;  /* 0x00000804240073bb */ /* 0x0003d800080a1406 */
[----:B------:R-:W-:Y:S02]  /*4300*/  @P2 PLOP3.LUT P0, PT, P2, PT, PT, 0x8, 0x0 ;  /* 0x000000000000281c */ /* 0x000fe4000170e170 */
[----:B------:R-:W-:-:S11]  /*4310*/  PLOP3.LUT P2, PT, PT, PT, PT, 0x8, 0x0 ;  /* 0x000000000000781c */ /* 0x000fd60003f4e170 */
[----:B-1----:R-:W-:Y:S05]  /*4320*/  @P0 BRA.U.ANY `(.L_x_388) ;  /* 0xfffffffd00ec0947 */ /* 0x002fea000393ffff */
[----:B------:R0:W-:Y:S01]  /*4330*/  UTMACMDFLUSH ;  /* 0x00000000000079b7 */ /* 0x0001e20000000000 */
[----:B------:R-:W-:-:S04]  /*4340*/  DEPBAR.LE SB0, 0x0 ;  /* 0x000080000000791a */ /* 0x000fc80000000000 */
.L_x_387:
[----:B------:R-:W-:Y:S05]  /*4350*/  BSYNC B0 ;  /* 0x0000000000007941 */ /* 0x000fea0003800000 */
.L_x_386:
        /* <DEDUP_REMOVED lines=12> */
[----:B------:R-:W-:-:S05]  /*4420*/  IMAD.MOV.U32 R3, RZ, RZ, 0x1 ;  /* 0x00000001ff037424 */ /* 0x000fca00078e00ff */
[----:B------:R1:W-:Y:S02]  /*4430*/  REDG.E.ADD.S32.STRONG.GPU desc[UR38][R12.64], R3 ;  /* 0x000000030c00798e */ /* 0x0003e4000c10e3a6 */
.L_x_390:
[----:B------:R-:W-:Y:S05]  /*4440*/  BSYNC B0 ;  /* 0x0000000000007941 */ /* 0x000fea0003800000 */
.L_x_389:
[----:B------:R-:W-:Y:S06]  /*4450*/  BAR.SYNC.DEFER_BLOCKING 0x1, 0x180 ;  /* 0x0046000000007b1d */ /* 0x000fec0000010000 */
[----:B------:R-:W-:Y:S01]  /*4460*/  ULDC.64 UR4, c[0x0][0x860] ;  /* 0x0002180000047ab9 */ /* 0x000fe20000000a00 */
[----:B------:R-:W-:Y:S01]  /*4470*/  BSSY B0, `(.L_x_391) ;  /* 0x0000015000007945 */ /* 0x000fe20003800000 */
[----:B------:R-:W-:-:S04]  /*4480*/  IADD3 R2, P0, R11, UR4, RZ ;  /* 0x000000040b027c10 */ /* 0x000fc8000ff1e0ff */
[----:B-1----:R-:W-:Y:S01]  /*4490*/  IADD3.X R3, R8, UR5, RZ, P0, !PT ;  /* 0x0000000508037c10 */ /* 0x002fe200087fe4ff */
        /* <DEDUP_REMOVED lines=13> */
.L_x_393:
[----:B------:R-:W2:Y:S04]  /*4570*/  LDG.E.STRONG.GPU R0, desc[UR38][R2.64] ;  /* 0x0000002602007981 */ /* 0x000ea8000c1ef900 */
[----:B--2---:R-:W-:Y:S01]  /*4580*/  CCTL.IVALL ;  /* 0x00000000ff00798f */ /* 0x004fe20002000000 */
[----:B------:R-:W-:Y:S05]  /*4590*/  YIELD ;  /* 0x0000000000007946 */ /* 0x000fea0003800000 */
[----:B------:R-:W-:-:S13]  /*45a0*/  ISETP.NE.AND P0, PT, R0, R9, PT ;  /* 0x000000090000720c */ /* 0x000fda0003f05270 */
[----:B------:R-:W-:Y:S05]  /*45b0*/  @P0 BRA `(.L_x_393) ;  /* 0xfffffffc00ec0947 */ /* 0x000fea000383ffff */
.L_x_392:
[----:B------:R-:W-:Y:S05]  /*45c0*/  BSYNC B0 ;  /* 0x0000000000007941 */ /* 0x000fea0003800000 */
.L_x_391:
[----:B------:R-:W-:-:S03]  /*45d0*/  UMOV UR4, 0xffffffff ;  /* 0xffffffff00047882 */ /* 0x000fc60000000000 */
[----:B------:R-:W-:Y:S05]  /*45e0*/  BRA.DIV UR4, `(.L_x_394) ;  /* 0x0000003e04407947 */ /* 0x000fea000b800000 */
[----:B------:R-:W-:Y:S01]  /*45f0*/  NOP ;  /* 0x0000000000007918 */ /* 0x000fe20000000000 */
.L_x_481:
[----:B------:R-:W-:Y:S01]  /*4600*/  @!PT LDS RZ, [RZ] ;  /* 0x00000000fffff984 */ /* 0x000fe20000000800 */
[----:B------:R-:W-:Y:S01]  /*4610*/  @!PT LDS RZ, [RZ] ;  /* 0x00000000fffff984 */ /* 0x000fe20000000800 */
[----:B------:R-:W-:Y:S01]  /*4620*/  @!PT LDS RZ, [RZ] ;  /* 0x00000000fffff984 */ /* 0x000fe20000000800 */
[----:B------:R-:W-:Y:S01]  /*4630*/  @!PT LDS RZ, [RZ] ;  /* 0x00000000fffff984 */ /* 0x000fe20000000800 */
[----:B------:R2:W-:Y:S06]  /*4640*/  MEMBAR.ALL.CTA ;  /* 0x0000000000007992 */ /* 0x0005ec0000008000 */
[----:B--2---:R-:W2:Y:S01]  /*4650*/  FENCE.VIEW.ASYNC.S ;  /* 0x00000000000073c6 */ /* 0x004ea20000000000 */
[----:B------:R-:W-:Y:S05]  /*4660*/  WARPSYNC.ALL ;  /* 0x0000000000007948 */ /* 0x000fea0003800000 */
[----:B------:R-:W-:Y:S01]  /*4670*/  BSSY B0, `(.L_x_395) ;  /* 0x0000010000007945 */ /* 0x000fe20003800000 */
[----:B--2---:R-:W-:Y:S06]  /*4680*/  BAR.SYNC.DEFER_BLOCKING 0x1, 0x180 ;  /* 0x0046000000007b1d */ /* 0x004fec0000010000 */
[----:B------:R-:W-:Y:S05]  /*4690*/  @P1 BRA `(.L_x_396) ;  /* 0x0000000000341947 */ /* 0x000fea0003800000 */
[----:B------:R-:W-:Y:S01]  /*46a0*/  R2UR UR4, R18 ;  /* 0x00000000120472ca */ /* 0x000fe200000e0000 */
[----:B------:R-:W-:Y:S01]  /*46b0*/  UMOV UR6, 0x1200 ;  /* 0x0000120000067882 */ /* 0x000fe20000000000 */
[----:B------:R-:W-:Y:S01]  /*46c0*/  R2UR UR5, R19 ;  /* 0x00000000130572ca */ /* 0x000fe200000e0000 */
[----:B------:R-:W-:Y:S01]  /*46d0*/  UMOV UR8, 0x0 ;  /* 0x0000000000087882 */ /* 0x000fe20000000000 */
[----:B------:R-:W-:Y:S01]  /*46e0*/  PLOP3.LUT P0, PT, PT, PT, PT, 0x80, 0x0 ;  /* 0x000000000000781c */ /* 0x000fe20003f0f070 */
[----:B------:R-:W-:-:S12]  /*46f0*/  UMOV UR9, 0x14f00000 ;  /* 0x14f0000000097882 */ /* 0x000fd80000000000 */
.L_x_397:
[----:B------:R-:W-:Y:S01]  /*4700*/  @P0 ELECT P2, URZ, PT ;  /* 0x00000000003f082f */ /* 0x000fe20003840000 */
[----:B------:R2:W-:-:S12]  /*4710*/  UBLKRED.G.S.ADD.F32.RN [UR4], [UR36], UR6, desc[UR8] ;  /* 0x00000804240073bb */ /* 0x0005d800080a1406 */
[----:B------:R-:W-:Y:S02]  /*4720*/  @P2 PLOP3.LUT P0, PT, P2, PT, PT, 0x8, 0x0 ;  /* 0x000000000000281c */ /* 0x000fe4000170e170 */
[----:B------:R-:W-:-:S11]  /*4730*/  PLOP3.LUT P2, PT, PT, PT, PT, 0x8, 0x0 ;  /* 0x000000000000781c */ /* 0x000fd60003f4e170 */
[----:B--2---:R-:W-:Y:S05]  /*4740*/  @P0 BRA.U.ANY `(.L_x_397) ;  /* 0xfffffffd00ec0947 */ /* 0x004fea000393ffff */
[----:B------:R0:W-:Y:S01]  /*4750*/  UTMACMDFLUSH ;  /* 0x00000000000079b7 */ /* 0x0001e20000000000 */
[----:B------:R-:W-:-:S04]  /*4760*/  DEPBAR.LE SB0, 0x0 ;  /* 0x000080000000791a */ /* 0x000fc80000000000 */
.L_x_396:
[----:B------:R-:W-:Y:S05]  /*4770*/  BSYNC B0 ;  /* 0x0000000000007941 */ /* 0x000fea0003800000 */
.L_x_395:
[----:B------:R-:W-:Y:S01]  /*4780*/  NOP ;  /* 0x0000000000007918 */ /* 0x000fe20000000000 */
[----:B------:R-:W-:Y:S05]  /*4790*/  @P1 BRA `(.L_x_362) ;  /* 0x00000038004c1947 */ /* 0x000fea0003800000 */
[----:B------:R-:W-:Y:S01]  /*47a0*/  IMAD.MOV.U32 R5, RZ, RZ, 0x1 ;  /* 0x00000001ff057424 */ /* 0x000fe200078e00ff */
        /* <DEDUP_REMOVED lines=8> */
[----:B012345:R-:W-:Y:S04]  /*4830*/  CCTL.IVALL ;  /* 0x00000000ff00798f */ /* 0x03ffe80002000000 */
[----:B------:R4:W-:Y:S01]  /*4840*/  REDG.E.ADD.S32.STRONG.GPU desc[UR38][R2.64], R5 ;  /* 0x000000050200798e */ /* 0x0009e2000c10e3a6 */
[----:B------:R-:W-:Y:S05]  /*4850*/  BRA `(.L_x_362) ;  /* 0x00000038001c7947 */ /* 0x000fea0003800000 */
.L_x_360:
        /* <DEDUP_REMOVED lines=20> */
[----:B------:R-:W-:Y:S02]  /*49a0*/  UIMAD UR6, UR10, UR8, URZ ;  /* 0x000000080a0672a4 */ /* 0x000fe4000f8e023f */
[----:B------:R-:W-:Y:S01]  /*49b0*/  USHF.R.S32.HI UR8, URZ, 0x1f, UR7 ;  /* 0x0000001f3f087899 */ /* 0x000fe20008011407 */
[----:B--2---:R-:W-:Y:S01]  /*49c0*/  ISETP.GE.AND P1, PT, R4, 0x1, PT ;  /* 0x000000010400780c */ /* 0x004fe20003f26270 */
[----:B------:R-:W-:Y:S02]  /*49d0*/  UIMAD UR6, UR11, UR9, UR6 ;  /* 0x000000090b0672a4 */ /* 0x000fe4000f8e0206 */
[----:B------:R-:W-:-:S02]  /*49e0*/  UIMAD UR9, UR7, UR13, URZ ;  /* 0x0000000d070972a4 */ /* 0x000fc4000f8e023f */
[----:B------:R-:W-:Y:S02]  /*49f0*/  UIADD3 UR5, UR5, UR6, URZ ;  /* 0x0000000605057290 */ /* 0x000fe4000fffe03f */
[----:B------:R-:W-:Y:S02]  /*4a00*/  UIMAD UR6, UR8, UR14, URZ ;  /* 0x0000000e080672a4 */ /* 0x000fe4000f8e023f */
[----:B------:R-:W-:Y:S02]  /*4a10*/  UIADD3 UR8, UP0, UR9, UR11, URZ ;  /* 0x0000000b09087290 */ /* 0x000fe4000ff1e03f */
[----:B------:R-:W-:Y:S02]  /*4a20*/  UIMAD UR12, UR7, UR15, UR6 ;  /* 0x0000000f070c72a4 */ /* 0x000fe4000f8e0206 */
[----:B------:R-:W-:Y:S02]  /*4a30*/  UIMAD.WIDE.U32 UR6, UR7, UR14, UR4 ;  /* 0x0000000e070672a5 */ /* 0x000fe4000f8e0004 */
[----:B------:R-:W-:Y:S01]  /*4a40*/  ULEA.HI.X.SX32 UR9, UR9, UR10, 0x1, UP0 ;  /* 0x0000000a09097291 */ /* 0x000fe200080f0e3f */
[----:B------:R-:W-:Y:S11]  /*4a50*/  @!P1 BRA `(.L_x_362) ;  /* 0x00000034009c9947 */ /* 0x000ff60003800000 */
        /* <DEDUP_REMOVED lines=9> */
[----:B------:R-:W-:-:S04]  /*4af0*/  LEA.HI R3, R3, R0, RZ, 0x6 ;  /* 0x0000000003037211 */ /* 0x000fc800078f30ff */
        /* <DEDUP_REMOVED lines=13> */
.L_x_432:
        /* <DEDUP_REMOVED lines=13> */
.L_x_402:
[----:B------:R-:W2:Y:S04]  /*4ca0*/  LDG.E.STRONG.GPU R6, desc[UR38][R2.64] ;  /* 0x0000002602067981 */ /* 0x000ea8000c1ef900 */
[----:B--2---:R-:W-:Y:S01]  /*4cb0*/  CCTL.IVALL ;  /* 0x00000000ff00798f */ /* 0x004fe20002000000 */
[----:B------:R-:W-:Y:S05]  /*4cc0*/  YIELD ;  /* 0x0000000000007946 */ /* 0x000fea0003800000 */
[----:B------:R-:W-:-:S13]  /*4cd0*/  ISETP.NE.AND P2, PT, R6, UR22, PT ;  /* 0x0000001606007c0c */ /* 0x000fda000bf45270 */
[----:B------:R-:W-:Y:S05]  /*4ce0*/  @P2 BRA `(.L_x_402) ;  /* 0xfffffffc00ec2947 */ /* 0x000fea000383ffff */
.L_x_401:
[----:B------:R-:W-:Y:S05]  /*4cf0*/  BSYNC B0 ;  /* 0x0000000000007941 */ /* 0x000fea0003800000 */
.L_x_400:
[----:B------:R-:W-:-:S03]  /*4d00*/  UMOV UR14, 0xffffffff ;  /* 0xffffffff000e7882 */ /* 0x000fc60000000000 */
[----:B------:R-:W-:Y:S05]  /*4d10*/  BRA.DIV UR14, `(.L_x_403) ;  /* 0x000000360e907947 */ /* 0x000fea000b800000 */
[----:B------:R-:W-:Y:S01]  /*4d20*/  NOP ;  /* 0x0000000000007918 */ /* 0x000fe20000000000 */
.L_x_484:
        /* <DEDUP_REMOVED lines=19> */
.L_x_405:
[----:B------:R-:W-:Y:S05]  /*4e60*/  BSYNC B0 ;  /* 0x0000000000007941 */ /* 0x000fea0003800000 */
.L_x_404:
        /* <DEDUP_REMOVED lines=14> */
.L_x_407:
[----:B------:R-:W-:Y:S05]  /*4f50*/  BSYNC B0 ;  /* 0x0000000000007941 */ /* 0x000fea0003800000 */
.L_x_406:
        /* <DEDUP_REMOVED lines=15> */
.L_x_409:
[----:B------:R-:W-:Y:S05]  /*5050*/  BSYNC B0 ;  /* 0x0000000000007941 */ /* 0x000fea0003800000 */
.L_x_408:
[----:B------:R-:W-:Y:S06]  /*5060*/  BAR.ARV 0xa, 0xa0 ;  /* 0x0282800000007b1d */ /* 0x000fec0000002000 */
[----:B------:R-:W-:Y:S04]  /*5070*/  BSSY B0, `(.L_x_410) ;  /* 0x0000003000007945 */ /* 0x000fe80003800000 */
[----:B------:R-:W-:Y:S05]  /*5080*/  @!P0 BRA `(.L_x_411) ;  /* 0x0000000000048947 */ /* 0x000fea0003800000 */
[----:B------:R-:W-:-:S04]  /*5090*/  DEPBAR.LE SB0, 0x1 ;  /* 0x000080400000791a */ /* 0x000fc80000000000 */
.L_x_411:
[----:B------:R-:W-:Y:S05]  /*50a0*/  BSYNC B0 ;  /* 0x0000000000007941 */ /* 0x000fea0003800000 */
.L_x_410:
[----:B------:R-:W-:Y:S06]  /*50b0*/  BAR.ARV 0xb, 0xa0 ;  /* 0x02c2800000007b1d */ /* 0x000fec0000002000 */
[----:B------:R-:W-:Y:S04]  /*50c0*/  BSSY B0, `(.L_x_412) ;  /* 0x0000003000007945 */ /* 0x000fe80003800000 */
[----:B------:R-:W-:Y:S05]  /*50d0*/  @!P0 BRA `(.L_x_413) ;  /* 0x0000000000048947 */ /* 0x000fea0003800000 */
[----:B------:R-:W-:-:S04]  /*50e0*/  DEPBAR.LE SB0, 0x0 ;  /* 0x000080000000791a */ /* 0x000fc80000000000 */
.L_x_413:
[----:B------:R-:W-:Y:S05]  /*50f0*/  BSYNC B0 ;  /* 0x0000000000007941 */ /* 0x000fea0003800000 */
.L_x_412:
        /* <DEDUP_REMOVED lines=19> */
.L_x_415:
[----:B------:R-:W-:Y:S05]  /*5230*/  BSYNC B0 ;  /* 0x0000000000007941 */ /* 0x000fea0003800000 */
.L_x_414:
        /* <DEDUP_REMOVED lines=9> */
.L_x_418:
[----:B------:R-:W2:Y:S04]  /*52d0*/  LDG.E.STRONG.GPU R6, desc[UR38][R2.64] ;  /* 0x0000002602067981 */ /* 0x000ea8000c1ef900 */
[----:B--2---:R-:W-:Y:S01]  /*52e0*/  CCTL.IVALL ;  /* 0x00000000ff00798f */ /* 0x004fe20002000000 */
[----:B------:R-:W-:Y:S05]  /*52f0*/  YIELD ;  /* 0x0000000000007946 */ /* 0x000fea0003800000 */
[----:B------:R-:W-:-:S13]  /*5300*/  ISETP.NE.AND P2, PT, R6, UR22, PT ;  /* 0x0000001606007c0c */ /* 0x000fda000bf45270 */
[----:B------:R-:W-:Y:S05]  /*5310*/  @P2 BRA `(.L_x_418) ;  /* 0xfffffffc00ec2947 */ /* 0x000fea000383ffff */
.L_x_417:
[----:B------:R-:W-:Y:S05]  /*5320*/  BSYNC B0 ;  /* 0x0000000000007941 */ /* 0x000fea0003800000 */
.L_x_416:
[----:B------:R-:W-:-:S03]  /*5330*/  UMOV UR10, 0xffffffff ;  /* 0xffffffff000a7882 */ /* 0x000fc60000000000 */
[----:B------:R-:W-:Y:S05]  /*5340*/  BRA.DIV UR10, `(.L_x_419) ;  /* 0x000000320a207947 */ /* 0x000fea000b800000 */
[----:B------:R-:W-:Y:S01]  /*5350*/  NOP ;  /* 0x0000000000007918 */ /* 0x000fe20000000000 */
.L_x_487:
        /* <DEDUP_REMOVED lines=15> */
.L_x_421:
[----:B------:R-:W-:Y:S05]  /*5450*/  BSYNC B0 ;  /* 0x0000000000007941 */ /* 0x000fea0003800000 */
.L_x_420:
        /* <DEDUP_REMOVED lines=14> */
.L_x_423:
[----:B------:R-:W-:Y:S05]  /*5540*/  BSYNC B0 ;  /* 0x0000000000007941 */ /* 0x000fea0003800000 */
.L_x_422:
        /* <DEDUP_REMOVED lines=15> */
.L_x_425:
[----:B------:R-:W-:Y:S05]  /*5640*/  BSYNC B0 ;  /* 0x0000000000007941 */ /* 0x000fea0003800000 */
.L_x_424:
[----:B------:R-:W-:Y:S06]  /*5650*/  BAR.ARV 0xa, 0xa0 ;  /* 0x0282800000007b1d */ /* 0x000fec0000002000 */
[----:B------:R-:W-:Y:S04]  /*5660*/  BSSY B0, `(.L_x_426) ;  /* 0x0000003000007945 */ /* 0x000fe80003800000 */
[----:B------:R-:W-:Y:S05]  /*5670*/  @!P0 BRA `(.L_x_427) ;  /* 0x0000000000048947 */ /* 0x000fea0003800000 */
[----:B------:R-:W-:-:S04]  /*5680*/  DEPBAR.LE SB0, 0x1 ;  /* 0x000080400000791a */ /* 0x000fc80000000000 */
.L_x_427:
[----:B------:R-:W-:Y:S05]  /*5690*/  BSYNC B0 ;  /* 0x0000000000007941 */ /* 0x000fea0003800000 */
.L_x_426:
[----:B------:R-:W-:Y:S06]  /*56a0*/  BAR.ARV 0xb, 0xa0 ;  /* 0x02c2800000007b1d */ /* 0x000fec0000002000 */
[----:B------:R-:W-:Y:S04]  /*56b0*/  BSSY B0, `(.L_x_428) ;  /* 0x0000003000007945 */ /* 0x000fe80003800000 */
[----:B------:R-:W-:Y:S05]  /*56c0*/  @!P0 BRA `(.L_x_429) ;  /* 0x0000000000048947 */ /* 0x000fea0003800000 */
[----:B------:R-:W-:-:S04]  /*56d0*/  DEPBAR.LE SB0, 0x0 ;  /* 0x000080000000791a */ /* 0x000fc80000000000 */
.L_x_429:
[----:B------:R-:W-:Y:S05]  /*56e0*/  BSYNC B0 ;  /* 0x0000000000007941 */ /* 0x000fea0003800000 */
.L_x_428:
        /* <DEDUP_REMOVED lines=19> */
.L_x_431:
[----:B------:R-:W-:Y:S05]  /*5820*/  BSYNC B0 ;  /* 0x0000000000007941 */ /* 0x000fea0003800000 */
.L_x_430:
[----:B------:R-:W-:Y:S02]  /*5830*/  UIADD3 UR4, UR4, 0x2, URZ ;  /* 0x0000000204047890 */ /* 0x000fe4000fffe03f */
[----:B------:R-:W-:Y:S01]  /*5840*/  UIADD3 UR5, UR5, 0x1, URZ ;  /* 0x0000000105057890 */ /* 0x000fe2000fffe03f */
[----:B------:R-:W-:Y:S11]  /*5850*/  @P1 BRA `(.L_x_432) ;  /* 0xfffffff000dc1947 */ /* 0x000ff6000383ffff */
.L_x_399:
[----:B------:R-:W-:-:S13]  /*5860*/  ISETP.NE.AND P1, PT, R5, RZ, PT ;  /* 0x000000ff0500720c */ /* 0x000fda0003f25270 */
[----:B------:R-:W-:Y:S05]  /*5870*/  @!P1 BRA `(.L_x_362) ;  /* 0x0000002800149947 */ /* 0x000fea0003800000 */
        /* <DEDUP_REMOVED lines=11> */
.L_x_435:
[----:B------:R-:W2:Y:S04]  /*5930*/  LDG.E.STRONG.GPU R0, desc[UR38][R2.64] ;  /* 0x0000002602007981 */ /* 0x000ea8000c1ef900 */
[----:B--2---:R-:W-:Y:S01]  /*5940*/  CCTL.IVALL ;  /* 0x00000000ff00798f */ /* 0x004fe20002000000 */
[----:B------:R-:W-:Y:S05]  /*5950*/  YIELD ;  /* 0x0000000000007946 */ /* 0x000fea0003800000 */
[----:B------:R-:W-:-:S13]  /*5960*/  ISETP.NE.AND P1, PT, R0, UR22, PT ;  /* 0x0000001600007c0c */ /* 0x000fda000bf25270 */
[----:B------:R-:W-:Y:S05]  /*5970*/  @P1 BRA `(.L_x_435) ;  /* 0xfffffffc00ec1947 */ /* 0x000fea000383ffff */
.L_x_434:
[----:B------:R-:W-:Y:S05]  /*5980*/  BSYNC B0 ;  /* 0x0000000000007941 */ /* 0x000fea0003800000 */
.L_x_433:
[----:B------:R-:W-:-:S03]  /*5990*/  UMOV UR5, 0xffffffff ;  /* 0xffffffff00057882 */ /* 0x000fc60000000000 */
[----:B------:R-:W-:Y:S05]  /*59a0*/  BRA.DIV UR5, `(.L_x_436) ;  /* 0x0000002a05a47947 */ /* 0x000fea000b800000 */
[----:B------:R-:W-:Y:S01]  /*59b0*/  NOP ;  /* 0x0000000000007918 */ /* 0x000fe20000000000 */
.L_x_490:
        /* <DEDUP_REMOVED lines=22> */
.L_x_438:
[----:B------:R-:W-:Y:S05]  /*5b20*/  BSYNC B0 ;  /* 0x0000000000007941 */ /* 0x000fea0003800000 */
.L_x_437:
        /* <DEDUP_REMOVED lines=19> */
.L_x_440:
[----:B------:R-:W-:Y:S05]  /*5c60*/  BSYNC B0 ;  /* 0x0000000000007941 */ /* 0x000fea0003800000 */
.L_x_439:
        /* <DEDUP_REMOVED lines=20> */
.L_x_442:
[----:B------:R-:W-:Y:S05]  /*5db0*/  BSYNC B0 ;  /* 0x0000000000007941 */ /* 0x000fea0003800000 */
.L_x_441:
[----:B------:R-:W-:Y:S06]  /*5dc0*/  BAR.ARV 0xa, 0xa0 ;  /* 0x0282800000007b1d */ /* 0x000fec0000002000 */
[----:B------:R-:W-:Y:S04]  /*5dd0*/  BSSY B0, `(.L_x_443) ;  /* 0x0000003000007945 */ /* 0x000fe80003800000 */
[----:B------:R-:W-:Y:S05]  /*5de0*/  @!P0 BRA `(.L_x_444) ;  /* 0x0000000000048947 */ /* 0x000fea0003800000 */
[----:B------:R-:W-:-:S04]  /*5df0*/  DEPBAR.LE SB0, 0x1 ;  /* 0x000080400000791a */ /* 0x000fc80000000000 */
.L_x_444:
[----:B------:R-:W-:Y:S05]  /*5e00*/  BSYNC B0 ;  /* 0x0000000000007941 */ /* 0x000fea0003800000 */
.L_x_443:
[----:B------:R-:W-:Y:S06]  /*5e10*/  BAR.ARV 0xb, 0xa0 ;  /* 0x02c2800000007b1d */ /* 0x000fec0000002000 */
[----:B------:R-:W-:Y:S04]  /*5e20*/  BSSY B0, `(.L_x_445) ;  /* 0x0000003000007945 */ /* 0x000fe80003800000 */
[----:B------:R-:W-:Y:S05]  /*5e30*/  @!P0 BRA `(.L_x_446) ;  /* 0x0000000000048947 */ /* 0x000fea0003800000 */
[----:B------:R-:W-:-:S04]  /*5e40*/  DEPBAR.LE SB0, 0x0 ;  /* 0x000080000000791a */ /* 0x000fc80000000000 */
.L_x_446:
[----:B------:R-:W-:Y:S05]  /*5e50*/  BSYNC B0 ;  /* 0x0000000000007941 */ /* 0x000fea0003800000 */
.L_x_445:
[----:B------:R-:W-:Y:S06]  /*5e60*/  BAR.ARV 0xc, 0xa0 ;  /* 0x0302800000007b1d */ /* 0x000fec0000002000 */
[----:B------:R-:W-:Y:S01]  /*5e70*/  NOP ;  /* 0x0000000000007918 */ /* 0x000fe20000000000 */
        /* <DEDUP_REMOVED lines=15> */
[----:B--2---:R2:W-:Y:S01]  /*5f70*/  @P0 REDG.E.ADD.S32.STRONG.GPU desc[UR38][R2.64], R5 ;  /* 0x000000050200098e */ /* 0x0045e2000c10e3a6 */
[----:B------:R-:W-:Y:S05]  /*5f80*/  BRA `(.L_x_362) ;  /* 0x0000002000507947 */ /* 0x000fea0003800000 */
.L_x_398:
        /* <DEDUP_REMOVED lines=57> */
.L_x_491:
        /* <DEDUP_REMOVED lines=9> */
.L_x_450:
        /* <DEDUP_REMOVED lines=102> */
.L_x_461:
[----:B-1----:R-:W-:-:S05]  /*6a10*/  IMAD.MOV.U32 R10, RZ, RZ, 0x1 ;  /* 0x00000001ff0a7424 */ /* 0x002fca00078e00ff */
[----:B------:R-:W-:-:S04]  /*6a20*/  SHF.L.U32 R10, R10, 0x1f, RZ ;  /* 0x0000001f0a0a7819 */ /* 0x000fc800000006ff */
[----:B------:R-:W1:Y:S02]  /*6a30*/  SYNCS.PHASECHK.TRANS64.TRYWAIT P1, [R0+URZ+0x36438], R10 ;  /* 0x0364380a000075a7 */ /* 0x000e64000802017f */
[----:B-123--:R-:W-:Y:S05]  /*6a40*/  @!P1 BRA `(.L_x_453) ;  /* 0x0000001800ac9947 */ /* 0x00efea0003800000 */
.L_x_492:
[----:B------:R-:W-:Y:S05]  /*6a50*/  @P0 BRA `(.L_x_454) ;  /* 0x0000000000140947 */ /* 0x000fea0003800000 */
[----:B------:R-:W-:Y:S01]  /*6a60*/  ISETP.NE.AND P1, PT, R16, RZ, PT ;  /* 0x000000ff1000720c */ /* 0x000fe20003f25270 */
[----:B------:R-:W-:-:S04]  /*6a70*/  IMAD.MOV.U32 R3, RZ, RZ, 0x6100 ;  /* 0x00006100ff037424 */ /* 0x000fc800078e00ff */
[----:B------:R2:W-:Y:S08]  /*6a80*/  SYNCS.ARRIVE.TRANS64 RZ, [R0+URZ+0x36430], R3 ;  /* 0x0364300300ff79a7 */ /* 0x0005f0000800003f */
[----:B------:R-:W-:Y:S05]  /*6a90*/  @!P1 BRA `(.L_x_454) ;  /* 0x0000000000049947 */ /* 0x000fea0003800000 */
[----:B------:R-:W-:Y:S01]  /*6aa0*/  BPT.TRAP 0x1 ;  /* 0x000000040000795c */ /* 0x000fe20000300000 */
.L_x_454:
        /* <DEDUP_REMOVED lines=47> */
.L_x_493:
[----:B------:R-:W-:Y:S05]  /*6da0*/  @P0 BRA `(.L_x_456) ;  /* 0x0000000000140947 */ /* 0x000fea0003800000 */
[----:B------:R-:W-:Y:S01]  /*6db0*/  ISETP.NE.AND P1, PT, R16, RZ, PT ;  /* 0x000000ff1000720c */ /* 0x000fe20003f25270 */
[----:B--2---:R-:W-:-:S04]  /*6dc0*/  IMAD.MOV.U32 R3, RZ, RZ, 0x6100 ;  /* 0x00006100ff037424 */ /* 0x004fc800078e00ff */
[----:B------:R3:W-:Y:S08]  /*6dd0*/  SYNCS.ARRIVE.TRANS64 RZ, [R0+URZ+0x36418], R3 ;  /* 0x0364180300ff79a7 */ /* 0x0007f0000800003f */
[----:B------:R-:W-:Y:S05]  /*6de0*/  @!P1 BRA `(.L_x_456) ;  /* 0x0000000000049947 */ /* 0x000fea0003800000 */
[----:B------:R-:W-:Y:S01]  /*6df0*/  BPT.TRAP 0x1 ;  /* 0x000000040000795c */ /* 0x000fe20000300000 */
.L_x_456:
        /* <DEDUP_REMOVED lines=35> */
.L_x_494:
        /* <DEDUP_REMOVED lines=9> */
.L_x_458:
        /* <DEDUP_REMOVED lines=37> */
.L_x_496:
[----:B------:R-:W-:Y:S05]  /*7310*/  @P0 BRA `(.L_x_460) ;  /* 0x0000000000140947 */ /* 0x000fea0003800000 */
[----:B------:R-:W-:Y:S01]  /*7320*/  ISETP.NE.AND P1, PT, R16, RZ, PT ;  /* 0x000000ff1000720c */ /* 0x000fe20003f25270 */
[----:B--2---:R-:W-:-:S04]  /*7330*/  IMAD.MOV.U32 R5, RZ, RZ, 0x6100 ;  /* 0x00006100ff057424 */ /* 0x004fc800078e00ff */
[----:B------:R3:W-:Y:S08]  /*7340*/  SYNCS.ARRIVE.TRANS64 RZ, [R0+URZ+0x36410], R5 ;  /* 0x0364100500ff79a7 */ /* 0x0007f0000800003f */
[----:B------:R-:W-:Y:S05]  /*7350*/  @!P1 BRA `(.L_x_460) ;  /* 0x0000000000049947 */ /* 0x000fea0003800000 */
[----:B------:R-:W-:Y:S01]  /*7360*/  BPT.TRAP 0x1 ;  /* 0x000000040000795c */ /* 0x000fe20000300000 */
.L_x_460:
        /* <DEDUP_REMOVED lines=36> */
.L_x_452:
[----:B------:R-:W-:Y:S01]  /*75b0*/  ISETP.NE.AND P1, PT, R19, RZ, PT ;  /* 0x000000ff1300720c */ /* 0x000fe20003f25270 */
[----:B------:R-:W-:-:S12]  /*75c0*/  IMAD.MOV.U32 R4, RZ, RZ, 0x1 ;  /* 0x00000001ff047424 */ /* 0x000fd800078e00ff */
[----:B------:R-:W-:Y:S05]  /*75d0*/  @!P1 BRA `(.L_x_451) ;  /* 0x0000000400649947 */ /* 0x000fea0003800000 */
[----:B------:R-:W2:Y:S02]  /*75e0*/  SYNCS.PHASECHK.TRANS64.TRYWAIT P1, [R0+URZ+0x36438], R10 ;  /* 0x0364380a000075a7 */ /* 0x000ea4000802017f */
[----:B--2---:R-:W-:Y:S05]  /*75f0*/  @!P1 BRA `(.L_x_462) ;  /* 0x0000001000149947 */ /* 0x004fea0003800000 */
.L_x_497:
[----:B------:R-:W-:Y:S05]  /*7600*/  @P0 BRA `(.L_x_463) ;  /* 0x0000000000140947 */ /* 0x000fea0003800000 */
[----:B------:R-:W-:Y:S01]  /*7610*/  ISETP.NE.AND P1, PT, R16, RZ, PT ;  /* 0x000000ff1000720c */ /* 0x000fe20003f25270 */
[----:B------:R-:W-:-:S04]  /*7620*/  IMAD.MOV.U32 R5, RZ, RZ, 0x6100 ;  /* 0x00006100ff057424 */ /* 0x000fc800078e00ff */
[----:B------:R3:W-:Y:S08]  /*7630*/  SYNCS.ARRIVE.TRANS64 RZ, [R0+URZ+0x36430], R5 ;  /* 0x0364300500ff79a7 */ /* 0x0007f0000800003f */
[----:B------:R-:W-:Y:S05]  /*7640*/  @!P1 BRA `(.L_x_463) ;  /* 0x0000000000049947 */ /* 0x000fea0003800000 */
[----:B------:R-:W-:Y:S01]  /*7650*/  BPT.TRAP 0x1 ;  /* 0x000000040000795c */ /* 0x000fe20000300000 */
.L_x_463:
        /* <DEDUP_REMOVED lines=41> */
.L_x_498:
[----:B------:R-:W-:Y:S01]  /*78f0*/  IMAD.MOV.U32 R4, RZ, RZ, RZ ;  /* 0x000000ffff047224 */ /* 0x000fe200078e00ff */
[----:B------:R-:W-:Y:S06]  /*7900*/  @P0 BRA `(.L_x_465) ;  /* 0x0000000000140947 */ /* 0x000fec0003800000 */
[----:B------:R-:W-:Y:S01]  /*7910*/  ISETP.NE.AND P1, PT, R16, RZ, PT ;  /* 0x000000ff1000720c */ /* 0x000fe20003f25270 */
[----:B---3--:R-:W-:-:S04]  /*7920*/  IMAD.MOV.U32 R5, RZ, RZ, 0x6100 ;  /* 0x00006100ff057424 */ /* 0x008fc800078e00ff */
[----:B------:R4:W-:Y:S08]  /*7930*/  SYNCS.ARRIVE.TRANS64 RZ, [R0+URZ+0x36418], R5 ;  /* 0x0364180500ff79a7 */ /* 0x0009f0000800003f */
[----:B------:R-:W-:Y:S05]  /*7940*/  @!P1 BRA `(.L_x_465) ;  /* 0x0000000000049947 */ /* 0x000fea0003800000 */
[----:B------:R-:W-:Y:S01]  /*7950*/  BPT.TRAP 0x1 ;  /* 0x000000040000795c */ /* 0x000fe20000300000 */
.L_x_465:
        /* <DEDUP_REMOVED lines=33> */
.L_x_451:
[----:B------:R-:W-:-:S04]  /*7b70*/  SHF.L.U32 R3, R4, 0x1f, RZ ;  /* 0x0000001f04037819 */ /* 0x000fc800000006ff */
[----:B------:R-:W3:Y:S02]  /*7b80*/  SYNCS.PHASECHK.TRANS64.TRYWAIT P1, [R0+URZ+0x36438], R3 ;  /* 0x03643803000075a7 */ /* 0x000ee4000802017f */
[----:B---3--:R-:W-:Y:S05]  /*7b90*/  @!P1 BRA `(.L_x_466) ;  /* 0x0000000800d49947 */ /* 0x008fea0003800000 */
.L_x_499:
[----:B------:R-:W-:Y:S05]  /*7ba0*/  @P0 BRA `(.L_x_467) ;  /* 0x0000000000180947 */ /* 0x000fea0003800000 */
[----:B------:R-:W4:Y:S01]  /*7bb0*/  S2R R2, SR_TID.X ;  /* 0x0000000000027919 */ /* 0x000f220000002100 */
[----:B---3--:R-:W-:-:S04]  /*7bc0*/  IMAD.MOV.U32 R3, RZ, RZ, 0x6100 ;  /* 0x00006100ff037424 */ /* 0x008fc800078e00ff */
[----:B------:R3:W-:Y:S01]  /*7bd0*/  SYNCS.ARRIVE.TRANS64 RZ, [R0+URZ+0x36430], R3 ;  /* 0x0364300300ff79a7 */ /* 0x0007e2000800003f */
[----:B----4-:R-:W-:-:S13]  /*7be0*/  LOP3.LUT P0, RZ, R2, 0x1f, RZ, 0xc0, !PT ;  /* 0x0000001f02ff7812 */ /* 0x010fda000780c0ff */
[----:B---3--:R-:W-:Y:S05]  /*7bf0*/  @!P0 BRA `(.L_x_467) ;  /* 0x0000000000048947 */ /* 0x008fea0003800000 */
[----:B------:R-:W-:Y:S01]  /*7c00*/  BPT.TRAP 0x1 ;  /* 0x000000040000795c */ /* 0x000fe20000300000 */
.L_x_467:
        /* <DEDUP_REMOVED lines=43> */
.L_x_448:
[----:B------:R-:W-:Y:S05]  /*7ec0*/  BSYNC B0 ;  /* 0x0000000000007941 */ /* 0x000fea0003800000 */
.L_x_447:
[----:B------:R-:W-:-:S03]  /*7ed0*/  UMOV UR6, 0xffffffff ;  /* 0xffffffff00067882 */ /* 0x000fc60000000000 */
[----:B------:R-:W-:Y:S05]  /*7ee0*/  BRA.DIV UR6, `(.L_x_468) ;  /* 0x0000000a06147947 */ /* 0x000fea000b800000 */
[----:B------:R-:W-:-:S13]  /*7ef0*/  ELECT P0, URZ, PT ;  /* 0x00000000003f782f */ /* 0x000fda0003800000 */
.L_x_502:
[----:B------:R-:W-:Y:S05]  /*7f00*/  @!P0 BRA `(.L_x_362) ;  /* 0x0000000000708947 */ /* 0x000fea0003800000 */
[----:B------:R-:W-:-:S04]  /*7f10*/  LOP3.LUT R18, R18, 0x2, RZ, 0xfc, !PT ;  /* 0x0000000212127812 */ /* 0x000fc800078efcff */
[----:B------:R-:W-:-:S13]  /*7f20*/  ISETP.NE.AND P2, PT, R18, 0x3, PT ;  /* 0x000000031200780c */ /* 0x000fda0003f45270 */
[----:B------:R-:W-:Y:S05]  /*7f30*/  @!P2 BRA `(.L_x_469) ;  /* 0x000000000004a947 */ /* 0x000fea0003800000 */
[----:B------:R-:W-:Y:S01]  /*7f40*/  BPT.TRAP 0x1 ;  /* 0x000000040000795c */ /* 0x000fe20000300000 */
.L_x_469:
        /* <DEDUP_REMOVED lines=15> */
.L_x_503:
[----:B------:R-:W2:Y:S02]  /*8040*/  SYNCS.PHASECHK.TRANS64.TRYWAIT P0, [R3+URZ], R2 ;  /* 0x00000002030075a7 */ /* 0x000ea4000800017f */
[----:B--2---:R-:W-:Y:S05]  /*8050*/  @!P0 BRA `(.L_x_471) ;  /* 0x0000000400f08947 */ /* 0x004fea0003800000 */
.L_x_504:
[----:B------:R-:W-:Y:S05]  /*8060*/  @!P2 BRA `(.L_x_472) ;  /* 0x000000000004a947 */ /* 0x000fea0003800000 */
[----:B------:R-:W-:Y:S01]  /*8070*/  BPT.TRAP 0x1 ;  /* 0x000000040000795c */ /* 0x000fe20000300000 */
.L_x_472:
[----:B------:R-:W-:-:S07]  /*8080*/  SHF.L.U32 R4, R4, 0x1f, RZ ;  /* 0x0000001f04047819 */ /* 0x000fce00000006ff */
.L_x_473:
[----:B---3--:R3:W4:Y:S02]  /*8090*/  SYNCS.PHASECHK.TRANS64.TRYWAIT P0, [R9+URZ+0x36438], R4 ;  /* 0x03643804090075a7 */ /* 0x008724000800017f */
[----:B----4-:R-:W-:Y:S05]  /*80a0*/  @!P0 NANOSLEEP.SYNCS 0x989680 ;  /* 0x009896800000895d */ /* 0x010fea0003900000 */
[----:B------:R-:W4:Y:S02]  /*80b0*/  @!P0 SYNCS.PHASECHK.TRANS64 P0, [R9+URZ+0x36438], R4 ;  /* 0x03643804090085a7 */ /* 0x000f24000800007f */
[----:B----4-:R-:W-:Y:S05]  /*80c0*/  @!P0 BRA `(.L_x_473) ;  /* 0xfffffffc00f08947 */ /* 0x010fea000383ffff */
.L_x_362:
[----:B------:R-:W-:Y:S05]  /*80d0*/  BSYNC B6 ;  /* 0x0000000000067941 */ /* 0x000fea0003800000 */
.L_x_359:
[----:B------:R-:W-:Y:S05]  /*80e0*/  EXIT ;  /* 0x000000000000794d */ /* 0x000fea0003800000 */
.L_x_367:
[----:B------:R-:W-:Y:S02]  /*80f0*/  IMAD.MOV.U32 R13, RZ, RZ, R16 ;  /* 0x000000ffff0d7224 */ /* 0x000fe400078e0010 */
[----:B------:R-:W-:Y:S02]  /*8100*/  IMAD.MOV.U32 R12, RZ, RZ, RZ ;  /* 0x000000ffff0c7224 */ /* 0x000fe400078e00ff */
[----:B------:R-:W-:Y:S02]  /*8110*/  IMAD.MOV.U32 R11, RZ, RZ, 0x1f ;  /* 0x0000001fff0b7424 */ /* 0x000fe400078e00ff */
[----:B------:R-:W-:-:S07]  /*8120*/  IMAD.MOV.U32 R15, RZ, RZ, -0x1 ;  /* 0xffffffffff0f7424 */ /* 0x000fce00078e00ff */
[----:B------:R-:W-:Y:S05]  /*8130*/  WARPSYNC.COLLECTIVE R15, `(.L_x_474) ;  /* 0x000000000f087348 */ /* 0x000fea0003c00000 */
[----:B------:R1:W2:Y:S02]  /*8140*/  SHFL.IDX P6, R14, R13, R12, R11 ;  /* 0x0000000c0d0e7389 */ /* 0x0002a400000c000b */
[----:B-12---:R-:W-:Y:S01]  /*8150*/  ENDCOLLECTIVE ;  /* 0x000000000000791b */ /* 0x006fe20003800000 */
.L_x_474:
[----:B------:R-:W-:Y:S05]  /*8160*/  BRA `(.L_x_475) ;  /* 0xffffff8800747947 */ /* 0x000fea000383ffff */
.L_x_369:
[----:B--2---:R-:W-:-:S04]  /*8170*/  IMAD.U32 R5, RZ, RZ, UR36 ;  /* 0x00000024ff057e24 */ /* 0x004fc8000f8e00ff */
[----:B------:R2:W3:Y:S03]  /*8180*/  SYNCS.PHASECHK.TRANS64.TRYWAIT P0, [R5+URZ+0x36400], R10 ;  /* 0x0364000a050075a7 */ /* 0x0004e6000800017f */
[----:B---3--:R-:W-:Y:S05]  /*8190*/  @!P0 NANOSLEEP.SYNCS 0x989680 ;  /* 0x009896800000895d */ /* 0x008fea0003900000 */
[----:B------:R-:W3:Y:S02]  /*81a0*/  @!P0 SYNCS.PHASECHK.TRANS64 P0, [R5+URZ+0x36400], R10 ;  /* 0x0364000a050085a7 */ /* 0x000ee4000800007f */
[----:B---3--:R-:W-:Y:S05]  /*81b0*/  @!P0 BRA `(.L_x_369) ;  /* 0xfffffffc00ec8947 */ /* 0x008fea000383ffff */
[----:B------:R-:W-:Y:S05]  /*81c0*/  BRA `(.L_x_368) ;  /* 0xffffff8800a87947 */ /* 0x000fea000383ffff */
.L_x_374:
[----:B---3--:R3:W4:Y:S02]  /*81d0*/  SYNCS.PHASECHK.TRANS64.TRYWAIT P1, [R3+URZ+0x36410], R12 ;  /* 0x0364100c030075a7 */ /* 0x008724000802017f */
[----:B----4-:R-:W-:Y:S05]  /*81e0*/  @!P1 NANOSLEEP.SYNCS 0x989680 ;  /* 0x009896800000995d */ /* 0x010fea0003900000 */
[----:B------:R-:W4:Y:S02]  /*81f0*/  @!P1 SYNCS.PHASECHK.TRANS64 P1, [R3+URZ+0x36410], R12 ;  /* 0x0364100c030095a7 */ /* 0x000f24000802007f */
[----:B----4-:R-:W-:Y:S05]  /*8200*/  @!P1 BRA `(.L_x_374) ;  /* 0xfffffffc00f09947 */ /* 0x010fea000383ffff */
[----:B------:R-:W-:Y:S05]  /*8210*/  BRA `(.L_x_373) ;  /* 0xffffff9400307947 */ /* 0x000fea000383ffff */
.L_x_378:
[----:B------:R-:W-:-:S04]  /*8220*/  IMAD.U32 R15, RZ, RZ, UR36 ;  /* 0x00000024ff0f7e24 */ /* 0x000fc8000f8e00ff */
[----:B------:R1:W1:Y:S03]  /*8230*/  SYNCS.PHASECHK.TRANS64.TRYWAIT P1, [R15+URZ+0x36430], R14 ;  /* 0x0364300e0f0075a7 */ /* 0x000266000802017f */
[----:B-1----:R-:W-:Y:S05]  /*8240*/  @!P1 NANOSLEEP.SYNCS 0x989680 ;  /* 0x009896800000995d */ /* 0x002fea0003900000 */
[----:B------:R-:W1:Y:S02]  /*8250*/  @!P1 SYNCS.PHASECHK.TRANS64 P1, [R15+URZ+0x36430], R14 ;  /* 0x0364300e0f0095a7 */ /* 0x000e64000802007f */
[----:B-1----:R-:W-:Y:S05]  /*8260*/  @!P1 BRA `(.L_x_378) ;  /* 0xfffffffc00ec9947 */ /* 0x002fea000383ffff */
[----:B------:R-:W-:Y:S05]  /*8270*/  BRA `(.L_x_377) ;  /* 0xffffff9800d07947 */ /* 0x000fea000383ffff */
.L_x_385:
[----:B------:R-:W-:Y:S01]  /*8280*/  BSSY B0, `(.L_x_476) ;  /* 0x0000005000007945 */ /* 0x000fe20003800000 */
[----:B------:R-:W-:-:S07]  /*8290*/  IMAD.MOV.U32 R15, RZ, RZ, -0x1 ;  /* 0xffffffffff0f7424 */ /* 0x000fce00078e00ff */
[----:B---3--:R-:W-:Y:S05]  /*82a0*/  WARPSYNC.COLLECTIVE R15, `(.L_x_477) ;  /* 0x000000000f087348 */ /* 0x008fea0003c00000 */
[----:B------:R-:W-:Y:S01]  /*82b0*/  NOP ;  /* 0x0000000000007918 */ /* 0x000fe20000000000 */
[----:B---3--:R-:W-:Y:S01]  /*82c0*/  ENDCOLLECTIVE ;  /* 0x000000000000791b */ /* 0x008fe20003800000 */
.L_x_477:
[----:B------:R-:W-:Y:S05]  /*82d0*/  BSYNC B0 ;  /* 0x0000000000007941 */ /* 0x000fea0003800000 */
.L_x_476:
[----:B------:R-:W-:Y:S05]  /*82e0*/  BRA `(.L_x_478) ;  /* 0xffffffbc00bc7947 */ /* 0x000fea000383ffff */
.L_x_394:
[----:B------:R-:W-:Y:S01]  /*82f0*/  BSSY B0, `(.L_x_479) ;  /* 0x0000005000007945 */ /* 0x000fe20003800000 */
[----:B------:R-:W-:-:S07]  /*8300*/  IMAD.MOV.U32 R15, RZ, RZ, -0x1 ;  /* 0xffffffffff0f7424 */ /* 0x000fce00078e00ff */
[----:B-1-3--:R-:W-:Y:S05]  /*8310*/  WARPSYNC.COLLECTIVE R15, `(.L_x_480) ;  /* 0x000000000f087348 */ /* 0x00afea0003c00000 */
[----:B------:R-:W-:Y:S01]  /*8320*/  NOP ;  /* 0x0000000000007918 */ /* 0x000fe20000000000 */
[----:B-1-3--:R-:W-:Y:S01]  /*8330*/  ENDCOLLECTIVE ;  /* 0x000000000000791b */ /* 0x00afe20003800000 */
.L_x_480:
[----:B------:R-:W-:Y:S05]  /*8340*/  BSYNC B0 ;  /* 0x0000000000007941 */ /* 0x000fea0003800000 */
.L_x_479:
[----:B------:R-:W-:Y:S05]  /*8350*/  BRA `(.L_x_481) ;  /* 0xffffffc000a87947 */ /* 0x000fea000383ffff */
.L_x_403:
[----:B------:R-:W-:Y:S01]  /*8360*/  BSSY B0, `(.L_x_482) ;  /* 0x0000005000007945 */ /* 0x000fe20003800000 */
[----:B------:R-:W-:-:S07]  /*8370*/  IMAD.MOV.U32 R15, RZ, RZ, -0x1 ;  /* 0xffffffffff0f7424 */ /* 0x000fce00078e00ff */
[----:B------:R-:W-:Y:S05]  /*8380*/  WARPSYNC.COLLECTIVE R15, `(.L_x_483) ;  /* 0x000000000f087348 */ /* 0x000fea0003c00000 */
[----:B------:R-:W-:Y:S01]  /*8390*/  NOP ;  /* 0x0000000000007918 */ /* 0x000fe20000000000 */
[----:B------:R-:W-:Y:S01]  /*83a0*/  ENDCOLLECTIVE ;  /* 0x000000000000791b */ /* 0x000fe20003800000 */
.L_x_483:
[----:B------:R-:W-:Y:S05]  /*83b0*/  BSYNC B0 ;  /* 0x0000000000007941 */ /* 0x000fea0003800000 */
.L_x_482:
[----:B------:R-:W-:Y:S05]  /*83c0*/  BRA `(.L_x_484) ;  /* 0xffffffc800587947 */ /* 0x000fea000383ffff */
.L_x_419:
[----:B------:R-:W-:Y:S01]  /*83d0*/  BSSY B0, `(.L_x_485) ;  /* 0x0000005000007945 */ /* 0x000fe20003800000 */
[----:B------:R-:W-:-:S07]  /*83e0*/  IMAD.MOV.U32 R15, RZ, RZ, -0x1 ;  /* 0xffffffffff0f7424 */ /* 0x000fce00078e00ff */
[----:B------:R-:W-:Y:S05]  /*83f0*/  WARPSYNC.COLLECTIVE R15, `(.L_x_486) ;  /* 0x000000000f087348 */ /* 0x000fea0003c00000 */
[----:B------:R-:W-:Y:S01]  /*8400*/  NOP ;  /* 0x0000000000007918 */ /* 0x000fe20000000000 */
[----:B------:R-:W-:Y:S01]  /*8410*/  ENDCOLLECTIVE ;  /* 0x000000000000791b */ /* 0x000fe20003800000 */
.L_x_486:
[----:B------:R-:W-:Y:S05]  /*8420*/  BSYNC B0 ;  /* 0x0000000000007941 */ /* 0x000fea0003800000 */
.L_x_485:
[----:B------:R-:W-:Y:S05]  /*8430*/  BRA `(.L_x_487) ;  /* 0xffffffcc00c87947 */ /* 0x000fea000383ffff */
.L_x_436:
[----:B------:R-:W-:Y:S01]  /*8440*/  BSSY B0, `(.L_x_488) ;  /* 0x0000005000007945 */ /* 0x000fe20003800000 */
[----:B------:R-:W-:-:S07]  /*8450*/  IMAD.MOV.U32 R15, RZ, RZ, -0x1 ;  /* 0xffffffffff0f7424 */ /* 0x000fce00078e00ff */
[----:B------:R-:W-:Y:S05]  /*8460*/  WARPSYNC.COLLECTIVE R15, `(.L_x_489) ;  /* 0x000000000f087348 */ /* 0x000fea0003c00000 */
[----:B------:R-:W-:Y:S01]  /*8470*/  NOP ;  /* 0x0000000000007918 */ /* 0x000fe20000000000 */
[----:B------:R-:W-:Y:S01]  /*8480*/  ENDCOLLECTIVE ;  /* 0x000000000000791b */ /* 0x000fe20003800000 */
.L_x_489:
[----:B------:R-:W-:Y:S05]  /*8490*/  BSYNC B0 ;  /* 0x0000000000007941 */ /* 0x000fea0003800000 */
.L_x_488:
[----:B------:R-:W-:Y:S05]  /*84a0*/  BRA `(.L_x_490) ;  /* 0xffffffd400447947 */ /* 0x000fea000383ffff */
.L_x_449:
[----:B-1----:R1:W2:Y:S02]  /*84b0*/  SYNCS.PHASECHK.TRANS64.TRYWAIT P1, [R0+URZ+0x36420], R10 ;  /* 0x0364200a000075a7 */ /* 0x0022a4000802017f */
[----:B--2---:R-:W-:Y:S05]  /*84c0*/  @!P1 NANOSLEEP.SYNCS 0x989680 ;  /* 0x009896800000995d */ /* 0x004fea0003900000 */
[----:B------:R-:W2:Y:S02]  /*84d0*/  @!P1 SYNCS.PHASECHK.TRANS64 P1, [R0+URZ+0x36420], R10 ;  /* 0x0364200a000095a7 */ /* 0x000ea4000802007f */
[----:B--2---:R-:W-:Y:S05]  /*84e0*/  @!P1 BRA `(.L_x_449) ;  /* 0xfffffffc00f09947 */ /* 0x004fea000383ffff */
[----:B------:R-:W-:Y:S05]  /*84f0*/  BRA `(.L_x_491) ;  /* 0xffffffdc00887947 */ /* 0x000fea000383ffff */
.L_x_453:
[----:B-1----:R1:W2:Y:S02]  /*8500*/  SYNCS.PHASECHK.TRANS64.TRYWAIT P1, [R0+URZ+0x36438], R10 ;  /* 0x0364380a000075a7 */ /* 0x0022a4000802017f */
[----:B--2---:R-:W-:Y:S05]  /*8510*/  @!P1 NANOSLEEP.SYNCS 0x989680 ;  /* 0x009896800000995d */ /* 0x004fea0003900000 */
[----:B------:R-:W2:Y:S02]  /*8520*/  @!P1 SYNCS.PHASECHK.TRANS64 P1, [R0+URZ+0x36438], R10 ;  /* 0x0364380a000095a7 */ /* 0x000ea4000802007f */
[----:B--2---:R-:W-:Y:S05]  /*8530*/  @!P1 BRA `(.L_x_453) ;  /* 0xfffffffc00f09947 */ /* 0x004fea000383ffff */
[----:B------:R-:W-:Y:S05]  /*8540*/  BRA `(.L_x_492) ;  /* 0xffffffe400407947 */ /* 0x000fea000383ffff */
.L_x_455:
[----:B--2---:R2:W3:Y:S02]  /*8550*/  SYNCS.PHASECHK.TRANS64.TRYWAIT P1, [R0+URZ+0x36428], R3 ;  /* 0x03642803000075a7 */ /* 0x0044e4000802017f */
[----:B---3--:R-:W-:Y:S05]  /*8560*/  @!P1 NANOSLEEP.SYNCS 0x989680 ;  /* 0x009896800000995d */ /* 0x008fea0003900000 */
[----:B------:R-:W3:Y:S02]  /*8570*/  @!P1 SYNCS.PHASECHK.TRANS64 P1, [R0+URZ+0x36428], R3 ;  /* 0x03642803000095a7 */ /* 0x000ee4000802007f */
[----:B---3--:R-:W-:Y:S05]  /*8580*/  @!P1 BRA `(.L_x_455) ;  /* 0xfffffffc00f09947 */ /* 0x008fea000383ffff */
[----:B------:R-:W-:Y:S05]  /*8590*/  BRA `(.L_x_493) ;  /* 0xffffffe800007947 */ /* 0x000fea000383ffff */
.L_x_457:
[----:B--2---:R2:W3:Y:S02]  /*85a0*/  SYNCS.PHASECHK.TRANS64.TRYWAIT P1, [R0+URZ+0x36438], R29 ;  /* 0x0364381d000075a7 */ /* 0x0044e4000802017f */
[----:B---3--:R-:W-:Y:S05]  /*85b0*/  @!P1 NANOSLEEP.SYNCS 0x989680 ;  /* 0x009896800000995d */ /* 0x008fea0003900000 */
[----:B------:R-:W3:Y:S02]  /*85c0*/  @!P1 SYNCS.PHASECHK.TRANS64 P1, [R0+URZ+0x36438], R29 ;  /* 0x0364381d000095a7 */ /* 0x000ee4000802007f */
[----:B---3--:R-:W-:Y:S05]  /*85d0*/  @!P1 BRA `(.L_x_457) ;  /* 0xfffffffc00f09947 */ /* 0x008fea000383ffff */
[----:B------:R-:W-:Y:S05]  /*85e0*/  BRA `(.L_x_494) ;  /* 0xffffffe800907947 */ /* 0x000fea000383ffff */
.L_x_459:
[----:B------:R-:W-:-:S07]  /*85f0*/  SHF.L.U32 R5, R12, 0x1f, RZ ;  /* 0x0000001f0c057819 */ /* 0x000fce00000006ff */
.L_x_495:
[----:B--2---:R2:W3:Y:S02]  /*8600*/  SYNCS.PHASECHK.TRANS64.TRYWAIT P1, [R0+URZ+0x36420], R5 ;  /* 0x03642005000075a7 */ /* 0x0044e4000802017f */
[----:B---3--:R-:W-:Y:S05]  /*8610*/  @!P1 NANOSLEEP.SYNCS 0x989680 ;  /* 0x009896800000995d */ /* 0x008fea0003900000 */
[----:B------:R-:W3:Y:S02]  /*8620*/  @!P1 SYNCS.PHASECHK.TRANS64 P1, [R0+URZ+0x36420], R5 ;  /* 0x03642005000095a7 */ /* 0x000ee4000802007f */
[----:B---3--:R-:W-:Y:S05]  /*8630*/  @!P1 BRA `(.L_x_495) ;  /* 0xfffffffc00f09947 */ /* 0x008fea000383ffff */
[----:B------:R-:W-:Y:S05]  /*8640*/  BRA `(.L_x_496) ;  /* 0xffffffec00307947 */ /* 0x000fea000383ffff */
.L_x_462:
[----:B--2---:R2:W3:Y:S02]  /*8650*/  SYNCS.PHASECHK.TRANS64.TRYWAIT P1, [R0+URZ+0x36438], R10 ;  /* 0x0364380a000075a7 */ /* 0x0044e4000802017f */
[----:B---3--:R-:W-:Y:S05]  /*8660*/  @!P1 NANOSLEEP.SYNCS 0x989680 ;  /* 0x009896800000995d */ /* 0x008fea0003900000 */
[----:B------:R-:W3:Y:S02]  /*8670*/  @!P1 SYNCS.PHASECHK.TRANS64 P1, [R0+URZ+0x36438], R10 ;  /* 0x0364380a000095a7 */ /* 0x000ee4000802007f */
[----:B---3--:R-:W-:Y:S05]  /*8680*/  @!P1 BRA `(.L_x_462) ;  /* 0xfffffffc00f09947 */ /* 0x008fea000383ffff */
[----:B------:R-:W-:Y:S05]  /*8690*/  BRA `(.L_x_497) ;  /* 0xffffffec00d87947 */ /* 0x000fea000383ffff */
.L_x_464:
[----:B---3--:R3:W4:Y:S02]  /*86a0*/  SYNCS.PHASECHK.TRANS64.TRYWAIT P1, [R0+URZ+0x36428], R5 ;  /* 0x03642805000075a7 */ /* 0x008724000802017f */
[----:B----4-:R-:W-:Y:S05]  /*86b0*/  @!P1 NANOSLEEP.SYNCS 0x989680 ;  /* 0x009896800000995d */ /* 0x010fea0003900000 */
[----:B------:R-:W4:Y:S02]  /*86c0*/  @!P1 SYNCS.PHASECHK.TRANS64 P1, [R0+URZ+0x36428], R5 ;  /* 0x03642805000095a7 */ /* 0x000f24000802007f */
[----:B----4-:R-:W-:Y:S05]  /*86d0*/  @!P1 BRA `(.L_x_464) ;  /* 0xfffffffc00f09947 */ /* 0x010fea000383ffff */
[----:B------:R-:W-:Y:S05]  /*86e0*/  BRA `(.L_x_498) ;  /* 0xfffffff000807947 */ /* 0x000fea000383ffff */
.L_x_466:
[----:B---3--:R3:W4:Y:S02]  /*86f0*/  SYNCS.PHASECHK.TRANS64.TRYWAIT P1, [R0+URZ+0x36438], R3 ;  /* 0x03643803000075a7 */ /* 0x008724000802017f */
[----:B----4-:R-:W-:Y:S05]  /*8700*/  @!P1 NANOSLEEP.SYNCS 0x989680 ;  /* 0x009896800000995d */ /* 0x010fea0003900000 */
[----:B------:R-:W4:Y:S02]  /*8710*/  @!P1 SYNCS.PHASECHK.TRANS64 P1, [R0+URZ+0x36438], R3 ;  /* 0x03643803000095a7 */ /* 0x000f24000802007f */
[----:B----4-:R-:W-:Y:S05]  /*8720*/  @!P1 BRA `(.L_x_466) ;  /* 0xfffffffc00f09947 */ /* 0x010fea000383ffff */
[----:B------:R-:W-:Y:S05]  /*8730*/  BRA `(.L_x_499) ;  /* 0xfffffff400187947 */ /* 0x000fea000383ffff */
.L_x_468:
[----:B------:R-:W-:Y:S01]  /*8740*/  BSSY B0, `(.L_x_500) ;  /* 0x0000006000007945 */ /* 0x000fe20003800000 */
[----:B------:R-:W-:-:S07]  /*8750*/  IMAD.MOV.U32 R15, RZ, RZ, -0x1 ;  /* 0xffffffffff0f7424 */ /* 0x000fce00078e00ff */
[----:B-12---:R-:W-:Y:S05]  /*8760*/  WARPSYNC.COLLECTIVE R15, `(.L_x_501) ;  /* 0x000000000f0c7348 */ /* 0x006fea0003c00000 */
[----:B------:R-:W-:Y:S02]  /*8770*/  ELECT P6, UR62, PT ;  /* 0x00000000003e782f */ /* 0x000fe400038c0000 */
[----:B------:R-:W-:Y:S01]  /*8780*/  MOV R14, UR62 ;  /* 0x0000003e000e7c02 */ /* 0x000fe20008000f00 */
[----:B-12---:R-:W-:Y:S10]  /*8790*/  ENDCOLLECTIVE ;  /* 0x000000000000791b */ /* 0x006ff40003800000 */
.L_x_501:
[----:B------:R-:W-:Y:S05]  /*87a0*/  BSYNC B0 ;  /* 0x0000000000007941 */ /* 0x000fea0003800000 */
.L_x_500:
[----:B------:R-:W-:Y:S01]  /*87b0*/  PLOP3.LUT P0, PT, P6, PT, PT, 0x80, 0x0 ;  /* 0x000000000000781c */ /* 0x000fe2000370f070 */
[----:B------:R-:W-:-:S12]  /*87c0*/  BRA `(.L_x_502) ;  /* 0xfffffff400cc7947 */ /* 0x000fd8000383ffff */
.L_x_470:
[----:B-1----:R1:W2:Y:S02]  /*87d0*/  SYNCS.PHASECHK.TRANS64.TRYWAIT P0, [R7+URZ], R0 ;  /* 0x00000000070075a7 */ /* 0x0022a4000800017f */
[----:B--2---:R-:W-:Y:S05]  /*87e0*/  @!P0 NANOSLEEP.SYNCS 0x989680 ;  /* 0x009896800000895d */ /* 0x004fea0003900000 */
[----:B------:R-:W2:Y:S02]  /*87f0*/  @!P0 SYNCS.PHASECHK.TRANS64 P0, [R7+URZ], R0 ;  /* 0x00000000070085a7 */ /* 0x000ea4000800007f */
[----:B--2---:R-:W-:Y:S05]  /*8800*/  @!P0 BRA `(.L_x_470) ;  /* 0xfffffffc00f08947 */ /* 0x004fea000383ffff */
[----:B------:R-:W-:Y:S05]  /*8810*/  BRA `(.L_x_503) ;  /* 0xfffffff800087947 */ /* 0x000fea000383ffff */
.L_x_471:
[----:B--2---:R2:W3:Y:S02]  /*8820*/  SYNCS.PHASECHK.TRANS64.TRYWAIT P0, [R3+URZ], R2 ;  /* 0x00000002030075a7 */ /* 0x0044e4000800017f */
[----:B---3--:R-:W-:Y:S05]  /*8830*/  @!P0 NANOSLEEP.SYNCS 0x989680 ;  /* 0x009896800000895d */ /* 0x008fea0003900000 */
[----:B------:R-:W3:Y:S02]  /*8840*/  @!P0 SYNCS.PHASECHK.TRANS64 P0, [R3+URZ], R2 ;  /* 0x00000002030085a7 */ /* 0x000ee4000800007f */
[----:B---3--:R-:W-:Y:S05]  /*8850*/  @!P0 BRA `(.L_x_471) ;  /* 0xfffffffc00f08947 */ /* 0x008fea000383ffff */
[----:B------:R-:W-:Y:S05]  /*8860*/  BRA `(.L_x_504) ;  /* 0xfffffff400fc7947 */ /* 0x000fea000383ffff */
.L_x_505:
        /* <DEDUP_REMOVED lines=9> */
.L_x_3858:


//--------------------- .text._ZN7cutlass13device_kernelIN5flash11enable_sm90INS1_16FlashAttnBwdSm90INS1_25CollectiveMainloopBwdSm90ILi2ELi1ELi1EN4cute5tupleIJNS5_1CILi1EEES8_S8_EEENS6_IJNS7_ILi64EEENS7_ILi96EEENS7_ILi192EEEEEENS_6half_tEfNS_4arch4Sm90ELb0ELb0ELb1ELb1ELb0ELb0ELb1ELb0ELi3ELi1ELi1ELi1ELb0EEENS1_21CollectiveEpilogueBwdISD_SE_SG_Li384ELb1ELb1ELi3EEENS1_19SingleTileSchedulerILb1ELb0ELb0ELi96EEEEEEEEEvNT_6ParamsE --------------------------
	.section	.text._ZN7cutlass13device_kernelIN5flash11enable_sm90INS1_16FlashAttnBwdSm90INS1_25CollectiveMainloopBwdSm90ILi2ELi1ELi1EN4cute5tupleIJNS5_1CILi1EEES8_S8_EEENS6_IJNS7_ILi64EEENS7_ILi96EEENS7_ILi192EEEEEENS_6half_tEfNS_4arch4Sm90ELb0ELb0ELb1ELb1ELb0ELb0ELb1ELb0ELi3ELi1ELi1ELi1ELb0EEENS1_21CollectiveEpilogueBwdISD_SE_SG_Li384ELb1ELb1ELi3EEENS1_19SingleTileSchedulerILb1ELb0ELb0ELi96EEEEEEEEEvNT_6ParamsE,"ax",@progbits
	.align	128
.text._ZN7cutlass13device_kernelIN5flash11enable_sm90INS1_16FlashAttnBwdSm90INS1_25CollectiveMainloopBwdSm90ILi2ELi1ELi1EN4cute5tupleIJNS5_1CILi1EEES8_S8_EEENS6_IJNS7_ILi64EEENS7_ILi96EEENS7_ILi192EEEEEENS_6half_tEfNS_4arch4Sm90ELb0ELb0ELb1ELb1ELb0ELb0ELb1ELb0ELi3ELi1ELi1ELi1ELb0EEENS1_21CollectiveEpilogueBwdISD_SE_SG_Li384ELb1ELb1ELi3EEENS1_19SingleTileSchedulerILb1ELb0ELb0ELi96EEEEEEEEEvNT_6ParamsE:
        .type           _ZN7cutlass13device_kernelIN5flash11enable_sm90INS1_16FlashAttnBwdSm90INS1_25CollectiveMainloopBwdSm90ILi2ELi1ELi1EN4cute5tupleIJNS5_1CILi1EEES8_S8_EEENS6_IJNS7_ILi64EEENS7_ILi96EEENS7_ILi192EEEEEENS_6half_tEfNS_4arch4Sm90ELb0ELb0ELb1ELb1ELb0ELb0ELb1ELb0ELi3ELi1ELi1ELi1ELb0EEENS1_21CollectiveEpilogueBwdISD_SE_SG_Li384ELb1ELb1ELi3EEENS1_19SingleTileSchedulerILb1ELb0ELb0ELi96EEEEEEEEEvNT_6ParamsE,@function
        .size           _ZN7cutlass13device_kernelIN5flash11enable_sm90INS1_16FlashAttnBwdSm90INS1_25CollectiveMainloopBwdSm90ILi2ELi1ELi1EN4cute5tupleIJNS5_1CILi1EEES8_S8_EEENS6_IJNS7_ILi64EEENS7_ILi96EEENS7_ILi192EEEEEENS_6half_tEfNS_4arch4Sm90ELb0ELb0ELb1ELb1ELb0ELb0ELb1ELb0ELi3ELi1ELi1ELi1ELb0EEENS1_21CollectiveEpilogueBwdISD_SE_SG_Li384ELb1ELb1ELi3EEENS1_19SingleTileSchedulerILb1ELb0ELb0ELi96EEEEEEEEEvNT_6ParamsE,(.L_x_3859 - _ZN7cutlass13device_kernelIN5flash11enable_sm90INS1_16FlashAttnBwdSm90INS1_25CollectiveMainloopBwdSm90ILi2ELi1ELi1EN4cute5tupleIJNS5_1CILi1EEES8_S8_EEENS6_IJNS7_ILi64EEENS7_ILi96EEENS7_ILi192EEEEEENS_6half_tEfNS_4arch4Sm90ELb0ELb0ELb1ELb1ELb0ELb0ELb1ELb0ELi3ELi1ELi1ELi1ELb0EEENS1_21CollectiveEpilogueBwdISD_SE_SG_Li384ELb1ELb1ELi3EEENS1_19SingleTileSchedulerILb1ELb0ELb0ELi96EEEEEEEEEvNT_6ParamsE)
        .other          _ZN7cutlass13device_kernelIN5flash11enable_sm90INS1_16FlashAttnBwdSm90INS1_25CollectiveMainloopBwdSm90ILi2ELi1ELi1EN4cute5tupleIJNS5_1CILi1EEES8_S8_EEENS6_IJNS7_ILi64EEENS7_ILi96EEENS7_ILi192EEEEEENS_6half_tEfNS_4arch4Sm90ELb0ELb0ELb1ELb1ELb0ELb0ELb1ELb0ELi3ELi1ELi1ELi1ELb0EEENS1_21CollectiveEpilogueBwdISD_SE_SG_Li384ELb1ELb1ELi3EEENS1_19SingleTileSchedulerILb1ELb0ELb0ELi96EEEEEEEEEvNT_6ParamsE,@"STO_CUDA_ENTRY STV_DEFAULT"
_ZN7cutlass13device_kernelIN5flash11enable_sm90INS1_16FlashAttnBwdSm90INS1_25CollectiveMainloopBwdSm90ILi2ELi1ELi1EN4cute5tupleIJNS5_1CILi1EEES8_S8_EEENS6_IJNS7_ILi64EEENS7_ILi96EEENS7_ILi192EEEEEENS_6half_tEfNS_4arch4Sm90ELb0ELb0ELb1ELb1ELb0ELb0ELb1ELb0ELi3ELi1ELi1ELi1ELb0EEENS1_21CollectiveEpilogueBwdISD_SE_SG_Li384ELb1ELb1ELi3EEENS1_19SingleTileSchedulerILb1ELb0ELb0ELi96EEEEEEEEEvNT_6ParamsE:
        /* <DEDUP_REMOVED lines=23> */
.L_x_507:
[----:B------:R-:W-:Y:S05]  /*0170*/  BSYNC B0 ;  /* 0x0000000000007941 */ /* 0x000fea0003800000 */
.L_x_506:
        /* <DEDUP_REMOVED lines=34> */
.L_x_508:
        /* <DEDUP_REMOVED lines=20> */
.L_x_509:
        /* <DEDUP_REMOVED lines=8> */
.L_x_512:
[----:B------:R-:W-:-:S08]  /*0560*/  NOP ;  /* 0x0000000000007918 */ /* 0x000fd00000000000 */
[----:B------:R-:W1:Y:S02]  /*0570*/  USETMAXREG.TRY_ALLOC.CTAPOOL UP0, 0xa0 ;  /* 0x000000a0000079c8 */ /* 0x000e640008000600 */
[----:B-1----:R-:W-:-:S13]  /*0580*/  PLOP3.LUT P0, PT, PT, PT, UP0, 0x80, 0x0 ;  /* 0x000000000000781c */ /* 0x002fda0003f0f008 */
[----:B------:R-:W-:Y:S05]  /*0590*/  @!P0 BRA `(.L_x_512) ;  /* 0xfffffffc00f08947 */ /* 0x000fea000383ffff */
[----:B------:R-:W-:Y:S01]  /*05a0*/  LOP3.LUT R0, R0, 0x3, RZ, 0xc0, !PT ;  /* 0x0000000300007812 */ /* 0x000fe200078ec0ff */
[----:B------:R-:W1:Y:S01]  /*05b0*/  S2R R2, SR_TID.X ;  /* 0x0000000000027919 */ /* 0x000e620000002100 */
[----:B------:R-:W-:Y:S01]  /*05c0*/  ULDC.64 UR4, c[0x0][0x8d8] ;  /* 0x0002360000047ab9 */ /* 0x000fe20000000a00 */
[----:B------:R-:W2:Y:S03]  /*05d0*/  S2R R17, SR_CTAID.X ;  /* 0x0000000000117919 */ /* 0x000ea60000002500 */
[----:B------:R-:W3:Y:S01]  /*05e0*/  SHFL.IDX PT, R0, R0, RZ, 0x1f ;  /* 0x00001fff00007589 */ /* 0x000ee200000e0000 */
[----:B------:R-:W4:Y:S01]  /*05f0*/  S2R R7, SR_CTAID.Z ;  /* 0x0000000000077919 */ /* 0x000f220000002700 */
[----:B---3--:R-:W-:Y:S02]  /*0600*/  ISETP.NE.AND P0, PT, R0, RZ, PT ;  /* 0x000000ff0000720c */ /* 0x008fe40003f05270 */
[----:B-1----:R-:W-:-:S11]  /*0610*/  SHF.R.U32.HI R2, RZ, 0x7, R2 ;  /* 0x00000007ff027819 */ /* 0x002fd60000011602 */
[----:B------:R-:W-:-:S05]  /*0620*/  @!P0 VIADD R2, R2, 0x9 ;  /* 0x0000000902028836 */ /* 0x000fca0000000000 */
[----:B------:R1:W-:Y:S06]  /*0630*/  @!P0 BAR.ARV R2, 0xa0 ;  /* 0x000280020000851d */ /* 0x0003ec0000002000 */
[----:B------:R-:W-:-:S04]  /*0640*/  ISETP.NE.U32.AND P0, PT, RZ, UR4, PT ;  /* 0x00000004ff007c0c */ /* 0x000fc8000bf05070 */
[----:B------:R-:W-:-:S13]  /*0650*/  ISETP.NE.AND.EX P0, PT, RZ, UR5, PT, P0 ;  /* 0x00000005ff007c0c */ /* 0x000fda000bf05300 */
[----:B-12-4-:R-:W-:Y:S05]  /*0660*/  @!P0 BRA `(.L_x_513) ;  /* 0x0000000000108947 */ /* 0x016fea0003800000 */
[----:B------:R-:W1:Y:S02]  /*0670*/  LDC.64 R2, c[0x0][0x8d8] ;  /* 0x00023600ff027b82 */ /* 0x000e640000000a00 */
[----:B-1----:R-:W-:-:S05]  /*0680*/  IMAD.WIDE R2, R7, 0x4, R2 ;  /* 0x0000000407027825 */ /* 0x002fca00078e0202 */
[----:B------:R1:W5:Y:S01]  /*0690*/  LDG.E R0, desc[UR38][R2.64] ;  /* 0x0000002602007981 */ /* 0x000362000c1e1900 */
[----:B------:R-:W-:Y:S05]  /*06a0*/  BRA `(.L_x_514) ;  /* 0x00000000002c7947 */ /* 0x000fea0003800000 */
.L_x_513:
[----:B------:R-:W-:Y:S02]  /*06b0*/  ULDC.64 UR4, c[0x0][0x8d0] ;  /* 0x0002340000047ab9 */ /* 0x000fe40000000a00 */
[----:B------:R-:W-:-:S04]  /*06c0*/  ISETP.NE.U32.AND P0, PT, RZ, UR4, PT ;  /* 0x00000004ff007c0c */ /* 0x000fc8000bf05070 */
[----:B------:R-:W-:-:S13]  /*06d0*/  ISETP.NE.AND.EX P0, PT, RZ, UR5, PT, P0 ;  /* 0x00000005ff007c0c */ /* 0x000fda000bf05300 */
[----:B------:R-:W-:Y:S05]  /*06e0*/  @!P0 BRA `(.L_x_515) ;  /* 0x0000000000188947 */ /* 0x000fea0003800000 */
[----:B------:R-:W1:Y:S02]  /*06f0*/  LDC.64 R2, c[0x0][0x8d0] ;  /* 0x00023400ff027b82 */ /* 0x000e640000000a00 */
[----:B-1----:R-:W-:-:S05]  /*0700*/  IMAD.WIDE R2, R7, 0x4, R2 ;  /* 0x0000000407027825 */ /* 0x002fca00078e0202 */
[----:B------:R-:W2:Y:S04]  /*0710*/  LDG.E R0, desc[UR38][R2.64] ;  /* 0x0000002602007981 */ /* 0x000ea8000c1e1900 */
[----:B------:R-:W2:Y:S02]  /*0720*/  LDG.E R5, desc[UR38][R2.64+0x4] ;  /* 0x0000042602057981 */ /* 0x000ea4000c1e1900 */
[----:B--2---:R-:W-:Y:S01]  /*0730*/  IMAD.IADD R0, R5, 0x1, -R0 ;  /* 0x0000000105007824 */ /* 0x004fe200078e0a00 */
[----:B------:R-:W-:Y:S06]  /*0740*/  BRA `(.L_x_514) ;  /* 0x0000000000047947 */ /* 0x000fec0003800000 */
.L_x_515:
[----:B------:R-:W2:Y:S02]  /*0750*/  LDC R0, c[0x0][0x8bc] ;  /* 0x00022f00ff007b82 */ /* 0x000ea40000000800 */
.L_x_514:
[----:B-1----:R-:W-:-:S05]  /*0760*/  IMAD R3, R17, 0x60, RZ ;  /* 0x0000006011037824 */ /* 0x002fca00078e02ff */
[----:B--2--5:R-:W-:-:S04]  /*0770*/  ISETP.GE.AND P0, PT, R3, R0, PT ;  /* 0x000000000300720c */ /* 0x024fc80003f06270 */
[----:B------:R-:W-:-:S04]  /*0780*/  SEL R4, R7, 0xffffffff, !P0 ;  /* 0xffffffff07047807 */ /* 0x000fc80004000000 */
[----:B------:R-:W-:Y:S01]  /*0790*/  ISETP.GE.AND P0, PT, R4, RZ, PT ;  /* 0x000000ff0400720c */ /* 0x000fe20003f06270 */
[----:B------:R1:W-:-:S12]  /*07a0*/  STL [R1+0x8], R4 ;  /* 0x0000080401007387 */ /* 0x0003d80000100800 */
[----:B-1----:R-:W-:Y:S05]  /*07b0*/  @!P0 BRA `(.L_x_516) ;  /* 0x0000009800f08947 */ /* 0x002fea0003800000 */
[----:B------:R-:W-:Y:S01]  /*07c0*/  ULDC.64 UR4, c[0x0][0x780] ;  /* 0x0001e00000047ab9 */ /* 0x000fe20000000a00 */
[----:B------:R-:W1:Y:S01]  /*07d0*/  LDC R18, c[0x0][0x290] ;  /* 0x0000a400ff127b82 */ /* 0x000e620000000800 */
[----:B------:R-:W-:-:S04]  /*07e0*/  ISETP.NE.U32.AND P0, PT, RZ, UR4, PT ;  /* 0x00000004ff007c0c */ /* 0x000fc8000bf05070 */
[----:B------:R-:W-:-:S13]  /*07f0*/  ISETP.NE.AND.EX P0, PT, RZ, UR5, PT, P0 ;  /* 0x00000005ff007c0c */ /* 0x000fda000bf05300 */
[----:B------:R-:W-:Y:S05]  /*0800*/  @!P0 BRA `(.L_x_517) ;  /* 0x0000000000108947 */ /* 0x000fea0003800000 */
[----:B------:R-:W2:Y:S02]  /*0810*/  LDC.64 R2, c[0x0][0x780] ;  /* 0x0001e000ff027b82 */ /* 0x000ea40000000a00 */
[----:B--2---:R-:W-:-:S05]  /*0820*/  IMAD.WIDE R2, R4, 0x4, R2 ;  /* 0x0000000404027825 */ /* 0x004fca00078e0202 */
[----:B------:R2:W5:Y:S01]  /*0830*/  LDG.E R19, desc[UR38][R2.64] ;  /* 0x0000002602137981 */ /* 0x000562000c1e1900 */
[----:B------:R-:W-:Y:S05]  /*0840*/  BRA `(.L_x_518) ;  /* 0x0000000000287947 */ /* 0x000fea0003800000 */
.L_x_517:
[----:B------:R-:W-:Y:S01]  /*0850*/  ULDC.64 UR4, c[0x0][0x770] ;  /* 0x0001dc0000047ab9 */ /* 0x000fe20000000a00 */
[----:B------:R-:W3:Y:S01]  /*0860*/  LDC R19, c[0x0][0x280] ;  /* 0x0000a000ff137b82 */ /* 0x000ee20000000800 */
[----:B------:R-:W-:-:S04]  /*0870*/  ISETP.NE.U32.AND P0, PT, RZ, UR4, PT ;  /* 0x00000004ff007c0c */ /* 0x000fc8000bf05070 */
[----:B------:R-:W-:-:S13]  /*0880*/  ISETP.NE.AND.EX P0, PT, RZ, UR5, PT, P0 ;  /* 0x00000005ff007c0c */ /* 0x000fda000bf05300 */
[----:B------:R-:W-:Y:S05]  /*0890*/  @!P0 BRA `(.L_x_518) ;  /* 0x0000000000148947 */ /* 0x000fea0003800000 */
[----:B------:R-:W2:Y:S02]  /*08a0*/  LDC.64 R2, c[0x0][0x770] ;  /* 0x0001dc00ff027b82 */ /* 0x000ea40000000a00 */
[----:B--2---:R-:W-:-:S05]  /*08b0*/  IMAD.WIDE R2, R4, 0x4, R2 ;  /* 0x0000000404027825 */ /* 0x004fca00078e0202 */
[----:B---3--:R-:W2:Y:S04]  /*08c0*/  LDG.E R19, desc[UR38][R2.64] ;  /* 0x0000002602137981 */ /* 0x008ea8000c1e1900 */
[----:B------:R-:W2:Y:S02]  /*08d0*/  LDG.E R0, desc[UR38][R2.64+0x4] ;  /* 0x0000042602007981 */ /* 0x000ea4000c1e1900 */
[----:B--2---:R-:W-:-:S07]  /*08e0*/  IMAD.IADD R19, R0, 0x1, -R19 ;  /* 0x0000000100137824 */ /* 0x004fce00078e0a13 */
.L_x_518:
[----:B------:R-:W-:Y:S02]  /*08f0*/  ULDC.64 UR4, c[0x0][0x788] ;  /* 0x0001e20000047ab9 */ /* 0x000fe40000000a00 */
[----:B------:R-:W-:-:S04]  /*0900*/  ISETP.NE.U32.AND P0, PT, RZ, UR4, PT ;  /* 0x00000004ff007c0c */ /* 0x000fc8000bf05070 */
[----:B------:R-:W-:-:S13]  /*0910*/  ISETP.NE.AND.EX P0, PT, RZ, UR5, PT, P0 ;  /* 0x00000005ff007c0c */ /* 0x000fda000bf05300 */
[----:B------:R-:W-:Y:S05]  /*0920*/  @!P0 BRA `(.L_x_519) ;  /* 0x0000000000108947 */ /* 0x000fea0003800000 */
[----:B--2---:R-:W2:Y:S02]  /*0930*/  LDC.64 R2, c[0x0][0x788] ;  /* 0x0001e200ff027b82 */ /* 0x004ea40000000a00 */
[----:B--2---:R-:W-:-:S05]  /*0940*/  IMAD.WIDE R2, R4, 0x4, R2 ;  /* 0x0000000404027825 */ /* 0x004fca00078e0202 */
[----:B-1----:R1:W5:Y:S01]  /*0950*/  LDG.E R18, desc[UR38][R2.64] ;  /* 0x0000002602127981 */ /* 0x002362000c1e1900 */
[----:B------:R-:W-:Y:S05]  /*0960*/  BRA `(.L_x_520) ;  /* 0x0000000000247947 */ /* 0x000fea0003800000 */
.L_x_519:
[----:B------:R-:W-:Y:S02]  /*0970*/  ULDC.64 UR4, c[0x0][0x778] ;  /* 0x0001de0000047ab9 */ /* 0x000fe40000000a00 */
[----:B------:R-:W-:-:S04]  /*0980*/  ISETP.NE.U32.AND P0, PT, RZ, UR4, PT ;  /* 0x00000004ff007c0c */ /* 0x000fc8000bf05070 */
[----:B------:R-:W-:-:S13]  /*0990*/  ISETP.NE.AND.EX P0, PT, RZ, UR5, PT, P0 ;  /* 0x00000005ff007c0c */ /* 0x000fda000bf05300 */
[----:B------:R-:W-:Y:S05]  /*09a0*/  @!P0 BRA `(.L_x_520) ;  /* 0x0000000000148947 */ /* 0x000fea0003800000 */
[----:B--2---:R-:W2:Y:S02]  /*09b0*/  LDC.64 R2, c[0x0][0x778] ;  /* 0x0001de00ff027b82 */ /* 0x004ea40000000a00 */
[----:B--2---:R-:W-:-:S05]  /*09c0*/  IMAD.WIDE R2, R4, 0x4, R2 ;  /* 0x0000000404027825 */ /* 0x004fca00078e0202 */
[----:B-1----:R-:W2:Y:S04]  /*09d0*/  LDG.E R18, desc[UR38][R2.64] ;  /* 0x0000002602127981 */ /* 0x002ea8000c1e1900 */
[----:B------:R-:W2:Y:S02]  /*09e0*/  LDG.E R5, desc[UR38][R2.64+0x4] ;  /* 0x0000042602057981 */ /* 0x000ea4000c1e1900 */
[----:B--2---:R-:W-:-:S07]  /*09f0*/  IMAD.IADD R18, R5, 0x1, -R18 ;  /* 0x0000000105127824 */ /* 0x004fce00078e0a12 */
.L_x_520:
[----:B---3-5:R-:W-:Y:S02]  /*0a00*/  ISETP.GE.AND P1, PT, R19, 0x1, PT ;  /* 0x000000011300780c */ /* 0x028fe40003f26270 */
[----:B------:R-:W-:Y:S02]  /*0a10*/  CS2R R70, SRZ ;  /* 0x0000000000467805 */ /* 0x000fe4000001ff00 */
[----:B------:R-:W-:Y:S02]  /*0a20*/  PLOP3.LUT P0, PT, PT, PT, PT, 0x80, 0x0 ;  /* 0x000000000000781c */ /* 0x000fe40003f0f070 */
        /* <DEDUP_REMOVED lines=48> */
[----:B------:R-:W3:Y:S01]  /*0d30*/  S2UR UR4, SR_CgaCtaId ;  /* 0x00000000000479c3 */ /* 0x000ee20000008800 */
[----:B------:R-:W-:Y:S01]  /*0d40*/  UMOV UR36, 0x400 ;  /* 0x0000040000247882 */ /* 0x000fe20000000000 */
[----:B------:R-:W-:Y:S01]  /*0d50*/  ULDC UR40, c[0x0][0x75c] ;  /* 0x0001d70000287ab9 */ /* 0x000fe20000000800 */
[----:B------:R-:W-:Y:S01]  /*0d60*/  ULDC UR41, c[0x0][0x744] ;  /* 0x0001d10000297ab9 */ /* 0x000fe20000000800 */
[----:B---3--:R-:W-:-:S04]  /*0d70*/  ULEA UR36, UR4, UR36, 0x18 ;  /* 0x0000002404247291 */ /* 0x008fc8000f8ec03f */
[----:B------:R-:W-:-:S04]  /*0d80*/  UIADD3 UR37, UR36, 0x30400, URZ ;  /* 0x0003040024257890 */ /* 0x000fc8000fffe03f */
[----:B------:R-:W-:-:S06]  /*0d90*/  ULOP3.LUT UP0, URZ, UR37, 0x1bf, URZ, 0xc0, !UPT ;  /* 0x000001bf253f7892 */ /* 0x000fcc000f80c03f */
[----:B------:R-:W-:-:S13]  /*0da0*/  PLOP3.LUT P0, PT, PT, PT, UP0, 0x80, 0x0 ;  /* 0x000000000000781c */ /* 0x000fda0003f0f008 */
[----:B------:R-:W-:Y:S05]  /*0db0*/  @!P0 BRA `(.L_x_522) ;  /* 0x00000000007c8947 */ /* 0x000fea0003800000 */
[----:B-12---:R-:W-:Y:S01]  /*0dc0*/  MOV R2, 0x0 ;  /* 0x0000000000027802 */ /* 0x006fe20000000f00 */
        /* <DEDUP_REMOVED lines=15> */
.L_x_523:
        /* <DEDUP_REMOVED lines=15> */
.L_x_522:
[----:B------:R-:W-:-:S04]  /*0fb0*/  IMAD.U32 R0, RZ, RZ, UR36 ;  /* 0x00000024ff007e24 */ /* 0x000fc8000f8e00ff */
[----:B------:R-:W-:-:S05]  /*0fc0*/  VIADD R0, R0, 0x33400 ;  /* 0x0003340000007836 */ /* 0x000fca0000000000 */
[----:B------:R-:W-:-:S13]  /*0fd0*/  LOP3.LUT P0, RZ, R0, 0x1bf, RZ, 0xc0, !PT ;  /* 0x000001bf00ff7812 */ /* 0x000fda000780c0ff */
        /* <DEDUP_REMOVED lines=17> */
.L_x_525:
        /* <DEDUP_REMOVED lines=15> */
.L_x_524:
[----:B-12---:R-:W1:Y:S01]  /*11e0*/  S2R R2, SR_TID.X ;  /* 0x0000000000027919 */ /* 0x006e620000002100 */
[----:B------:R-:W-:Y:S01]  /*11f0*/  UMOV UR4, 0xffffffff ;  /* 0xffffffff00047882 */ /* 0x000fe20000000000 */
[----:B-1----:R-:W-:-:S05]  /*1200*/  VIADD R0, R2, 0xffffff80 ;  /* 0xffffff8002007836 */ /* 0x002fca0000000000 */
[----:B------:R-:W-:-:S04]  /*1210*/  SHF.R.S32.HI R3, RZ, 0x1f, R0 ;  /* 0x0000001fff037819 */ /* 0x000fc80000011400 */
[----:B------:R-:W-:-:S04]  /*1220*/  LEA.HI R2, R3, R0, RZ, 0x7 ;  /* 0x0000000003027211 */ /* 0x000fc800078f38ff */
[----:B------:R-:W-:Y:S01]  /*1230*/  SHF.R.S32.HI R13, RZ, 0x7, R2 ;  /* 0x00000007ff0d7819 */ /* 0x000fe20000011402 */
[----:B------:R-:W-:Y:S06]  /*1240*/  BRA.DIV UR4, `(.L_x_526) ;  /* 0x0000009204547947 */ /* 0x000fec000b800000 */
[----:B------:R1:W2:Y:S02]  /*1250*/  SHFL.IDX PT, R14, R13, RZ, 0x1f ;  /* 0x00001fff0d0e7589 */ /* 0x0002a400000e0000 */
.L_x_656:
[----:B------:R-:W-:Y:S01]  /*1260*/  SHF.L.U32 R11, RZ, 0x1f, RZ ;  /* 0x0000001fff0b7819 */ /* 0x000fe200000006ff */
[----:B--2---:R-:W-:Y:S01]  /*1270*/  IMAD.HI R4, R14, 0x55555556, RZ ;  /* 0x555555560e047827 */ /* 0x004fe200078e02ff */
[----:B------:R-:W-:Y:S02]  /*1280*/  LEA.HI R6, R3, R0, RZ, 0x4 ;  /* 0x0000000003067211 */ /* 0x000fe400078f20ff */
[----:B------:R-:W2:Y:S01]  /*1290*/  SYNCS.PHASECHK.TRANS64.TRYWAIT P0, [UR36+0x36400], R11 ;  /* 0x0364000bff0075a7 */ /* 0x000ea20008000164 */
[----:B------:R-:W-:Y:S01]  /*12a0*/  LOP3.LUT R7, R2, 0xffffff80, RZ, 0xc0, !PT ;  /* 0xffffff8002077812 */ /* 0x000fe200078ec0ff */
[----:B------:R-:W-:Y:S01]  /*12b0*/  VIADD R19, R19, 0x3f ;  /* 0x0000003f13137836 */ /* 0x000fe20000000000 */
[----:B------:R-:W-:Y:S01]  /*12c0*/  LEA.HI R5, R4, R4, RZ, 0x1 ;  /* 0x0000000404057211 */ /* 0x000fe200078f08ff */
[----:B------:R-:W-:Y:S01]  /*12d0*/  IMAD.HI R4, R13, 0x55555556, RZ ;  /* 0x555555560d047827 */ /* 0x000fe200078e02ff */
[----:B------:R-:W-:Y:S02]  /*12e0*/  LEA.HI R2, R3, R0, RZ, 0x5 ;  /* 0x0000000003027211 */ /* 0x000fe400078f28ff */
[----:B------:R-:W-:Y:S01]  /*12f0*/  LOP3.LUT R3, R6, 0xfffffff0, RZ, 0xc0, !PT ;  /* 0xfffffff006037812 */ /* 0x000fe200078ec0ff */
[----:B------:R-:W-:Y:S01]  /*1300*/  IMAD R18, R17, -0x60, R18 ;  /* 0xffffffa011127824 */ /* 0x000fe200078e0212 */
[----:B------:R-:W-:Y:S01]  /*1310*/  LEA.HI R8, R4, R4, RZ, 0x1 ;  /* 0x0000000404087211 */ /* 0x000fe200078f08ff */
[C---:B------:R-:W-:Y:S01]  /*1320*/  IMAD.IADD R4, R0.reuse, 0x1, -R7 ;  /* 0x0000000100047824 */ /* 0x040fe200078e0a07 */
[--C-:B------:R-:W-:Y:S01]  /*1330*/  SHF.R.S32.HI R9, RZ, 0x5, R2.reuse ;  /* 0x00000005ff097819 */ /* 0x100fe20000011402 */
[----:B------:R-:W-:Y:S01]  /*1340*/  IMAD.IADD R3, R0, 0x1, -R3 ;  /* 0x0000000100037824 */ /* 0x000fe200078e0a03 */
[----:B------:R-:W-:Y:S01]  /*1350*/  SHF.R.S32.HI R10, RZ, 0x1f, R19 ;  /* 0x0000001fff0a7819 */ /* 0x000fe20000011413 */
[----:B------:R-:W-:Y:S01]  /*1360*/  IMAD R7, R8, -0x3, R13 ;  /* 0xfffffffd08077824 */ /* 0x000fe200078e020d */
[----:B------:R-:W-:Y:S01]  /*1370*/  SHF.R.S32.HI R8, RZ, 0x1f, R2 ;  /* 0x0000001fff087819 */ /* 0x000fe20000011402 */
[----:B------:R-:W-:Y:S01]  /*1380*/  IMAD R5, R5, -0x3, R14 ;  /* 0xfffffffd05057824 */ /* 0x000fe200078e020e */
[----:B------:R-:W-:Y:S01]  /*1390*/  LEA.HI R2, R10, R19, RZ, 0x6 ;  /* 0x000000130a027211 */ /* 0x000fe200078f30ff */
[----:B------:R-:W-:Y:S01]  /*13a0*/  IMAD R17, R7, -0x20, R18 ;  /* 0xffffffe007117824 */ /* 0x000fe200078e0212 */
[----:B------:R-:W-:-:S02]  /*13b0*/  LEA.HI R8, R8, R9, RZ, 0x2 ;  /* 0x0000000908087211 */ /* 0x000fc400078f10ff */
[----:B------:R-:W-:Y:S01]  /*13c0*/  LEA.HI R0, R3, R3, RZ, 0x1 ;  /* 0x0000000303007211 */ /* 0x000fe200078f08ff */
[----:B--2---:R-:W-:Y:S06]  /*13d0*/  @P0 BRA `(.L_x_527) ;  /* 0x0000000000080947 */ /* 0x004fec0003800000 */
[----:B------:R-:W2:Y:S02]  /*13e0*/  SYNCS.PHASECHK.TRANS64.TRYWAIT P0, [UR36+0x36400], R11 ;  /* 0x0364000bff0075a7 */ /* 0x000ea40008000164 */
[----:B--2---:R-:W-:Y:S05]  /*13f0*/  @!P0 BRA `(.L_x_528) ;  /* 0x0000009000048947 */ /* 0x004fea0003800000 */
.L_x_527:
[----:B------:R-:W-:Y:S01]  /*1400*/  LOP3.LUT R12, R8, 0x3ffffc, RZ, 0xc0, !PT ;  /* 0x003ffffc080c7812 */ /* 0x000fe200078ec0ff */
[----:B------:R-:W-:Y:S01]  /*1410*/  IMAD R14, R13, 0x400, R4 ;  /* 0x000004000d0e7824 */ /* 0x000fe200078e0204 */
[--C-:B--2---:R-:W-:Y:S01]  /*1420*/  SHF.R.S32.HI R7, RZ, 0x1, R0.reuse ;  /* 0x00000001ff077819 */ /* 0x104fe20000011400 */
[----:B------:R-:W-:Y:S01]  /*1430*/  IMAD.MOV.U32 R157, RZ, RZ, 0x20 ;  /* 0x00000020ff9d7424 */ /* 0x000fe200078e00ff */
[----:B------:R-:W-:Y:S01]  /*1440*/  SHF.R.S32.HI R8, RZ, 0x1f, R0 ;  /* 0x0000001fff087819 */ /* 0x000fe20000011400 */
[----:B------:R-:W-:Y:S01]  /*1450*/  IMAD.IADD R15, R9, 0x1, -R12 ;  /* 0x00000001090f7824 */ /* 0x000fe200078e0a0c */
[----:B------:R-:W-:Y:S02]  /*1460*/  SHF.R.S32.HI R10, RZ, 0x1f, R3 ;  /* 0x0000001fff0a7819 */ /* 0x000fe40000011403 */
[----:B------:R-:W-:Y:S02]  /*1470*/  CS2R R70, SRZ ;  /* 0x0000000000467805 */ /* 0x000fe4000001ff00 */
[----:B------:R-:W-:-:S02]  /*1480*/  LEA.HI R8, R8, R7, RZ, 0x2 ;  /* 0x0000000708087211 */ /* 0x000fc400078f10ff */
[----:B------:R-:W-:Y:S02]  /*1490*/  CS2R R68, SRZ ;  /* 0x0000000000447805 */ /* 0x000fe4000001ff00 */
[----:B------:R-:W-:Y:S02]  /*14a0*/  LEA.HI R10, R10, R3, RZ, 0x3 ;  /* 0x000000030a0a7211 */ /* 0x000fe400078f18ff */
[----:B------:R-:W-:Y:S02]  /*14b0*/  CS2R R66, SRZ ;  /* 0x0000000000427805 */ /* 0x000fe4000001ff00 */
[----:B------:R-:W-:Y:S02]  /*14c0*/  LOP3.LUT R8, R8, 0xfffffffc, RZ, 0xc0, !PT ;  /* 0xfffffffc08087812 */ /* 0x000fe400078ec0ff */
[----:B------:R-:W-:Y:S02]  /*14d0*/  CS2R R64, SRZ ;  /* 0x0000000000407805 */ /* 0x000fe4000001ff00 */
[----:B------:R-:W-:Y:S01]  /*14e0*/  LOP3.LUT R0, R0, 0x7fffffe, RZ, 0xc0, !PT ;  /* 0x07fffffe00007812 */ /* 0x000fe200078ec0ff */
[----:B------:R-:W-:Y:S01]  /*14f0*/  IMAD.SHL.U32 R10, R10, 0x20, RZ ;  /* 0x000000200a0a7824 */ /* 0x000fe200078e00ff */
[----:B------:R-:W-:Y:S01]  /*1500*/  SHF.R.S32.HI R6, RZ, 0x4, R6 ;  /* 0x00000004ff067819 */ /* 0x000fe20000011406 */
[----:B------:R-:W-:Y:S01]  /*1510*/  IMAD.IADD R8, R7, 0x1, -R8 ;  /* 0x0000000107087824 */ /* 0x000fe200078e0a08 */
[----:B------:R-:W-:Y:S01]  /*1520*/  CS2R R62, SRZ ;  /* 0x00000000003e7805 */ /* 0x000fe2000001ff00 */
[----:B------:R-:W-:Y:S01]  /*1530*/  IMAD.IADD R11, R3, 0x1, -R0 ;  /* 0x00000001030b7824 */ /* 0x000fe200078e0a00 */
[----:B------:R-:W-:Y:S01]  /*1540*/  SHF.R.S32.HI R3, RZ, 0x1f, R4 ;  /* 0x0000001fff037819 */ /* 0x000fe20000011404 */
[----:B------:R-:W-:Y:S01]  /*1550*/  IMAD.SHL.U32 R9, R8, 0x40, RZ ;  /* 0x0000004008097824 */ /* 0x000fe200078e00ff */
[----:B------:R-:W-:Y:S01]  /*1560*/  LOP3.LUT R10, R10, 0x7fffff00, RZ, 0xc0, !PT ;  /* 0x7fffff000a0a7812 */ /* 0x000fe200078ec0ff */
[----:B------:R-:W-:Y:S01]  /*1570*/  IMAD.SHL.U32 R12, R6, 0x8, RZ ;  /* 0x00000008060c7824 */ /* 0x000fe200078e00ff */
[----:B------:R-:W-:-:S02]  /*1580*/  LEA.HI R0, R3, R4, RZ, 0x2 ;  /* 0x0000000403007211 */ /* 0x000fc400078f10ff */
[----:B------:R-:W-:Y:S02]  /*1590*/  CS2R R60, SRZ ;  /* 0x00000000003c7805 */ /* 0x000fe4000001ff00 */
[----:B------:R-:W-:Y:S01]  /*15a0*/  LOP3.LUT R9, R9, 0xc0, RZ, 0xc0, !PT ;  /* 0x000000c009097812 */ /* 0x000fe200078ec0ff */
[----:B------:R-:W-:Y:S01]  /*15b0*/  IMAD R10, R13, 0x800, R10 ;  /* 0x000008000d0a7824 */ /* 0x000fe200078e020a */
[--C-:B------:R-:W-:Y:S02]  /*15c0*/  SHF.R.S32.HI R6, RZ, 0x2, R0.reuse ;  /* 0x00000002ff067819 */ /* 0x100fe40000011400 */
[----:B------:R-:W-:Y:S02]  /*15d0*/  CS2R R58, SRZ ;  /* 0x00000000003a7805 */ /* 0x000fe4000001ff00 */
[----:B------:R-:W-:Y:S01]  /*15e0*/  SHF.R.S32.HI R7, RZ, 0x1f, R0 ;  /* 0x0000001fff077819 */ /* 0x000fe20000011400 */
[----:B------:R-:W-:Y:S01]  /*15f0*/  IMAD R10, R11, 0x20, R10 ;  /* 0x000000200b0a7824 */ /* 0x000fe200078e020a */
[----:B------:R-:W-:-:S02]  /*1600*/  LOP3.LUT R12, R9, 0x8, R12, 0xf8, !PT ;  /* 0x00000008090c7812 */ /* 0x000fc400078ef80c */
[----:B------:R-:W-:Y:S02]  /*1610*/  CS2R R56, SRZ ;  /* 0x0000000000387805 */ /* 0x000fe4000001ff00 */
[----:B------:R-:W-:Y:S01]  /*1620*/  SHF.R.U32.HI R9, RZ, 0x3, R9 ;  /* 0x00000003ff097819 */ /* 0x000fe20000011609 */
[----:B------:R-:W-:Y:S01]  /*1630*/  IMAD R10, R15, 0x200, R10 ;  /* 0x000002000f0a7824 */ /* 0x000fe200078e020a */
[----:B------:R-:W-:Y:S02]  /*1640*/  LEA.HI R7, R7, R6, RZ, 0x3 ;  /* 0x0000000607077211 */ /* 0x000fe400078f18ff */
[----:B------:R-:W-:Y:S02]  /*1650*/  CS2R R54, SRZ ;  /* 0x0000000000367805 */ /* 0x000fe4000001ff00 */
[----:B------:R-:W-:Y:S02]  /*1660*/  LOP3.LUT R9, R12, R9, RZ, 0x3c, !PT ;  /* 0x000000090c097212 */ /* 0x000fe400078e3cff */
[----:B------:R-:W-:-:S02]  /*1670*/  CS2R R52, SRZ ;  /* 0x0000000000347805 */ /* 0x000fc4000001ff00 */
[----:B------:R-:W-:Y:S02]  /*1680*/  LEA.HI R3, R3, R4, RZ, 0x5 ;  /* 0x0000000403037211 */ /* 0x000fe400078f28ff */
[----:B------:R-:W-:Y:S02]  /*1690*/  CS2R R50, SRZ ;  /* 0x0000000000327805 */ /* 0x000fe4000001ff00 */
[----:B------:R-:W-:Y:S01]  /*16a0*/  LOP3.LUT R7, R7, 0xfffffff8, RZ, 0xc0, !PT ;  /* 0xfffffff807077812 */ /* 0x000fe200078ec0ff */
[----:B------:R-:W-:Y:S01]  /*16b0*/  IMAD.IADD R10, R10, 0x1, R9 ;  /* 0x000000010a0a7824 */ /* 0x000fe200078e0209 */
[----:B------:R-:W-:Y:S02]  /*16c0*/  SHF.R.S32.HI R3, RZ, 0x5, R3 ;  /* 0x00000005ff037819 */ /* 0x000fe40000011403 */
[----:B------:R-:W-:Y:S02]  /*16d0*/  CS2R R48, SRZ ;  /* 0x0000000000307805 */ /* 0x000fe4000001ff00 */
[----:B-1----:R-:W-:Y:S01]  /*16e0*/  LOP3.LUT R13, R0, 0xfffffffc, RZ, 0xc0, !PT ;  /* 0xfffffffc000d7812 */ /* 0x002fe200078ec0ff */
[----:B------:R-:W-:Y:S01]  /*16f0*/  IMAD.IADD R6, R6, 0x1, -R7 ;  /* 0x0000000106067824 */ /* 0x000fe200078e0a07 */
[----:B------:R-:W-:-:S02]  /*1700*/  LEA R156, R10, UR36, 0x1 ;  /* 0x000000240a9c7c11 */ /* 0x000fc4000f8e08ff */
[----:B------:R-:W-:Y:S02]  /*1710*/  CS2R R46, SRZ ;  /* 0x00000000002e7805 */ /* 0x000fe4000001ff00 */
[----:B------:R-:W-:Y:S01]  /*1720*/  SHF.R.S32.HI R10, RZ, 0x6, R2 ;  /* 0x00000006ff0a7819 */ /* 0x000fe20000011402 */
[----:B------:R-:W-:Y:S01]  /*1730*/  IMAD R3, R3, 0x10, R6 ;  /* 0x0000001003037824 */ /* 0x000fe200078e0206 */
[----:B------:R-:W-:Y:S01]  /*1740*/  LOP3.LUT P0, RZ, R8, 0x2, RZ, 0xc0, !PT ;  /* 0x0000000208ff7812 */ /* 0x000fe2000780c0ff */
[----:B------:R-:W-:Y:S01]  /*1750*/  IMAD.IADD R0, R4, 0x1, -R13 ;  /* 0x0000000104007824 */ /* 0x000fe200078e0a0d */
[----:B------:R-:W-:Y:S01]  /*1760*/  LOP3.LUT R9, R16, 0x1, RZ, 0xfc, !PT ;  /* 0x0000000110097812 */ /* 0x000fe200078efcff */
[----:B------:R-:W-:Y:S01]  /*1770*/  IMAD.SHL.U32 R4, R14, 0x4, RZ ;  /* 0x000000040e047824 */ /* 0x000fe200078e00ff */
[----:B------:R1:W-:Y:S01]  /*1780*/  STL [R1], R3 ;  /* 0x0000000301007387 */ /* 0x0003e20000100800 */
[----:B------:R-:W-:Y:S01]  /*1790*/  SEL R157, R157, 0xffffffe0, !P0 ;  /* 0xffffffe09d9d7807 */ /* 0x000fe20004000000 */
[----:B------:R-:W-:Y:S01]  /*17a0*/  IMAD R0, R0, -0x2, R17 ;  /* 0xfffffffe00007824 */ /* 0x000fe200078e0211 */
[----:B------:R-:W-:Y:S01]  /*17b0*/  CS2R R6, SRZ ;  /* 0x0000000000067805 */ /* 0x000fe2000001ff00 */
[----:B------:R2:W-:Y:S01]  /*17c0*/  STL [R1+0x4], R10 ;  /* 0x0000040a01007387 */ /* 0x0005e20000100800 */
[----:B------:R-:W-:Y:S01]  /*17d0*/  IMAD.MOV.U32 R8, RZ, RZ, RZ ;  /* 0x000000ffff087224 */ /* 0x000fe200078e00ff */
[----:B------:R-:W-:-:S02]  /*17e0*/  CS2R R44, SRZ ;  /* 0x00000000002c7805 */ /* 0x000fc4000001ff00 */
[----:B------:R-:W-:Y:S02]  /*17f0*/  CS2R R42, SRZ ;  /* 0x00000000002a7805 */ /* 0x000fe4000001ff00 */
[----:B------:R-:W-:Y:S02]  /*1800*/  CS2R R40, SRZ ;  /* 0x0000000000287805 */ /* 0x000fe4000001ff00 */
[----:B------:R-:W-:Y:S01]  /*1810*/  CS2R R38, SRZ ;  /* 0x0000000000267805 */ /* 0x000fe2000001ff00 */
[----:B-1----:R-:W-:Y:S01]  /*1820*/  IMAD.MOV.U32 R3, RZ, RZ, RZ ;  /* 0x000000ffff037224 */ /* 0x002fe200078e00ff */
        /* <DEDUP_REMOVED lines=31> */
[----:B------:R-:W-:Y:S02]  /*1a20*/  LEA R2, R4, UR36, 0x2 ;  /* 0x0000002404027c11 */ /* 0x000fe4000f8e10ff */
[----:B--2---:R-:W-:-:S07]  /*1a30*/  IADD3 R157, R157, 0x30400, R156 ;  /* 0x000304009d9d7810 */ /* 0x004fce0007ffe09c */
.L_x_539:
[----:B------:R-:W-:-:S13]  /*1a40*/  ISETP.NE.AND P0, PT, R9, 0x3, PT ;  /* 0x000000030900780c */ /* 0x000fda0003f05270 */
[----:B------:R-:W-:Y:S05]  /*1a50*/  @!P0 BRA `(.L_x_529) ;  /* 0x0000000000048947 */ /* 0x000fea0003800000 */
[----:B------:R-:W-:Y:S01]  /*1a60*/  BPT.TRAP 0x1 ;  /* 0x000000040000795c */ /* 0x000fe20000300000 */
.L_x_529:
[----:B------:R-:W-:Y:S02]  /*1a70*/  LEA R4, R3, UR36, 0x3 ;  /* 0x0000002403047c11 */ /* 0x000fe4000f8e18ff */
[----:B------:R-:W-:-:S04]  /*1a80*/  SHF.L.U32 R11, R7, 0x1f, RZ ;  /* 0x0000001f070b7819 */ /* 0x000fc800000006ff */
[----:B------:R1:W2:Y:S01]  /*1a90*/  SYNCS.PHASECHK.TRANS64.TRYWAIT P1, [R4+URZ+0x36410], R11 ;  /* 0x0364100b040075a7 */ /* 0x0002a2000802017f */
[----:B------:R-:W-:Y:S05]  /*1aa0*/  @!P0 BRA `(.L_x_530) ;  /* 0x0000000000048947 */ /* 0x000fea0003800000 */
[----:B------:R-:W-:Y:S01]  /*1ab0*/  BPT.TRAP 0x1 ;  /* 0x000000040000795c */ /* 0x000fe20000300000 */
.L_x_530:
[----:B--2---:R-:W-:Y:S05]  /*1ac0*/  @P1 BRA `(.L_x_531) ;  /* 0x0000000000081947 */ /* 0x004fea0003800000 */
[----:B------:R-:W2:Y:S02]  /*1ad0*/  SYNCS.PHASECHK.TRANS64.TRYWAIT P1, [R4+URZ+0x36410], R11 ;  /* 0x0364100b040075a7 */ /* 0x000ea4000802017f */
[----:B--2---:R-:W-:Y:S05]  /*1ae0*/  @!P1 BRA `(.L_x_532) ;  /* 0x0000008800609947 */ /* 0x004fea0003800000 */
.L_x_531:
[----:B------:R-:W-:Y:S05]  /*1af0*/  WARPSYNC.ALL ;  /* 0x0000000000007948 */ /* 0x000fea0003800000 */
[----:B------:R-:W-:Y:S01]  /*1b00*/  R2UR UR6, R5 ;  /* 0x00000000050672ca */ /* 0x000fe200000e0000 */
[----:B------:R-:W-:Y:S01]  /*1b10*/  UIADD3 UR4, UR36, 0x1e000, URZ ;  /* 0x0001e00024047890 */ /* 0x000fe2000fffe03f */
[----:B------:R-:W-:Y:S01]  /*1b20*/  R2UR UR7, R3 ;  /* 0x00000000030772ca */ /* 0x000fe200000e0000 */
[----:B------:R-:W3:Y:S01]  /*1b30*/  LDL R10, [R1] ;  /* 0x00000000010a7983 */ /* 0x000ee20000100800 */
[----:B------:R-:W-:Y:S01]  /*1b40*/  WARPGROUP.ARRIVE ;  /* 0x00000000000079c5 */ /* 0x000fe20000000000 */
[----:B------:R-:W-:Y:S01]  /*1b50*/  USHF.R.U32.HI UR5, URZ, 0x4, UR4 ;  /* 0x000000043f057899 */ /* 0x000fe20008011604 */
[----:B------:R-:W-:Y:S01]  /*1b60*/  UMOV UR13, 0x40000040 ;  /* 0x40000040000d7882 */ /* 0x000fe20000000000 */
[----:B------:R-:W-:-:S02]  /*1b70*/  UMOV UR15, 0x40000040 ;  /* 0x40000040000f7882 */ /* 0x000fc40000000000 */
[----:B------:R-:W-:Y:S01]  /*1b80*/  ULOP3.LUT UR5, UR5, 0x3fff, URZ, 0xc0, !UPT ;  /* 0x00003fff05057892 */ /* 0x000fe2000f8ec03f */
[----:B------:R-:W-:Y:S01]  /*1b90*/  UMOV UR9, 0x40000040 ;  /* 0x4000004000097882 */ /* 0x000fe20000000000 */
[----:B------:R-:W-:Y:S02]  /*1ba0*/  UMOV UR11, 0x40000040 ;  /* 0x40000040000b7882 */ /* 0x000fe40000000000 */
        /* <DEDUP_REMOVED lines=36> */
[----:B------:R-:W-:Y:S01]  /*1df0*/  WARPGROUP.ARRIVE ;  /* 0x00000000000079c5 */ /* 0x000fe20000000000 */
[----:B---3--:R-:W-:-:S05]  /*1e00*/  IMAD R10, R3, 0x40, R10 ;  /* 0x00000040030a7824 */ /* 0x008fca00078e020a */
[----:B------:R-:W-:Y:S01]  /*1e10*/  HGMMA.64x32x16.F32 R120, gdesc[UR12], R120, gsb0 ;  /* 0x006000000c7879f0 */ /* 0x000fe20008000878 */
[----:B------:R-:W-:Y:S01]  /*1e20*/  UIADD3 UR12, UR6, 0x202, URZ ;  /* 0x00000202060c7890 */ /* 0x000fe2000fffe03f */
[----:B------:R-:W-:Y:S01]  /*1e30*/  LEA R10, R10, UR36, 0x2 ;  /* 0x000000240a0a7c11 */ /* 0x000fe2000f8e10ff */
        /* <DEDUP_REMOVED lines=48> */
[----:B------:R3:W1:Y:S01]  /*2140*/  LDS R139, [R10+0x30020] ;  /* 0x030020000a8b7984 */ /* 0x0006620000000800 */
[----:B------:R-:W-:Y:S05]  /*2150*/  @!P0 BRA `(.L_x_533) ;  /* 0x0000000000048947 */ /* 0x000fea0003800000 */
[----:B------:R-:W-:Y:S01]  /*2160*/  BPT.TRAP 0x1 ;  /* 0x000000040000795c */ /* 0x000fe20000300000 */
.L_x_533:
[----:B------:R-:W-:-:S04]  /*2170*/  SHF.L.U32 R15, R6, 0x1f, RZ ;  /* 0x0000001f060f7819 */ /* 0x000fc800000006ff */
[----:B------:R1:W1:Y:S01]  /*2180*/  SYNCS.PHASECHK.TRANS64.TRYWAIT P1, [UR36+0x36430], R15 ;  /* 0x0364300fff0075a7 */ /* 0x0002620008020164 */
[----:B------:R-:W-:Y:S05]  /*2190*/  @!P0 BRA `(.L_x_534) ;  /* 0x0000000000048947 */ /* 0x000fea0003800000 */
[----:B------:R-:W-:Y:S01]  /*21a0*/  BPT.TRAP 0x1 ;  /* 0x000000040000795c */ /* 0x000fe20000300000 */
.L_x_534:
[----:B------:R-:W-:Y:S01]  /*21b0*/  FMUL.FTZ R12, R120, UR40 ;  /* 0x00000028780c7c20 */ /* 0x000fe20008410000 */
[----:B------:R-:W-:Y:S01]  /*21c0*/  FMUL.FTZ R13, R121, UR40 ;  /* 0x00000028790d7c20 */ /* 0x000fe20008410000 */
[----:B---3--:R-:W-:Y:S01]  /*21d0*/  FMUL.FTZ R10, R122, UR40 ;  /* 0x000000287a0a7c20 */ /* 0x008fe20008410000 */
[----:B-12---:R-:W-:Y:S01]  /*21e0*/  FMUL.FTZ R11, R123, UR40 ;  /* 0x000000287b0b7c20 */ /* 0x006fe20008410000 */
        /* <DEDUP_REMOVED lines=10> */
[----:B------:R-:W1:Y:S01]  /*2290*/  MUFU.TANH R12, R12 ;  /* 0x0000000c000c7308 */ /* 0x000e620000002400 */
[----:B------:R-:W-:Y:S01]  /*22a0*/  FMUL.FTZ R136, R134, UR40 ;  /* 0x0000002886887c20 */ /* 0x000fe20008410000 */
[----:B------:R-:W-:-:S06]  /*22b0*/  FMUL.FTZ R23, R135, UR40 ;  /* 0x0000002887177c20 */ /* 0x000fcc0008410000 */
[----:B------:R-:W2:Y:S08]  /*22c0*/  MUFU.TANH R13, R13 ;  /* 0x0000000d000d7308 */ /* 0x000eb00000002400 */
[----:B------:R-:W3:Y:S08]  /*22d0*/  MUFU.TANH R10, R10 ;  /* 0x0000000a000a7308 */ /* 0x000ef00000002400 */
[----:B------:R-:W1:Y:S08]  /*22e0*/  MUFU.TANH R11, R11 ;  /* 0x0000000b000b7308 */ /* 0x000e700000002400 */
        /* <DEDUP_REMOVED lines=9> */
[----:B------:R-:W1:Y:S01]  /*2380*/  MUFU.TANH R138, R138 ;  /* 0x0000008a008a7308 */ /* 0x000e620000002400 */
[----:B--23--:R-:W-:Y:S05]  /*2390*/  @P1 BRA `(.L_x_535) ;  /* 0x0000000000081947 */ /* 0x00cfea0003800000 */
[----:B------:R-:W2:Y:S02]  /*23a0*/  SYNCS.PHASECHK.TRANS64.TRYWAIT P1, [UR36+0x36430], R15 ;  /* 0x0364300fff0075a7 */ /* 0x000ea40008020164 */
[----:B--2---:R-:W-:Y:S05]  /*23b0*/  @!P1 BRA `(.L_x_536) ;  /* 0x0000008000409947 */ /* 0x004fea0003800000 */
.L_x_535:
[----:B------:R-:W3:Y:S01]  /*23c0*/  MUFU.TANH R136, R136 ;  /* 0x0000008800887308 */ /* 0x000ee20000002400 */
[C---:B------:R-:W-:Y:S01]  /*23d0*/  ISETP.GT.AND P6, PT, R0.reuse, RZ, PT ;  /* 0x000000ff0000720c */ /* 0x040fe20003fc4270 */
[----:B------:R-:W5:Y:S01]  /*23e0*/  LDL R145, [R1] ;  /* 0x0000000001917983 */ /* 0x000f620000100800 */
[----:B------:R-:W-:Y:S01]  /*23f0*/  UIADD3 UR5, UR36, 0x2a000, URZ ;  /* 0x0002a00024057890 */ /* 0x000fe2000fffe03f */
[----:B------:R-:W-:Y:S01]  /*2400*/  ISETP.GT.AND P1, PT, R0, 0x1, PT ;  /* 0x000000010000780c */ /* 0x000fe20003f24270 */
[----:B------:R-:W-:Y:S01]  /*2410*/  UIADD3 UR4, UR4, 0x9000, URZ ;  /* 0x0000900004047890 */ /* 0x000fe2000fffe03f */
[----:B-12---:R-:W-:Y:S01]  /*2420*/  FSEL R15, R12, -INF , P6 ;  /* 0xff8000000c0f7808 */ /* 0x006fe20003000000 */
[----:B------:R-:W-:Y:S01]  /*2430*/  USHF.R.U32.HI UR6, URZ, 0x4, UR5 ;  /* 0x000000043f067899 */ /* 0x000fe20008011605 */
[----:B------:R-:W1:Y:S01]  /*2440*/  MUFU.TANH R23, R23 ;  /* 0x0000001700177308 */ /* 0x000e620000002400 */
[----:B------:R-:W-:Y:S01]  /*2450*/  FSEL R144, R10, -INF , P6 ;  /* 0xff8000000a907808 */ /* 0x000fe20003000000 */
[----:B------:R-:W-:Y:S01]  /*2460*/  USHF.R.U32.HI UR4, URZ, 0x4, UR4 ;  /* 0x000000043f047899 */ /* 0x000fe20008011604 */
[C---:B------:R-:W-:Y:S01]  /*2470*/  ISETP.GT.AND P2, PT, R0.reuse, 0x8, PT ;  /* 0x000000080000780c */ /* 0x040fe20003f44270 */
[----:B------:R-:W-:Y:S01]  /*2480*/  ULOP3.LUT UR7, UR6, 0x3fff, URZ, 0xc0, !UPT ;  /* 0x00003fff06077892 */ /* 0x000fe2000f8ec03f */
[C---:B------:R-:W-:Y:S01]  /*2490*/  ISETP.GT.AND P3, PT, R0.reuse, 0x9, PT ;  /* 0x000000090000780c */ /* 0x040fe20003f64270 */
[----:B------:R-:W-:Y:S01]  /*24a0*/  ULOP3.LUT UR6, UR4, 0x3fff, URZ, 0xc0, !UPT ;  /* 0x00003fff04067892 */ /* 0x000fe2000f8ec03f */
[C---:B------:R-:W-:Y:S01]  /*24b0*/  ISETP.GT.AND P4, PT, R0.reuse, 0x10, PT ;  /* 0x000000100000780c */ /* 0x040fe20003f84270 */
[----:B------:R-:W-:Y:S01]  /*24c0*/  ULOP3.LUT UR4, UR7, 0x10000, URZ, 0xfc, !UPT ;  /* 0x0001000007047892 */ /* 0x000fe2000f8efc3f */
[C---:B------:R-:W-:Y:S01]  /*24d0*/  ISETP.GT.AND P5, PT, R0.reuse, 0x11, PT ;  /* 0x000000110000780c */ /* 0x040fe20003fa4270 */
[----:B------:R-:W-:Y:S01]  /*24e0*/  ULOP3.LUT UR6, UR6, 0x10000, URZ, 0xfc, !UPT ;  /* 0x0001000006067892 */ /* 0x000fe2000f8efc3f */
[----:B------:R-:W-:Y:S01]  /*24f0*/  ISETP.GT.AND P6, PT, R0, 0x18, PT ;  /* 0x000000180000780c */ /* 0x000fe20003fc4270 */
[--C-:B----4-:R-:W-:Y:S01]  /*2500*/  FFMA.FTZ R152, R15, UR41, -R148.reuse ;  /* 0x000000290f987c23 */ /* 0x110fe20008010894 */
[----:B------:R-:W-:Y:S01]  /*2510*/  FSEL R153, R13, -INF , P1 ;  /* 0xff8000000d997808 */ /* 0x000fe20000800000 */
[--C-:B------:R-:W-:Y:S01]  /*2520*/  FFMA.FTZ R144, R144, UR41, -R139.reuse ;  /* 0x0000002990907c23 */ /* 0x100fe2000801088b */
[----:B------:R-:W-:Y:S01]  /*2530*/  FSEL R120, R11, -INF , P1 ;  /* 0xff8000000b787808 */ /* 0x000fe20000800000 */
[----:B------:R-:W-:Y:S01]  /*2540*/  UMOV UR8, UR4 ;  /* 0x0000000400087c82 */ /* 0x000fe20008000000 */
[----:B------:R-:W-:Y:S01]  /*2550*/  ISETP.GT.AND P1, PT, R0, 0x19, PT ;  /* 0x000000190000780c */ /* 0x000fe20003f24270 */
[--C-:B------:R-:W-:Y:S01]  /*2560*/  FFMA.FTZ R153, R153, UR41, -R148.reuse ;  /* 0x0000002999997c23 */ /* 0x100fe20008010894 */
[----:B------:R-:W-:Y:S01]  /*2570*/  FSEL R151, R14, -INF , P2 ;  /* 0xff8000000e977808 */ /* 0x000fe20001000000 */
[--C-:B------:R-:W-:Y:S01]  /*2580*/  FFMA.FTZ R143, R120, UR41, -R139.reuse ;  /* 0x00000029788f7c23 */ /* 0x100fe2000801088b */
[----:B------:R-:W-:Y:S01]  /*2590*/  FSEL R155, R16, -INF , P3 ;  /* 0xff800000109b7808 */ /* 0x000fe20001800000 */
[----:B------:R-:W-:Y:S01]  /*25a0*/  UMOV UR9, 0x40000040 ;  /* 0x4000004000097882 */ /* 0x000fe20000000000 */
[----:B------:R-:W-:Y:S01]  /*25b0*/  FSEL R149, R21, -INF , P4 ;  /* 0xff80000015957808 */ /* 0x000fe20002000000 */
[--C-:B------:R-:W-:Y:S01]  /*25c0*/  FFMA.FTZ R151, R151, UR41, -R148.reuse ;  /* 0x0000002997977c23 */ /* 0x100fe20008010894 */
        /* <DEDUP_REMOVED lines=12> */
[----:B---3--:R-:W-:Y:S01]  /*2690*/  FSEL R146, R136, -INF , P6 ;  /* 0xff80000088927808 */ /* 0x008fe20003000000 */
[--C-:B------:R-:W-:Y:S01]  /*26a0*/  FFMA.FTZ R142, R142, UR41, -R139.reuse ;  /* 0x000000298e8e7c23 */ /* 0x100fe2000801088b */
[----:B------:R-:W-:Y:S01]  /*26b0*/  FSEL R123, R138, -INF , P1 ;  /* 0xff8000008a7b7808 */ /* 0x000fe20000800000 */
[--C-:B------:R-:W-:Y:S01]  /*26c0*/  FFMA.FTZ R147, R122, UR41, -R139.reuse ;  /* 0x000000297a937c23 */ /* 0x100fe2000801088b */
[----:B-1----:R-:W-:Y:S01]  /*26d0*/  FSEL R124, R23, -INF , P1 ;  /* 0xff800000177c7808 */ /* 0x002fe20000800000 */
[--C-:B------:R-:W-:Y:S01]  /*26e0*/  FFMA.FTZ R146, R146, UR41, -R139.reuse ;  /* 0x0000002992927c23 */ /* 0x100fe2000801088b */
[----:B------:R-:W-:Y:S01]  /*26f0*/  UMOV UR10, UR6 ;  /* 0x00000006000a7c82 */ /* 0x000fe20008000000 */
[----:B------:R-:W-:Y:S01]  /*2700*/  FFMA.FTZ R148, R123, UR41, -R148 ;  /* 0x000000297b947c23 */ /* 0x000fe20008010894 */
[----:B------:R-:W-:Y:S01]  /*2710*/  UMOV UR11, 0x40000040 ;  /* 0x40000040000b7882 */ /* 0x000fe20000000000 */
[----:B------:R-:W-:Y:S01]  /*2720*/  FFMA.FTZ R139, R124, UR41, -R139 ;  /* 0x000000297c8b7c23 */ /* 0x000fe2000801088b */
[----:B------:R-:W1:Y:S01]  /*2730*/  MUFU.EX2 R151, R151 ;  /* 0x0000009700977308 */ /* 0x000e620000000800 */
[----:B------:R-:W-:Y:S01]  /*2740*/  WARPGROUP.ARRIVE ;  /* 0x00000000000079c5 */ /* 0x000fe20000000000 */
[----:B------:R-:W-:Y:S01]  /*2750*/  FFMA.FTZ R14, -R14, R14, 1 ;  /* 0x3f8000000e0e7423 */ /* 0x000fe2000001010e */
[----:B------:R-:W-:Y:S01]  /*2760*/  FFMA.FTZ R12, -R12, R12, 1 ;  /* 0x3f8000000c0c7423 */ /* 0x000fe2000001010c */
[----:B------:R-:W-:Y:S01]  /*2770*/  FFMA.FTZ R13, -R13, R13, 1 ;  /* 0x3f8000000d0d7423 */ /* 0x000fe2000001010d */
[----:B------:R-:W-:Y:S01]  /*2780*/  FFMA.FTZ R21, -R21, R21, 1 ;  /* 0x3f80000015157423 */ /* 0x000fe20000010115 */
[----:B------:R-:W-:Y:S01]  /*2790*/  FFMA.FTZ R16, -R16, R16, 1 ;  /* 0x3f80000010107423 */ /* 0x000fe20000010110 */
[----:B------:R-:W-:Y:S01]  /*27a0*/  HGMMA.64x32x16.F32 R120, gdesc[UR8], RZ, !UPT, gsb0 ;  /* 0x00600000087879f0 */ /* 0x000fe2000c0008ff */
[----:B------:R-:W-:Y:S01]  /*27b0*/  UIADD3 UR10, UR6, 0x2, URZ ;  /* 0x00000002060a7890 */ /* 0x000fe2000fffe03f */
[----:B------:R-:W-:Y:S01]  /*27c0*/  MUFU.EX2 R155, R155 ;  /* 0x0000009b009b7308 */ /* 0x000fe20000000800 */
[----:B------:R-:W-:Y:S01]  /*27d0*/  UIADD3 UR8, UR4, 0x2, URZ ;  /* 0x0000000204087890 */ /* 0x000fe2000fffe03f */
[----:B------:R-:W-:Y:S01]  /*27e0*/  FFMA.FTZ R22, -R22, R22, 1 ;  /* 0x3f80000016167423 */ /* 0x000fe20000010116 */
[----:B------:R-:W-:Y:S01]  /*27f0*/  UMOV UR11, 0x40000040 ;  /* 0x40000040000b7882 */ /* 0x000fe20000000000 */
[----:B------:R-:W-:Y:S01]  /*2800*/  UMOV UR9, 0x40000040 ;  /* 0x4000004000097882 */ /* 0x000fe20000000000 */
[----:B------:R-:W-:Y:S01]  /*2810*/  FFMA.FTZ R17, -R17, R17, 1 ;  /* 0x3f80000011117423 */ /* 0x000fe20000010111 */
[----:B------:R-:W-:Y:S01]  /*2820*/  FFMA.FTZ R136, -R136, R136, 1 ;  /* 0x3f80000088887423 */ /* 0x000fe20000010188 */
[----:B------:R-:W-:Y:S01]  /*2830*/  FFMA.FTZ R23, -R23, R23, 1 ;  /* 0x3f80000017177423 */ /* 0x000fe20000010117 */
[----:B------:R-:W2:Y:S01]  /*2840*/  MUFU.EX2 R152, R152 ;  /* 0x0000009800987308 */ /* 0x000ea20000000800 */
[----:B------:R-:W-:-:S07]  /*2850*/  UMOV UR7, 0x80000020 ;  /* 0x8000002000077882 */ /* 0x000fce0000000000 */
[----:B------:R-:W3:Y:S08]  /*2860*/  MUFU.EX2 R153, R153 ;  /* 0x0000009900997308 */ /* 0x000ef00000000800 */
[----:B------:R-:W-:Y:S08]  /*2870*/  MUFU.EX2 R144, R144 ;  /* 0x0000009000907308 */ /* 0x000ff00000000800 */
[----:B------:R-:W4:Y:S08]  /*2880*/  MUFU.EX2 R143, R143 ;  /* 0x0000008f008f7308 */ /* 0x000f300000000800 */
[----:B------:R-:W-:Y:S08]  /*2890*/  MUFU.EX2 R150, R150 ;  /* 0x0000009600967308 */ /* 0x000ff00000000800 */
[----:B------:R-:W4:Y:S08]  /*28a0*/  MUFU.EX2 R154, R154 ;  /* 0x0000009a009a7308 */ /* 0x000f300000000800 */
[----:B------:R-:W-:Y:S01]  /*28b0*/  MUFU.EX2 R142, R142 ;  /* 0x0000008e008e7308 */ /* 0x000fe20000000800 */
[----:B------:R-:W-:-:S02]  /*28c0*/  WARPGROUP.DEPBAR.LE gsb0, 0x0 ;  /* 0x00008000000079c5 */ /* 0x000fc40000010000 */
[----:B------:R-:W-:-:S05]  /*28d0*/  WARPGROUP.ARRIVE ;  /* 0x00000000000079c5 */ /* 0x000fca0000000000 */
[----:B------:R-:W4:Y:S01]  /*28e0*/  MUFU.EX2 R141, R141 ;  /* 0x0000008d008d7308 */ /* 0x000f220000000800 */
[----:B------:R-:W-:Y:S01]  /*28f0*/  HGMMA.64x32x16.F32 R120, gdesc[UR8], R120, gsb0 ;  /* 0x00600000087879f0 */ /* 0x000fe20008000878 */
[----:B------:R-:W-:Y:S02]  /*2900*/  UIADD3 UR10, UR6, 0x4, URZ ;  /* 0x00000004060a7890 */ /* 0x000fe4000fffe03f */
[----:B------:R-:W-:Y:S01]  /*2910*/  UIADD3 UR8, UR4, 0x4, URZ ;  /* 0x0000000404087890 */ /* 0x000fe2000fffe03f */
[----:B------:R-:W-:Y:S01]  /*2920*/  UMOV UR11, 0x40000040 ;  /* 0x40000040000b7882 */ /* 0x000fe20000000000 */
[----:B------:R-:W-:Y:S02]  /*2930*/  UMOV UR9, 0x40000040 ;  /* 0x4000004000097882 */ /* 0x000fe40000000000 */
[----:B------:R-:W-:Y:S08]  /*2940*/  MUFU.EX2 R148, R148 ;  /* 0x0000009400947308 */ /* 0x000ff00000000800 */
[----:B------:R-:W-:Y:S08]  /*2950*/  MUFU.EX2 R147, R147 ;  /* 0x0000009300937308 */ /* 0x000ff00000000800 */
[----:B------:R-:W4:Y:S08]  /*2960*/  MUFU.EX2 R146, R146 ;  /* 0x0000009200927308 */ /* 0x000f300000000800 */
[----:B------:R-:W4:Y:S01]  /*2970*/  MUFU.EX2 R139, R139 ;  /* 0x0000008b008b7308 */ /* 0x000f220000000800 */
        /* <DEDUP_REMOVED lines=14> */
[----:B-----5:R-:W-:Y:S01]  /*2a60*/  LEA R15, R145, UR36, 0x2 ;  /* 0x00000024910f7c11 */ /* 0x020fe2000f8e10ff */
        /* <DEDUP_REMOVED lines=49> */
[----:B------:R-:W-:-:S04]  /*2d80*/  USHF.R.U32.HI UR4, URZ, 0x4, UR37 ;  /* 0x000000043f047899 */ /* 0x000fc80008011625 */
[----:B------:R-:W-:Y:S01]  /*2d90*/  ULOP3.LUT UR4, UR4, 0x3fff, URZ, 0xc0, !UPT ;  /* 0x00003fff04047892 */ /* 0x000fe2000f8ec03f */
[----:B------:R-:W-:Y:S02]  /*2da0*/  WARPGROUP.DEPBAR.LE gsb0, 0x0 ;  /* 0x00008000000079c5 */ /* 0x000fe40000010000 */
[----:B------:R-:W-:-:S06]  /*2db0*/  WARPGROUP.ARRIVE ;  /* 0x00000000000079c5 */ /* 0x000fcc0000000000 */
[----:B------:R-:W-:Y:S01]  /*2dc0*/  HGMMA.64x32x16.F32 R120, gdesc[UR8], R120, gsb0 ;  /* 0x00600000087879f0 */ /* 0x000fe20008000878 */
[----:B------:R-:W-:Y:S01]  /*2dd0*/  R2UR UR10, R5 ;  /* 0x00000000050a72ca */ /* 0x000fe200000e0000 */
[----:B------:R-:W-:Y:S01]  /*2de0*/  ULOP3.LUT UR9, UR4, 0x1000000, URZ, 0xfc, !UPT ;  /* 0x0100000004097892 */ /* 0x000fe2000f8efc3f */
[----:B------:R-:W-:-:S06]  /*2df0*/  UMOV UR11, 0x40000040 ;  /* 0x40000040000b7882 */ /* 0x000fcc0000000000 */
[----:B------:R-:W-:-:S05]  /*2e00*/  UMOV UR6, UR9 ;  /* 0x0000000900067c82 */ /* 0x000fca0008000000 */
[----:B------:R-:W-:-:S04]  /*2e10*/  ULEA UR5, UR10, UR5, 0xd ;  /* 0x000000050a057291 */ /* 0x000fc8000f8e683f */
[----:B------:R-:W-:-:S04]  /*2e20*/  USHF.R.U32.HI UR5, URZ, 0x4, UR5 ;  /* 0x000000043f057899 */ /* 0x000fc80008011605 */
[----:B------:R-:W-:-:S03]  /*2e30*/  ULOP3.LUT UR8, UR5, 0x3fff, URZ, 0xc0, !UPT ;  /* 0x00003fff05087892 */ /* 0x000fc6000f8ec03f */
[----:B------:R-:W-:-:S04]  /*2e40*/  UMOV UR5, 0x40000040 ;  /* 0x4000004000057882 */ /* 0x000fc80000000000 */
[----:B------:R-:W-:Y:S01]  /*2e50*/  UMOV UR4, UR8 ;  /* 0x0000000800047c82 */ /* 0x000fe20008000000 */
[----:B------:R-:W-:Y:S02]  /*2e60*/  WARPGROUP.DEPBAR.LE gsb0, 0x0 ;  /* 0x00008000000079c5 */ /* 0x000fe40000010000 */
[----:B------:R-:W5:Y:S02]  /*2e70*/  LDS R145, [R15+0x30200] ;  /* 0x030200000f917984 */ /* 0x000f640000000800 */
[--C-:B-----5:R-:W-:Y:S01]  /*2e80*/  FADD.FTZ R124, R124, -R145.reuse ;  /* 0x800000917c7c7221 */ /* 0x120fe20000010000 */
[--C-:B------:R-:W-:Y:S01]  /*2e90*/  FADD.FTZ R120, R120, -R145.reuse ;  /* 0x8000009178787221 */ /* 0x100fe20000010000 */
[--C-:B------:R-:W-:Y:S01]  /*2ea0*/  FADD.FTZ R121, R121, -R145.reuse ;  /* 0x8000009179797221 */ /* 0x100fe20000010000 */
[--C-:B------:R-:W-:Y:S01]  /*2eb0*/  FADD.FTZ R128, R128, -R145.reuse ;  /* 0x8000009180807221 */ /* 0x100fe20000010000 */
[----:B-1----:R-:W-:Y:S01]  /*2ec0*/  FMUL.FTZ R124, R151, R124 ;  /* 0x0000007c977c7220 */ /* 0x002fe20000410000 */
[----:B--2---:R-:W-:Y:S01]  /*2ed0*/  FMUL.FTZ R120, R152, R120 ;  /* 0x0000007898787220 */ /* 0x004fe20000410000 */
[----:B---3--:R-:W-:Y:S01]  /*2ee0*/  FMUL.FTZ R121, R153, R121 ;  /* 0x0000007999797220 */ /* 0x008fe20000410000 */
[--C-:B------:R-:W-:Y:S01]  /*2ef0*/  FADD.FTZ R132, R132, -R145.reuse ;  /* 0x8000009184847221 */ /* 0x100fe20000010000 */
[----:B------:R-:W-:Y:S01]  /*2f00*/  FMUL.FTZ R124, R14, R124 ;  /* 0x0000007c0e7c7220 */ /* 0x000fe20000410000 */
[----:B------:R-:W-:Y:S01]  /*2f10*/  F2FP.F16.F32.PACK_AB R14, R155, R151 ;  /* 0x000000979b0e723e */ /* 0x000fe200000000ff */
[----:B------:R-:W-:Y:S01]  /*2f20*/  FMUL.FTZ R120, R12, R120 ;  /* 0x000000780c787220 */ /* 0x000fe20000410000 */
[----:B------:R1:W2:Y:S01]  /*2f30*/  LDS R151, [R15+0x30220] ;  /* 0x030220000f977984 */ /* 0x0002a20000000800 */
[----:B------:R-:W-:Y:S01]  /*2f40*/  FMUL.FTZ R121, R13, R121 ;  /* 0x000000790d797220 */ /* 0x000fe20000410000 */
[----:B------:R-:W-:Y:S01]  /*2f50*/  F2FP.F16.F32.PACK_AB R12, R153, R152 ;  /* 0x00000098990c723e */ /* 0x000fe200000000ff */
[--C-:B------:R-:W-:Y:S01]  /*2f60*/  FADD.FTZ R125, R125, -R145.reuse ;  /* 0x800000917d7d7221 */ /* 0x100fe20000010000 */
[----:B----4-:R-:W-:Y:S01]  /*2f70*/  F2FP.F16.F32.PACK_AB R13, R143, R144 ;  /* 0x000000908f0d723e */ /* 0x010fe200000000ff */
[--C-:B------:R-:W-:Y:S01]  /*2f80*/  FADD.FTZ R129, R129, -R145.reuse ;  /* 0x8000009181817221 */ /* 0x100fe20000010000 */
[----:B------:R-:W-:Y:S01]  /*2f90*/  FADD.FTZ R133, R133, -R145 ;  /* 0x8000009185857221 */ /* 0x000fe20000010000 */
[----:B------:R-:W-:Y:S01]  /*2fa0*/  FMUL.FTZ R125, R155, R125 ;  /* 0x0000007d9b7d7220 */ /* 0x000fe20000410000 */
[----:B-1----:R-:W-:Y:S01]  /*2fb0*/  F2FP.F16.F32.PACK_AB R15, R154, R150 ;  /* 0x000000969a0f723e */ /* 0x002fe200000000ff */
[----:B------:R-:W-:Y:S01]  /*2fc0*/  BAR.SYNC.DEFER_BLOCKING 0x9, 0x180 ;  /* 0x0246000000007b1d */ /* 0x000fe20000010000 */
[----:B------:R-:W-:Y:S01]  /*2fd0*/  FMUL.FTZ R129, R141, R129 ;  /* 0x000000818d817220 */ /* 0x000fe20000410000 */
[----:B------:R-:W-:Y:S01]  /*2fe0*/  FMUL.FTZ R16, R16, R125 ;  /* 0x0000007d10107220 */ /* 0x000fe20000410000 */
[----:B------:R-:W-:Y:S01]  /*2ff0*/  FFMA.FTZ R125, -R138, R138, 1 ;  /* 0x3f8000008a7d7423 */ /* 0x000fe2000001018a */
[----:B------:R-:W-:Y:S01]  /*3000*/  F2FP.F16.F32.PACK_AB R120, R121, R120 ;  /* 0x000000787978723e */ /* 0x000fe200000000ff */
[----:B------:R-:W-:Y:S01]  /*3010*/  FMUL.FTZ R22, R22, R129 ;  /* 0x0000008116167220 */ /* 0x000fe20000410000 */
[----:B------:R-:W-:-:S04]  /*3020*/  IMAD.U32 R153, RZ, RZ, UR36 ;  /* 0x00000024ff997e24 */ /* 0x000fc8000f8e00ff */
[----:B------:R-:W-:Y:S01]  /*3030*/  VIADD R153, R153, 0x33400 ;  /* 0x0003340099997836 */ /* 0x000fe20000000000 */
[----:B------:R1:W-:Y:S01]  /*3040*/  STSM.16.M88.4 [R156+0x30400], R12 ;  /* 0x0304000c9c007844 */ /* 0x0003e20000000200 */
[--C-:B--2---:R-:W-:Y:S01]  /*3050*/  FADD.FTZ R129, R127, -R151.reuse ;  /* 0x800000977f817221 */ /* 0x104fe20000010000 */
[----:B------:R-:W-:-:S03]  /*3060*/  FADD.FTZ R127, R134, -R151 ;  /* 0x80000097867f7221 */ /* 0x000fc60000010000 */
[----:B------:R-:W-:Y:S01]  /*3070*/  FMUL.FTZ R154, R154, R129 ;  /* 0x000000819a9a7220 */ /* 0x000fe20000410000 */
[----:B------:R-:W-:Y:S01]  /*3080*/  FMUL.FTZ R129, R146, R127 ;  /* 0x0000007f92817220 */ /* 0x000fe20000410000 */
[----:B------:R-:W-:Y:S01]  /*3090*/  FFMA.FTZ R127, -R10, R10, 1 ;  /* 0x3f8000000a7f7423 */ /* 0x000fe2000001010a */
[----:B------:R-:W-:Y:S01]  /*30a0*/  FFMA.FTZ R10, -R11, R11, 1 ;  /* 0x3f8000000b0a7423 */ /* 0x000fe2000001010b */
[----:B------:R-:W-:Y:S01]  /*30b0*/  FFMA.FTZ R11, -R18, R18, 1 ;  /* 0x3f800000120b7423 */ /* 0x000fe20000010112 */
[----:B-1----:R-:W1:Y:S01]  /*30c0*/  MUFU.EX2 R12, R149 ;  /* 0x00000095000c7308 */ /* 0x002e620000000800 */
[--C-:B------:R-:W-:Y:S01]  /*30d0*/  FADD.FTZ R15, R126, -R151.reuse ;  /* 0x800000977e0f7221 */ /* 0x100fe20000010000 */
[----:B------:R-:W-:Y:S01]  /*30e0*/  FADD.FTZ R126, R135, -R151 ;  /* 0x80000097877e7221 */ /* 0x000fe20000010000 */
[----:B------:R-:W-:Y:S01]  /*30f0*/  FMUL.FTZ R154, R11, R154 ;  /* 0x0000009a0b9a7220 */ /* 0x000fe20000410000 */
[----:B------:R-:W-:Y:S01]  /*3100*/  FFMA.FTZ R11, -R20, R20, 1 ;  /* 0x3f800000140b7423 */ /* 0x000fe20000010114 */
[----:B------:R-:W-:Y:S01]  /*3110*/  FMUL.FTZ R150, R150, R15 ;  /* 0x0000000f96967220 */ /* 0x000fe20000410000 */
[C---:B------:R-:W-:Y:S01]  /*3120*/  F2FP.F16.F32.PACK_AB R15, R139.reuse, R146 ;  /* 0x000000928b0f723e */ /* 0x040fe200000000ff */
[----:B------:R-:W-:Y:S01]  /*3130*/  FMUL.FTZ R126, R139, R126 ;  /* 0x0000007e8b7e7220 */ /* 0x000fe20000410000 */
[----:B------:R-:W2:Y:S01]  /*3140*/  MUFU.EX2 R14, R140 ;  /* 0x0000008c000e7308 */ /* 0x000ea20000000800 */
[----:B------:R-:W-:-:S02]  /*3150*/  FMUL.FTZ R17, R17, R150 ;  /* 0x0000009611117220 */ /* 0x000fc40000410000 */
[----:B------:R-:W-:Y:S01]  /*3160*/  FMUL.FTZ R126, R23, R126 ;  /* 0x0000007e177e7220 */ /* 0x000fe20000410000 */
[----:B-1----:R-:W-:Y:S01]  /*3170*/  FMUL.FTZ R128, R12, R128 ;  /* 0x000000800c807220 */ /* 0x002fe20000410000 */
[----:B------:R-:W-:-:S03]  /*3180*/  F2FP.F16.F32.PACK_AB R12, R141, R12 ;  /* 0x0000000c8d0c723e */ /* 0x000fc600000000ff */
[----:B------:R-:W-:Y:S01]  /*3190*/  FMUL.FTZ R21, R21, R128 ;  /* 0x0000008015157220 */ /* 0x000fe20000410000 */
[----:B------:R-:W-:Y:S01]  /*31a0*/  FFMA.FTZ R128, -R137, R137, 1 ;  /* 0x3f80000089807423 */ /* 0x000fe20000010189 */
[----:B--2---:R-:W-:Y:S01]  /*31b0*/  FMUL.FTZ R13, R14, R132 ;  /* 0x000000840e0d7220 */ /* 0x004fe20000410000 */
[C---:B------:R-:W-:Y:S01]  /*31c0*/  F2FP.F16.F32.PACK_AB R14, R148.reuse, R14 ;  /* 0x0000000e940e723e */ /* 0x040fe200000000ff */
[----:B------:R-:W-:Y:S02]  /*31d0*/  FMUL.FTZ R132, R148, R133 ;  /* 0x0000008594847220 */ /* 0x000fe40000410000 */
[----:B------:R-:W-:Y:S01]  /*31e0*/  FMUL.FTZ R128, R128, R13 ;  /* 0x0000000d80807220 */ /* 0x000fe20000410000 */
[--C-:B------:R-:W-:Y:S01]  /*31f0*/  FADD.FTZ R13, R122, -R151.reuse ;  /* 0x800000977a0d7221 */ /* 0x100fe20000010000 */
[----:B------:R-:W-:Y:S01]  /*3200*/  FMUL.FTZ R125, R125, R132 ;  /* 0x000000847d7d7220 */ /* 0x000fe20000410000 */
[--C-:B------:R-:W-:Y:S01]  /*3210*/  FADD.FTZ R132, R123, -R151.reuse ;  /* 0x800000977b847221 */ /* 0x100fe20000010000 */
[--C-:B------:R-:W-:Y:S01]  /*3220*/  FADD.FTZ R123, R130, -R151.reuse ;  /* 0x80000097827b7221 */ /* 0x100fe20000010000 */
[----:B------:R-:W-:Y:S01]  /*3230*/  FMUL.FTZ R144, R144, R13 ;  /* 0x0000000d90907220 */ /* 0x000fe20000410000 */
[----:B------:R-:W-:Y:S01]  /*3240*/  F2FP.F16.F32.PACK_AB R13, R147, R142 ;  /* 0x0000008e930d723e */ /* 0x000fe200000000ff */
[----:B------:R-:W-:Y:S01]  /*3250*/  FMUL.FTZ R143, R143, R132 ;  /* 0x000000848f8f7220 */ /* 0x000fe20000410000 */
[----:B------:R-:W-:Y:S01]  /*3260*/  FADD.FTZ R122, R131, -R151 ;  /* 0x80000097837a7221 */ /* 0x000fe20000010000 */
[----:B------:R-:W-:Y:S01]  /*3270*/  FMUL.FTZ R123, R142, R123 ;  /* 0x0000007b8e7b7220 */ /* 0x000fe20000410000 */
[----:B------:R-:W-:Y:S01]  /*3280*/  FMUL.FTZ R127, R127, R144 ;  /* 0x000000907f7f7220 */ /* 0x000fe20000410000 */
[----:B------:R1:W-:Y:S01]  /*3290*/  STSM.16.M88.4 [R157], R12 ;  /* 0x0000000c9d007844 */ /* 0x0003e20000000200 */
[----:B------:R-:W-:Y:S01]  /*32a0*/  FMUL.FTZ R18, R10, R143 ;  /* 0x0000008f0a127220 */ /* 0x000fe20000410000 */
[----:B------:R-:W-:Y:S01]  /*32b0*/  FMUL.FTZ R122, R147, R122 ;  /* 0x0000007a937a7220 */ /* 0x000fe20000410000 */
[----:B------:R-:W-:Y:S01]  /*32c0*/  FFMA.FTZ R10, -R19, R19, 1 ;  /* 0x3f800000130a7423 */ /* 0x000fe20000010113 */
[----:B------:R-:W-:Y:S01]  /*32d0*/  @!PT LDS RZ, [RZ] ;  /* 0x00000000fffff984 */ /* 0x000fe20000000800 */
[----:B------:R-:W-:Y:S01]  /*32e0*/  @!PT LDS RZ, [RZ] ;  /* 0x00000000fffff984 */ /* 0x000fe20000000800 */
[----:B------:R-:W-:Y:S01]  /*32f0*/  @!PT LDS RZ, [RZ] ;  /* 0x00000000fffff984 */ /* 0x000fe20000000800 */
[----:B------:R-:W-:Y:S01]  /*3300*/  @!PT LDS RZ, [RZ] ;  /* 0x00000000fffff984 */ /* 0x000fe20000000800 */
[----:B------:R2:W-:Y:S06]  /*3310*/  MEMBAR.ALL.CTA ;  /* 0x0000000000007992 */ /* 0x0005ec0000008000 */
[----:B--2---:R-:W2:Y:S01]  /*3320*/  FENCE.VIEW.ASYNC.S ;  /* 0x00000000000073c6 */ /* 0x004ea20000000000 */
[----:B------:R-:W-:Y:S01]  /*3330*/  FMUL.FTZ R11, R11, R122 ;  /* 0x0000007a0b0b7220 */ /* 0x000fe20000410000 */
[----:B------:R-:W-:Y:S01]  /*3340*/  FMUL.FTZ R10, R10, R123 ;  /* 0x0000007b0a0a7220 */ /* 0x000fe20000410000 */
[----:B------:R-:W-:-:S02]  /*3350*/  F2FP.F16.F32.PACK_AB R122, R16, R124 ;  /* 0x0000007c107a723e */ /* 0x000fc400000000ff */
[----:B------:R-:W-:Y:S02]  /*3360*/  F2FP.F16.F32.PACK_AB R121, R18, R127 ;  /* 0x0000007f1279723e */ /* 0x000fe400000000ff */
[----:B------:R-:W-:Y:S01]  /*3370*/  F2FP.F16.F32.PACK_AB R123, R154, R17 ;  /* 0x000000119a7b723e */ /* 0x000fe200000000ff */
[----:B-1----:R-:W-:Y:S01]  /*3380*/  FMUL.FTZ R15, R136, R129 ;  /* 0x00000081880f7220 */ /* 0x002fe20000410000 */
[----:B------:R-:W-:Y:S02]  /*3390*/  F2FP.F16.F32.PACK_AB R12, R22, R21 ;  /* 0x00000015160c723e */ /* 0x000fe400000000ff */
[----:B------:R-:W-:Y:S02]  /*33a0*/  F2FP.F16.F32.PACK_AB R14, R125, R128 ;  /* 0x000000807d0e723e */ /* 0x000fe400000000ff */
[----:B------:R-:W-:Y:S02]  /*33b0*/  F2FP.F16.F32.PACK_AB R13, R11, R10 ;  /* 0x0000000a0b0d723e */ /* 0x000fe400000000ff */
[----:B------:R-:W-:Y:S01]  /*33c0*/  F2FP.F16.F32.PACK_AB R15, R126, R15 ;  /* 0x0000000f7e0f723e */ /* 0x000fe200000000ff */
[----:B--2---:R-:W-:Y:S06]  /*33d0*/  BAR.SYNC.DEFER_BLOCKING 0x9, 0x180 ;  /* 0x0246000000007b1d */ /* 0x004fec0000010000 */
        /* <DEDUP_REMOVED lines=46> */
[----:B-1----:R-:W-:-:S06]  /*36c0*/  WARPGROUP.ARRIVE ;  /* 0x00000000000079c5 */ /* 0x002fcc0000000000 */
        /* <DEDUP_REMOVED lines=35> */
.L_x_537:
        /* <DEDUP_REMOVED lines=60> */
.L_x_538:
[----:B-1----:R-:W2:Y:S01]  /*3cc0*/  LDL R10, [R1+0x4] ;  /* 0x00000400010a7983 */ /* 0x002ea20000100800 */
[----:B------:R-:W-:Y:S01]  /*3cd0*/  VIADD R8, R8, 0x1 ;  /* 0x0000000108087836 */ /* 0x000fe20000000000 */
[----:B------:R-:W-:Y:S01]  /*3ce0*/  LOP3.LUT R6, R6, 0x1, RZ, 0x3c, !PT ;  /* 0x0000000106067812 */ /* 0x000fe200078e3cff */
[----:B------:R-:W-:Y:S02]  /*3cf0*/  VIADD R4, R4, 0x36420 ;  /* 0x0003642004047836 */ /* 0x000fe40000000000 */
[----:B------:R-:W-:-:S03]  /*3d00*/  VIADD R3, R3, 0x1 ;  /* 0x0000000103037836 */ /* 0x000fc60000000000 */
[----:B------:R-:W-:Y:S02]  /*3d10*/  PRMT R4, RZ, 0x654, R4 ;  /* 0x00000654ff047816 */ /* 0x000fe40000000004 */
[C---:B------:R-:W-:Y:S02]  /*3d20*/  ISETP.NE.AND P0, PT, R3.reuse, 0x2, PT ;  /* 0x000000020300780c */ /* 0x040fe40003f05270 */
[----:B------:R1:W-:Y:S02]  /*3d30*/  SYNCS.ARRIVE.TRANS64.RED.A1T0 RZ, [R4+URZ], RZ ;  /* 0x000000ff04ff79a7 */ /* 0x0003e4000810043f */
[----:B------:R-:W-:Y:S02]  /*3d40*/  SEL R3, R3, RZ, P0 ;  /* 0x000000ff03037207 */ /* 0x000fe40000000000 */
[----:B-1----:R-:W-:-:S04]  /*3d50*/  SEL R4, RZ, 0x1, P0 ;  /* 0x00000001ff047807 */ /* 0x002fc80000000000 */
[----:B------:R-:W-:Y:S02]  /*3d60*/  LOP3.LUT R7, R7, R4, RZ, 0x3c, !PT ;  /* 0x0000000407077212 */ /* 0x000fe400078e3cff */
[----:B--2---:R-:W-:-:S13]  /*3d70*/  ISETP.GE.AND P1, PT, R8, R10, PT ;  /* 0x0000000a0800720c */ /* 0x004fda0003f26270 */
[----:B------:R-:W-:Y:S05]  /*3d80*/  @!P1 BRA `(.L_x_539) ;  /* 0xffffffdc002c9947 */ /* 0x000fea000383ffff */
[----:B------:R-:W-:Y:S01]  /*3d90*/  ULDC UR4, c[0x0][0x740] ;  /* 0x0001d00000047ab9 */ /* 0x000fe20000000800 */
[----:B------:R-:W-:Y:S01]  /*3da0*/  PLOP3.LUT P0, PT, PT, PT, PT, 0x8, 0x0 ;  /* 0x000000000000781c */ /* 0x000fe20003f0e170 */
        /* <DEDUP_REMOVED lines=47> */
[----:B------:R-:W-:-:S07]  /*40a0*/  FMUL.FTZ R71, R71, UR4 ;  /* 0x0000000447477c20 */ /* 0x000fce0008410000 */
.L_x_521:
[----:B------:R-:W-:Y:S05]  /*40b0*/  @P0 BRA `(.L_x_540) ;  /* 0x0000001400f80947 */ /* 0x000fea0003800000 */
[----:B------:R-:W3:Y:S01]  /*40c0*/  LDL R120, [R1+0x8] ;  /* 0x0000080001787983 */ /* 0x000ee20000100800 */
[----:B------:R-:W4:Y:S01]  /*40d0*/  S2UR UR5, SR_CgaCtaId ;  /* 0x00000000000579c3 */ /* 0x000f220000008800 */
[----:B------:R-:W-:Y:S01]  /*40e0*/  UMOV UR4, 0x400 ;  /* 0x0000040000047882 */ /* 0x000fe20000000000 */
[----:B------:R-:W-:Y:S01]  /*40f0*/  F2FP.F16.F32.PACK_AB R72, R73, R72 ;  /* 0x000000484948723e */ /* 0x000fe200000000ff */
[----:B------:R-:W1:Y:S01]  /*4100*/  S2R R0, SR_TID.X ;  /* 0x0000000000007919 */ /* 0x000e620000002100 */
        /* <DEDUP_REMOVED lines=9> */
[----:B------:R-:W-:Y:S01]  /*41a0*/  F2FP.F16.F32.PACK_AB R96, R97, R96 ;  /* 0x000000606160723e */ /* 0x000fe200000000ff */
[----:B----4-:R-:W-:Y:S01]  /*41b0*/  ULEA UR4, UR5, UR4, 0x18 ;  /* 0x0000000405047291 */ /* 0x010fe2000f8ec03f */
[----:B------:R-:W-:-:S02]  /*41c0*/  F2FP.F16.F32.PACK_AB R90, R93, R92 ;  /* 0x0000005c5d5a723e */ /* 0x000fc400000000ff */
[----:B------:R-:W-:Y:S02]  /*41d0*/  F2FP.F16.F32.PACK_AB R91, R95, R94 ;  /* 0x0000005e5f5b723e */ /* 0x000fe400000000ff */
[----:B------:R-:W-:Y:S02]  /*41e0*/  F2FP.F16.F32.PACK_AB R97, R99, R98 ;  /* 0x000000626361723e */ /* 0x000fe400000000ff */
[----:B------:R-:W-:Y:S02]  /*41f0*/  F2FP.F16.F32.PACK_AB R104, R105, R104 ;  /* 0x000000686968723e */ /* 0x000fe400000000ff */
[----:B------:R-:W-:Y:S01]  /*4200*/  F2FP.F16.F32.PACK_AB R98, R101, R100 ;  /* 0x000000646562723e */ /* 0x000fe200000000ff */
[----:B-1----:R-:W-:Y:S01]  /*4210*/  VIADD R0, R0, 0xffffff80 ;  /* 0xffffff8000007836 */ /* 0x002fe20000000000 */
[----:B------:R-:W-:Y:S02]  /*4220*/  F2FP.F16.F32.PACK_AB R99, R103, R102 ;  /* 0x000000666763723e */ /* 0x000fe400000000ff */
[----:B------:R-:W-:Y:S01]  /*4230*/  F2FP.F16.F32.PACK_AB R105, R107, R106 ;  /* 0x0000006a6b69723e */ /* 0x000fe200000000ff */
[----:B--2---:R-:W-:Y:S01]  /*4240*/  IMAD.SHL.U32 R2, R0, 0x40, RZ ;  /* 0x0000004000027824 */ /* 0x004fe200078e00ff */
[----:B------:R-:W-:-:S02]  /*4250*/  SHF.R.S32.HI R7, RZ, 0x1f, R0 ;  /* 0x0000001fff077819 */ /* 0x000fc40000011400 */
[----:B------:R-:W-:Y:S02]  /*4260*/  F2FP.F16.F32.PACK_AB R112, R113, R112 ;  /* 0x000000707170723e */ /* 0x000fe400000000ff */
[CC--:B------:R-:W-:Y:S02]  /*4270*/  LEA.HI R4, R7.reuse, R0.reuse, RZ, 0x4 ;  /* 0x0000000007047211 */ /* 0x0c0fe400078f20ff */
[----:B------:R-:W-:Y:S02]  /*4280*/  LEA.HI R5, R7, R0, RZ, 0x5 ;  /* 0x0000000007057211 */ /* 0x000fe400078f28ff */
[----:B------:R-:W-:Y:S02]  /*4290*/  SHF.R.S32.HI R9, RZ, 0x4, R4 ;  /* 0x00000004ff097819 */ /* 0x000fe40000011404 */
[----:B------:R-:W-:Y:S02]  /*42a0*/  LOP3.LUT R2, R2, 0x1c0, RZ, 0xc0, !PT ;  /* 0x000001c002027812 */ /* 0x000fe400078ec0ff */
[----:B------:R-:W-:-:S02]  /*42b0*/  LEA.HI R4, R4, R9, RZ, 0x1 ;  /* 0x0000000904047211 */ /* 0x000fc400078f08ff */
[----:B------:R-:W-:Y:S02]  /*42c0*/  SHF.R.U32.HI R5, RZ, 0x1, R5 ;  /* 0x00000001ff057819 */ /* 0x000fe40000011605 */
[CC--:B------:R-:W-:Y:S02]  /*42d0*/  LEA.HI R3, R7.reuse, R0.reuse, RZ, 0x3 ;  /* 0x0000000007037211 */ /* 0x0c0fe400078f18ff */
[----:B------:R-:W-:Y:S02]  /*42e0*/  LOP3.LUT R6, R4, 0x7ffffe, RZ, 0xc0, !PT ;  /* 0x007ffffe04067812 */ /* 0x000fe400078ec0ff */
[----:B------:R-:W-:Y:S02]  /*42f0*/  LEA.HI R7, R7, R0, RZ, 0x7 ;  /* 0x0000000007077211 */ /* 0x000fe400078f38ff */
[----:B------:R-:W-:Y:S01]  /*4300*/  LOP3.LUT R4, R2, 0x30, R5, 0xf8, !PT ;  /* 0x0000003002047812 */ /* 0x000fe200078ef805 */
[----:B------:R-:W-:Y:S01]  /*4310*/  IMAD.IADD R6, R9, 0x1, -R6 ;  /* 0x0000000109067824 */ /* 0x000fe200078e0a06 */
[----:B------:R-:W-:-:S02]  /*4320*/  SHF.R.S32.HI R5, RZ, 0x7, R7 ;  /* 0x00000007ff057819 */ /* 0x000fc40000011407 */
[----:B------:R-:W-:Y:S02]  /*4330*/  LOP3.LUT R3, R4, 0x8, R3, 0xf8, !PT ;  /* 0x0000000804037812 */ /* 0x000fe400078ef803 */
[----:B------:R-:W-:Y:S01]  /*4340*/  SHF.R.U32.HI R2, RZ, 0x3, R2 ;  /* 0x00000003ff027819 */ /* 0x000fe20000011602 */
[----:B------:R-:W-:Y:S01]  /*4350*/  IMAD R5, R5, 0xc, R6 ;  /* 0x0000000c05057824 */ /* 0x000fe200078e0206 */
[----:B------:R-:W-:Y:S02]  /*4360*/  F2FP.F16.F32.PACK_AB R106, R109, R108 ;  /* 0x0000006c6d6a723e */ /* 0x000fe400000000ff */
[----:B------:R-:W-:Y:S02]  /*4370*/  LOP3.LUT R2, R3, R2, RZ, 0x3c, !PT ;  /* 0x0000000203027212 */ /* 0x000fe400078e3cff */
[----:B------:R-:W-:Y:S02]  /*4380*/  F2FP.F16.F32.PACK_AB R107, R111, R110 ;  /* 0x0000006e6f6b723e */ /* 0x000fe400000000ff */
[----:B------:R-:W-:Y:S01]  /*4390*/  F2FP.F16.F32.PACK_AB R113, R115, R114 ;  /* 0x000000727371723e */ /* 0x000fe200000000ff */
[----:B------:R-:W-:Y:S01]  /*43a0*/  IMAD.U32 R4, R5, 0x200, R2 ;  /* 0x0000020005047824 */ /* 0x000fe200078e0002 */
[----:B------:R-:W-:Y:S01]  /*43b0*/  F2FP.F16.F32.PACK_AB R24, R25, R24 ;  /* 0x000000181918723e */ /* 0x000fe200000000ff */
[----:B------:R-:W1:Y:S01]  /*43c0*/  LDC.64 R2, c[0x0][0x870] ;  /* 0x00021c00ff027b82 */ /* 0x000e620000000a00 */
[----:B------:R-:W-:-:S02]  /*43d0*/  F2FP.F16.F32.PACK_AB R114, R117, R116 ;  /* 0x000000747572723e */ /* 0x000fc400000000ff */
[----:B------:R-:W-:-:S05]  /*43e0*/  LEA R6, R4, UR4, 0x1 ;  /* 0x0000000404067c11 */ /* 0x000fca000f8e08ff */
[----:B------:R-:W-:Y:S01]  /*43f0*/  BAR.SYNC.DEFER_BLOCKING 0x1, 0x180 ;  /* 0x0046000000007b1d */ /* 0x000fe20000010000 */
[----:B------:R-:W-:Y:S02]  /*4400*/  F2FP.F16.F32.PACK_AB R115, R119, R118 ;  /* 0x000000767773723e */ /* 0x000fe400000000ff */
[----:B------:R-:W-:Y:S02]  /*4410*/  F2FP.F16.F32.PACK_AB R25, R27, R26 ;  /* 0x0000001a1b19723e */ /* 0x000fe400000000ff */
[----:B------:R-:W-:-:S03]  /*4420*/  F2FP.F16.F32.PACK_AB R32, R33, R32 ;  /* 0x000000202120723e */ /* 0x000fc600000000ff */
[----:B------:R-:W3:Y:S01]  /*4430*/  LDC.64 R4, c[0x0][0x870] ;  /* 0x00021c00ff047b82 */ /* 0x000ee20000000a00 */
        /* <DEDUP_REMOVED lines=9> */
[----:B------:R-:W-:Y:S01]  /*44d0*/  STSM.16.MT88.4 [R6+0x9000], R72 ;  /* 0x0090004806007844 */ /* 0x000fe20000004200 */
[----:B------:R-:W-:Y:S01]  /*44e0*/  F2FP.F16.F32.PACK_AB R41, R43, R42 ;  /* 0x0000002a2b29723e */ /* 0x000fe200000000ff */
[----:B------:R-:W-:Y:S01]  /*44f0*/  ULDC UR5, c[0x0][0x808] ;  /* 0x0002020000057ab9 */ /* 0x000fe20000000800 */
[----:B------:R-:W-:Y:S01]  /*4500*/  F2FP.F16.F32.PACK_AB R42, R45, R44 ;  /* 0x0000002c2d2a723e */ /* 0x000fe200000000ff */
[----:B------:R-:W-:Y:S01]  /*4510*/  STSM.16.MT88.4 [R6+0x9800], R80 ;  /* 0x0098005006007844 */ /* 0x000fe20000004200 */
[----:B------:R-:W-:Y:S01]  /*4520*/  F2FP.F16.F32.PACK_AB R43, R47, R46 ;  /* 0x0000002e2f2b723e */ /* 0x000fe200000000ff */
[----:B------:R-:W2:Y:S01]  /*4530*/  LDC.64 R36, c[0x0][0x850] ;  /* 0x00021400ff247b82 */ /* 0x000ea20000000a00 */
[----:B------:R-:W-:Y:S01]  /*4540*/  F2FP.F16.F32.PACK_AB R49, R51, R50 ;  /* 0x000000323331723e */ /* 0x000fe200000000ff */
[----:B------:R-:W-:Y:S01]  /*4550*/  STSM.16.MT88.4 [R6+0xa000], R88 ;  /* 0x00a0005806007844 */ /* 0x000fe20000004200 */
[----:B------:R-:W-:-:S02]  /*4560*/  F2FP.F16.F32.PACK_AB R50, R53, R52 ;  /* 0x000000343532723e */ /* 0x000fc400000000ff */
[----:B------:R-:W-:Y:S01]  /*4570*/  F2FP.F16.F32.PACK_AB R51, R55, R54 ;  /* 0x000000363733723e */ /* 0x000fe200000000ff */
[----:B------:R-:W-:Y:S01]  /*4580*/  STSM.16.MT88.4 [R6+0xa800], R96 ;  /* 0x00a8006006007844 */ /* 0x000fe20000004200 */
[----:B------:R-:W-:Y:S02]  /*4590*/  F2FP.F16.F32.PACK_AB R57, R59, R58 ;  /* 0x0000003a3b39723e */ /* 0x000fe400000000ff */
[----:B------:R-:W-:Y:S01]  /*45a0*/  F2FP.F16.F32.PACK_AB R58, R61, R60 ;  /* 0x0000003c3d3a723e */ /* 0x000fe200000000ff */
[----:B------:R-:W-:Y:S01]  /*45b0*/  STSM.16.MT88.4 [R6+0xb000], R104 ;  /* 0x00b0006806007844 */ /* 0x000fe20000004200 */
[----:B------:R-:W-:Y:S02]  /*45c0*/  F2FP.F16.F32.PACK_AB R59, R63, R62 ;  /* 0x0000003e3f3b723e */ /* 0x000fe400000000ff */
[----:B------:R-:W-:Y:S01]  /*45d0*/  F2FP.F16.F32.PACK_AB R65, R67, R66 ;  /* 0x000000424341723e */ /* 0x000fe200000000ff */
[----:B------:R-:W-:Y:S01]  /*45e0*/  STSM.16.MT88.4 [R6+0xb800], R112 ;  /* 0x00b8007006007844 */ /* 0x000fe20000004200 */
[----:B------:R-:W-:-:S02]  /*45f0*/  F2FP.F16.F32.PACK_AB R66, R69, R68 ;  /* 0x000000444542723e */ /* 0x000fc400000000ff */
[----:B------:R-:W-:Y:S01]  /*4600*/  F2FP.F16.F32.PACK_AB R67, R71, R70 ;  /* 0x000000464743723e */ /* 0x000fe200000000ff */
[----:B------:R-:W-:Y:S01]  /*4610*/  STSM.16.MT88.4 [R6], R24 ;  /* 0x0000001806007844 */ /* 0x000fe20000004200 */
[----:B-1----:R-:W-:-:S03]  /*4620*/  ISETP.NE.U32.AND P0, PT, R2, RZ, PT ;  /* 0x000000ff0200720c */ /* 0x002fc60003f05070 */
[----:B------:R-:W-:Y:S01]  /*4630*/  STSM.16.MT88.4 [R6+0x800], R32 ;  /* 0x0008002006007844 */ /* 0x000fe20000004200 */
[----:B------:R-:W-:Y:S02]  /*4640*/  ISETP.NE.AND.EX P0, PT, R3, RZ, PT, P0 ;  /* 0x000000ff0300720c */ /* 0x000fe40003f05300 */
[----:B------:R-:W1:Y:S01]  /*4650*/  LDC.64 R2, c[0x0][0x878] ;  /* 0x00021e00ff027b82 */ /* 0x000e620000000a00 */
[----:B------:R-:W-:Y:S04]  /*4660*/  STSM.16.MT88.4 [R6+0x1000], R40 ;  /* 0x0010002806007844 */ /* 0x000fe80000004200 */
[----:B------:R-:W-:Y:S04]  /*4670*/  STSM.16.MT88.4 [R6+0x1800], R48 ;  /* 0x0018003006007844 */ /* 0x000fe80000004200 */
[----:B------:R-:W-:Y:S04]  /*4680*/  STSM.16.MT88.4 [R6+0x2000], R56 ;  /* 0x0020003806007844 */ /* 0x000fe80000004200 */
[----:B------:R4:W-:Y:S01]  /*4690*/  STSM.16.MT88.4 [R6+0x2800], R64 ;  /* 0x0028004006007844 */ /* 0x0009e20000004200 */
[----:B---3--:R-:W-:Y:S01]  /*46a0*/  IMAD.WIDE R4, R120, 0x4, R4 ;  /* 0x0000000478047825 */ /* 0x008fe200078e0204 */
[----:B------:R-:W-:Y:S06]  /*46b0*/  BAR.SYNC.DEFER_BLOCKING 0x1, 0x180 ;  /* 0x0046000000007b1d */ /* 0x000fec0000010000 */
[----:B------:R-:W3:Y:S01]  /*46c0*/  @P0 LDG.E R8, desc[UR38][R4.64] ;  /* 0x0000002604080981 */ /* 0x000ee2000c1e1900 */
[----:B-1----:R-:W-:Y:S01]  /*46d0*/  ISETP.NE.U32.AND P1, PT, R2, RZ, PT ;  /* 0x000000ff0200720c */ /* 0x002fe20003f25070 */
[----:B------:R-:W-:-:S03]  /*46e0*/  IMAD.U32 R7, RZ, RZ, UR5 ;  /* 0x00000005ff077e24 */ /* 0x000fc6000f8e00ff */
[----:B------:R-:W-:Y:S01]  /*46f0*/  ISETP.NE.AND.EX P1, PT, R3, RZ, PT, P1 ;  /* 0x000000ff0300720c */ /* 0x000fe20003f25310 */
[----:B----4-:R-:W-:-:S12]  /*4700*/  IMAD.HI R6, R0, 0x2aaaaaab, RZ ;  /* 0x2aaaaaab00067827 */ /* 0x010fd800078e02ff */
[----:B------:R-:W1:Y:S01]  /*4710*/  @P1 LDC.64 R2, c[0x0][0x878] ;  /* 0x00021e00ff021b82 */ /* 0x000e620000000a00 */
[----:B------:R-:W-:-:S04]  /*4720*/  SHF.R.U32.HI R9, RZ, 0x1f, R6 ;  /* 0x0000001fff097819 */ /* 0x000fc80000011606 */
[----:B------:R-:W-:-:S05]  /*4730*/  LEA.HI.SX32 R45, R6, R9, 0x1e ;  /* 0x00000009062d7211 */ /* 0x000fca00078ff2ff */
[C---:B------:R-:W-:Y:S01]  /*4740*/  IMAD R0, R45.reuse, -0x18, R0 ;  /* 0xffffffe82d007824 */ /* 0x040fe200078e0200 */
[----:B------:R-:W4:Y:S01]  /*4750*/  S2R R38, SR_CTAID.X ;  /* 0x0000000000267919 */ /* 0x000f220000002500 */
[----:B------:R-:W-:-:S03]  /*4760*/  IMAD.SHL.U32 R10, R45, 0x40, RZ ;  /* 0x000000402d0a7824 */ /* 0x000fc600078e00ff */
[----:B------:R-:W-:Y:S01]  /*4770*/  SHF.R.S32.HI R11, RZ, 0x1f, R0 ;  /* 0x0000001fff0b7819 */ /* 0x000fe20000011400 */
[----:B-1----:R-:W-:-:S03]  /*4780*/  @P1 IMAD.WIDE R2, R120, 0x4, R2 ;  /* 0x0000000478021825 */ /* 0x002fc600078e0202 */
[----:B------:R-:W-:Y:S02]  /*4790*/  LEA.HI R12, R11, R0, RZ, 0x3 ;  /* 0x000000000b0c7211 */ /* 0x000fe400078f18ff */
[----:B------:R-:W-:Y:S01]  /*47a0*/  LOP3.LUT R11, R10, 0x1c0, RZ, 0xc0, !PT ;  /* 0x000001c00a0b7812 */ /* 0x000fe200078ec0ff */
[----:B------:R1:W5:Y:S01]  /*47b0*/  @P1 LDG.E R7, desc[UR38][R2.64] ;  /* 0x0000002602071981 */ /* 0x000362000c1e1900 */
[----:B------:R-:W-:Y:S01]  /*47c0*/  LEA.HI R9, R6, R9, RZ, 0x1b ;  /* 0x0000000906097211 */ /* 0x000fe200078fd8ff */
[----:B------:R-:W2:Y:S01]  /*47d0*/  S2UR UR5, SR_CTAID.Y ;  /* 0x00000000000579c3 */ /* 0x000ea20000002600 */
[----:B------:R-:W-:Y:S02]  /*47e0*/  SHF.R.S32.HI R12, RZ, 0x3, R12 ;  /* 0x00000003ff0c7819 */ /* 0x000fe4000001140c */
[----:B------:R-:W-:-:S03]  /*47f0*/  CS2R R24, SRZ ;  /* 0x0000000000187805 */ /* 0x000fc6000001ff00 */
[----:B------:R-:W-:Y:S02]  /*4800*/  IMAD R9, R12, 0xc, R9 ;  /* 0x0000000c0c097824 */ /* 0x000fe400078e0209 */
[----:B-1----:R-:W-:-:S05]  /*4810*/  IMAD.SHL.U32 R2, R0, 0x8, RZ ;  /* 0x0000000800027824 */ /* 0x002fca00078e00ff */
[----:B------:R-:W-:Y:S02]  /*4820*/  LOP3.LUT R0, R11, 0x38, R2, 0xf8, !PT ;  /* 0x000000380b007812 */ /* 0x000fe400078ef802 */
[----:B------:R-:W-:-:S04]  /*4830*/  SHF.R.U32.HI R11, RZ, 0x3, R11 ;  /* 0x00000003ff0b7819 */ /* 0x000fc8000001160b */
[----:B------:R-:W-:-:S05]  /*4840*/  LOP3.LUT R0, R0, R11, RZ, 0x3c, !PT ;  /* 0x0000000b00007212 */ /* 0x000fca00078e3cff */
[----:B------:R-:W-:Y:S01]  /*4850*/  IMAD.U32 R0, R9, 0x200, R0 ;  /* 0x0000020009007824 */ /* 0x000fe200078e0000 */
[----:B---3--:R-:W-:Y:S01]  /*4860*/  @P0 SHF.R.S32.HI R9, RZ, 0x1f, R8 ;  /* 0x0000001fff090819 */ /* 0x008fe20000011408 */
[----:B--2-4-:R-:W-:Y:S06]  /*4870*/  @P1 BRA `(.L_x_541) ;  /* 0x0000000000101947 */ /* 0x014fec0003800000 */
[----:B------:R-:W-:Y:S05]  /*4880*/  @!P0 BRA `(.L_x_541) ;  /* 0x00000000000c8947 */ /* 0x000fea0003800000 */
[----:B------:R-:W2:Y:S04]  /*4890*/  LDG.E R6, desc[UR38][R4.64] ;  /* 0x0000002604067981 */ /* 0x000ea8000c1e1900 */
[----:B-----5:R-:W2:Y:S02]  /*48a0*/  LDG.E R7, desc[UR38][R4.64+0x4] ;  /* 0x0000042604077981 */ /* 0x020ea4000c1e1900 */
[----:B--2---:R-:W-:-:S07]  /*48b0*/  IMAD.IADD R7, R7, 0x1, -R6 ;  /* 0x0000000107077824 */ /* 0x004fce00078e0a06 */
.L_x_541:
[----:B-----5:R-:W-:Y:S01]  /*48c0*/  IMAD R7, R38, -0x60, R7 ;  /* 0xffffffa026077824 */ /* 0x020fe200078e0207 */
[----:B------:R-:W-:Y:S01]  /*48d0*/  LEA R0, R0, UR4, 0x1 ;  /* 0x0000000400007c11 */ /* 0x000fe2000f8e08ff */
[----:B------:R-:W-:Y:S01]  /*48e0*/  @P0 IMAD.MOV.U32 R24, RZ, RZ, R8 ;  /* 0x000000ffff180224 */ /* 0x000fe200078e0008 */
[----:B------:R-:W-:Y:S01]  /*48f0*/  USHF.R.S32.HI UR4, URZ, 0x1f, UR5 ;  /* 0x0000001f3f047899 */ /* 0x000fe20008011405 */
[----:B------:R-:W-:Y:S01]  /*4900*/  @P0 IMAD.MOV.U32 R25, RZ, RZ, R9 ;  /* 0x000000ffff190224 */ /* 0x000fe200078e0009 */
[----:B------:R-:W-:Y:S01]  /*4910*/  VIMNMX R46, R7, 0x60, PT ;  /* 0x00000060072e7848 */ /* 0x000fe20003fe0100 */
[----:B------:R1:W2:Y:S01]  /*4920*/  LDS.128 R28, [R0+0x9800] ;  /* 0x00980000001c7984 */ /* 0x0002a20000000c00 */
[C---:B------:R-:W-:Y:S01]  /*4930*/  VIADD R26, R45.reuse, 0x20 ;  /* 0x000000202d1a7836 */ /* 0x040fe20000000000 */
[----:B------:R-:W-:Y:S01]  /*4940*/  SHF.R.S32.HI R35, RZ, 0x1f, R120 ;  /* 0x0000001fff237819 */ /* 0x000fe20000011478 */
[C---:B------:R-:W-:Y:S01]  /*4950*/  VIADD R27, R45.reuse, 0x30 ;  /* 0x000000302d1b7836 */ /* 0x040fe20000000000 */
[----:B------:R1:W3:Y:S01]  /*4960*/  LDS.128 R4, [R0+0x800] ;  /* 0x0008000000047984 */ /* 0x0002e20000000c00 */
[----:B------:R-:W-:Y:S01]  /*4970*/  VIADD R3, R45, 0x10 ;  /* 0x000000102d037836 */ /* 0x000fe20000000000 */
[-C--:B------:R-:W-:Y:S01]  /*4980*/  ISETP.GE.AND P5, PT, R26, R46.reuse, PT ;  /* 0x0000002e1a00720c */ /* 0x080fe20003fa6270 */
[----:B------:R-:W-:Y:S01]  /*4990*/  IMAD R32, R36, UR4, RZ ;  /* 0x0000000424207c24 */ /* 0x000fe2000f8e02ff */
[----:B------:R1:W4:Y:S01]  /*49a0*/  LDS.128 R8, [R0+0x1000] ;  /* 0x0010000000087984 */ /* 0x0003220000000c00 */
[-C--:B------:R-:W-:Y:S01]  /*49b0*/  ISETP.GE.AND P2, PT, R27, R46.reuse, PT ;  /* 0x0000002e1b00720c */ /* 0x080fe20003f46270 */
[----:B------:R-:W-:Y:S01]  /*49c0*/  ULDC UR8, c[0x0][0x83c] ;  /* 0x00020f0000087ab9 */ /* 0x000fe20000000800 */
[----:B------:R-:W1:Y:S01]  /*49d0*/  LDC.64 R26, c[0x0][0x820] ;  /* 0x00020800ff1a7b82 */ /* 0x000e620000000a00 */
[----:B------:R1:W1:Y:S01]  /*49e0*/  LDS.128 R12, [R0+0x1800] ;  /* 0x00180000000c7984 */ /* 0x0002620000000c00 */
[CC--:B------:R-:W-:Y:S01]  /*49f0*/  ISETP.GE.AND P3, PT, R45.reuse, R46.reuse, PT ;  /* 0x0000002e2d00720c */ /* 0x0c0fe20003f66270 */
[----:B------:R-:W-:Y:S01]  /*4a00*/  VIADD R34, R45, 0x40 ;  /* 0x000000402d227836 */ /* 0x000fe20000000000 */
[----:B------:R-:W-:Y:S01]  /*4a10*/  ISETP.GE.AND P4, PT, R3, R46, PT ;  /* 0x0000002e0300720c */ /* 0x000fe20003f86270 */
[----:B------:R1:W1:Y:S01]  /*4a20*/  LDS.128 R16, [R0+0x2000] ;  /* 0x0020000000107984 */ /* 0x0002620000000c00 */
[----:B------:R-:W-:Y:S01]  /*4a30*/  SHF.R.S32.HI R3, RZ, 0x1f, R2 ;  /* 0x0000001fff037819 */ /* 0x000fe20000011402 */
[----:B------:R-:W-:Y:S01]  /*4a40*/  IMAD R37, R37, UR5, R32 ;  /* 0x0000000525257c24 */ /* 0x000fe2000f8e0220 */
[----:B------:R-:W-:Y:S01]  /*4a50*/  ISETP.GE.OR P6, PT, R2, UR8, P3 ;  /* 0x0000000802007c0c */ /* 0x000fe20009fc6670 */
[----:B------:R1:W1:Y:S01]  /*4a60*/  LDS.128 R20, [R0+0x2800] ;  /* 0x0028000000147984 */ /* 0x0002620000000c00 */
[----:B------:R-:W-:Y:S01]  /*4a70*/  IADD3 R24, P1, R45, R24, RZ ;  /* 0x000000182d187210 */ /* 0x000fe20007f3e0ff */
[----:B------:R-:W-:Y:S01]  /*4a80*/  IMAD.WIDE.U32 R32, R36, UR5, R2 ;  /* 0x0000000524207c25 */ /* 0x000fe2000f8e0002 */
[----:B------:R-:W-:Y:S01]  /*4a90*/  SEL R44, R35, RZ, !P0 ;  /* 0x000000ff232c7207 */ /* 0x000fe20004000000 */
[----:B------:R-:W-:Y:S01]  /*4aa0*/  ULDC.64 UR6, c[0x0][0x858] ;  /* 0x0002160000067ab9 */ /* 0x000fe20000000a00 */
[----:B------:R-:W-:Y:S01]  /*4ab0*/  LEA.HI.X.SX32 R25, R45, R25, 0x1, P1 ;  /* 0x000000192d197211 */ /* 0x000fe200008f0eff */
[----:B------:R-:W-:Y:S01]  /*4ac0*/  IMAD.IADD R33, R33, 0x1, R37 ;  /* 0x0000000121217824 */ /* 0x000fe200078e0225 */
[----:B------:R-:W-:Y:S01]  /*4ad0*/  ISETP.GE.AND P1, PT, R34, R46, PT ;  /* 0x0000002e2200720c */ /* 0x000fe20003f26270 */
[----:B------:R-:W-:Y:S01]  /*4ae0*/  IMAD R34, R44, UR6, RZ ;  /* 0x000000062c227c24 */ /* 0x000fe2000f8e02ff */
[----:B------:R-:W-:Y:S01]  /*4af0*/  SEL R47, R120, RZ, !P0 ;  /* 0x000000ff782f7207 */ /* 0x000fe20004000000 */
[----:B------:R-:W-:Y:S01]  /*4b00*/  BSSY B0, `(.L_x_542) ;  /* 0x0000012000007945 */ /* 0x000fe20003800000 */
[----:B------:R-:W-:Y:S01]  /*4b10*/  ISETP.GE.OR P0, PT, R2, UR8, P4 ;  /* 0x0000000802007c0c */ /* 0x000fe2000a706670 */
[----:B------:R-:W-:-:S04]  /*4b20*/  IMAD.WIDE R24, R38, 0x60, R24 ;  /* 0x0000006026187825 */ /* 0x000fc800078e0218 */
[C---:B------:R-:W-:Y:S02]  /*4b30*/  IMAD R41, R47.reuse, UR7, R34 ;  /* 0x000000072f297c24 */ /* 0x040fe4000f8e0222 */
[----:B------:R-:W-:-:S04]  /*4b40*/  IMAD.WIDE.U32 R32, R47, UR6, R32 ;  /* 0x000000062f207c25 */ /* 0x000fc8000f8e0020 */
[----:B------:R-:W-:Y:S01]  /*4b50*/  IMAD.IADD R41, R33, 0x1, R41 ;  /* 0x0000000121297824 */ /* 0x000fe200078e0229 */
[----:B--2---:R-:W-:Y:S06]  /*4b60*/  @P6 BRA `(.L_x_543) ;  /* 0x00000000002c6947 */ /* 0x004fec0003800000 */
[----:B------:R-:W2:Y:S01]  /*4b70*/  LDS.128 R36, [R0+0x9000] ;  /* 0x0090000000247984 */ /* 0x000ea20000000c00 */
[----:B------:R-:W-:Y:S01]  /*4b80*/  ULDC.64 UR6, c[0x0][0x848] ;  /* 0x0002120000067ab9 */ /* 0x000fe20000000a00 */
[----:B------:R-:W-:Y:S02]  /*4b90*/  IMAD.MOV.U32 R40, RZ, RZ, R32 ;  /* 0x000000ffff287224 */ /* 0x000fe400078e0020 */
[----:B------:R-:W-:Y:S02]  /*4ba0*/  IMAD R43, R25, UR6, RZ ;  /* 0x00000006192b7c24 */ /* 0x000fe4000f8e02ff */
[----:B------:R-:W-:-:S04]  /*4bb0*/  IMAD.WIDE.U32 R34, R24, UR6, R40 ;  /* 0x0000000618227c25 */ /* 0x000fc8000f8e0028 */
[----:B------:R-:W-:Y:S01]  /*4bc0*/  IMAD R43, R24, UR7, R43 ;  /* 0x00000007182b7c24 */ /* 0x000fe2000f8e022b */
[----:B------:R-:W-:Y:S02]  /*4bd0*/  ULDC.64 UR6, c[0x0][0x830] ;  /* 0x00020c0000067ab9 */ /* 0x000fe40000000a00 */
[----:B------:R-:W-:Y:S01]  /*4be0*/  LEA R42, P6, R34, UR6, 0x1 ;  /* 0x00000006222a7c11 */ /* 0x000fe2000f8c08ff */
[----:B------:R-:W-:-:S05]  /*4bf0*/  IMAD.IADD R35, R35, 0x1, R43 ;  /* 0x0000000123237824 */ /* 0x000fca00078e022b */
[----:B------:R-:W-:-:S05]  /*4c00*/  LEA.HI.X R43, R34, UR7, R35, 0x1, P6 ;  /* 0x00000007222b7c11 */ /* 0x000fca000b0f0c23 */
[----:B--2---:R2:W-:Y:S02]  /*4c10*/  STG.E.128 desc[UR38][R42.64], R36 ;  /* 0x000000242a007986 */ /* 0x0045e4000c101d26 */
.L_x_543:
[----:B------:R-:W-:Y:S05]  /*4c20*/  BSYNC B0 ;  /* 0x0000000000007941 */ /* 0x000fea0003800000 */
.L_x_542:
[----:B------:R-:W-:Y:S04]  /*4c30*/  BSSY B0, `(.L_x_544) ;  /* 0x000000f000007945 */ /* 0x000fe80003800000 */
[----:B------:R-:W-:Y:S05]  /*4c40*/  @P0 BRA `(.L_x_545) ;  /* 0x0000000000340947 */ /* 0x000fea0003800000 */
[----:B--2---:R-:W-:Y:S01]  /*4c50*/  IADD3 R37, P0, R24, 0x10, RZ ;  /* 0x0000001018257810 */ /* 0x004fe20007f1e0ff */
[----:B------:R-:W-:Y:S01]  /*4c60*/  ULDC.64 UR6, c[0x0][0x848] ;  /* 0x0002120000067ab9 */ /* 0x000fe20000000a00 */
[----:B------:R-:W-:-:S03]  /*4c70*/  IMAD.MOV.U32 R35, RZ, RZ, R41 ;  /* 0x000000ffff237224 */ /* 0x000fc600078e0029 */
[----:B------:R-:W-:-:S04]  /*4c80*/  IMAD.X R34, RZ, RZ, R25, P0 ;  /* 0x000000ffff227224 */ /* 0x000fc800000e0619 */
[----:B------:R-:W-:Y:S02]  /*4c90*/  IMAD R36, R34, UR6, RZ ;  /* 0x0000000622247c24 */ /* 0x000fe4000f8e02ff */
[----:B------:R-:W-:-:S04]  /*4ca0*/  IMAD.MOV.U32 R34, RZ, RZ, R32 ;  /* 0x000000ffff227224 */ /* 0x000fc800078e0020 */
[----:B------:R-:W-:-:S04]  /*4cb0*/  IMAD.WIDE.U32 R34, R37, UR6, R34 ;  /* 0x0000000625227c25 */ /* 0x000fc8000f8e0022 */
[----:B------:R-:W-:Y:S01]  /*4cc0*/  IMAD R37, R37, UR7, R36 ;  /* 0x0000000725257c24 */ /* 0x000fe2000f8e0224 */
[----:B------:R-:W-:Y:S02]  /*4cd0*/  ULDC.64 UR6, c[0x0][0x830] ;  /* 0x00020c0000067ab9 */ /* 0x000fe40000000a00 */
[----:B------:R-:W-:Y:S01]  /*4ce0*/  LEA R36, P0, R34, UR6, 0x1 ;  /* 0x0000000622247c11 */ /* 0x000fe2000f8008ff */
[----:B------:R-:W-:-:S05]  /*4cf0*/  IMAD.IADD R35, R35, 0x1, R37 ;  /* 0x0000000123237824 */ /* 0x000fca00078e0225 */
[----:B------:R-:W-:-:S05]  /*4d00*/  LEA.HI.X R37, R34, UR7, R35, 0x1, P0 ;  /* 0x0000000722257c11 */ /* 0x000fca00080f0c23 */
[----:B------:R2:W-:Y:S02]  /*4d10*/  STG.E.128 desc[UR38][R36.64], R28 ;  /* 0x0000001c24007986 */ /* 0x0005e4000c101d26 */
.L_x_545:
[----:B------:R-:W-:Y:S05]  /*4d20*/  BSYNC B0 ;  /* 0x0000000000007941 */ /* 0x000fea0003800000 */
.L_x_544:
[----:B--2---:R2:W1:Y:S01]  /*4d30*/  LDS.128 R28, [R0+0xa000] ;  /* 0x00a00000001c7984 */ /* 0x0044620000000c00 */
[C---:B------:R-:W-:Y:S01]  /*4d40*/  ISETP.GE.OR P6, PT, R2.reuse, UR8, P5 ;  /* 0x0000000802007c0c */ /* 0x040fe2000afc6670 */
[----:B------:R-:W-:Y:S01]  /*4d50*/  BSSY B0, `(.L_x_546) ;  /* 0x0000010000007945 */ /* 0x000fe20003800000 */
[----:B------:R-:W-:-:S11]  /*4d60*/  ISETP.GE.OR P0, PT, R2, UR8, P2 ;  /* 0x0000000802007c0c */ /* 0x000fd60009706670 */
[----:B--2---:R-:W-:Y:S05]  /*4d70*/  @P6 BRA `(.L_x_547) ;  /* 0x0000000000346947 */ /* 0x004fea0003800000 */
[----:B------:R-:W-:Y:S01]  /*4d80*/  IADD3 R37, P6, R24, 0x20, RZ ;  /* 0x0000002018257810 */ /* 0x000fe20007fde0ff */
        /* <DEDUP_REMOVED lines=11> */
[----:B-1----:R2:W-:Y:S02]  /*4e40*/  STG.E.128 desc[UR38][R36.64], R28 ;  /* 0x0000001c24007986 */ /* 0x0025e4000c101d26 */
.L_x_547:
[----:B------:R-:W-:Y:S05]  /*4e50*/  BSYNC B0 ;  /* 0x0000000000007941 */ /* 0x000fea0003800000 */
.L_x_546:
[----:B-12---:R1:W2:Y:S01]  /*4e60*/  LDS.128 R28, [R0+0xa800] ;  /* 0x00a80000001c7984 */ /* 0x0062a20000000c00 */
[----:B------:R-:W-:Y:S01]  /*4e70*/  BSSY B0, `(.L_x_548) ;  /* 0x0000010000007945 */ /* 0x000fe20003800000 */
[----:B------:R-:W-:-:S03]  /*4e80*/  VIADD R45, R45, 0x50 ;  /* 0x000000502d2d7836 */ /* 0x000fc60000000000 */
[----:B------:R-:W-:Y:S05]  /*4e90*/  @P0 BRA `(.L_x_549) ;  /* 0x0000000000340947 */ /* 0x000fea0003800000 */
        /* <DEDUP_REMOVED lines=12> */
[----:B--2---:R2:W-:Y:S02]  /*4f60*/  STG.E.128 desc[UR38][R36.64], R28 ;  /* 0x0000001c24007986 */ /* 0x0045e4000c101d26 */
.L_x_549:
[----:B------:R-:W-:Y:S05]  /*4f70*/  BSYNC B0 ;  /* 0x0000000000007941 */ /* 0x000fea0003800000 */
.L_x_548:
[----:B--2---:R2:W1:Y:S01]  /*4f80*/  LDS.128 R28, [R0+0xb000] ;  /* 0x00b00000001c7984 */ /* 0x0044620000000c00 */
[----:B------:R-:W-:Y:S01]  /*4f90*/  ISETP.GE.OR P6, PT, R2, UR8, P1 ;  /* 0x0000000802007c0c */ /* 0x000fe20008fc6670 */
[----:B------:R-:W-:Y:S01]  /*4fa0*/  BSSY B0, `(.L_x_550) ;  /* 0x0000010000007945 */ /* 0x000fe20003800000 */
[----:B------:R-:W-:-:S11]  /*4fb0*/  ISETP.GE.AND P0, PT, R45, R46, PT ;  /* 0x0000002e2d00720c */ /* 0x000fd60003f06270 */
        /* <DEDUP_REMOVED lines=14> */
.L_x_551:
[----:B------:R-:W-:Y:S05]  /*50a0*/  BSYNC B0 ;  /* 0x0000000000007941 */ /* 0x000fea0003800000 */
.L_x_550:
[----:B-1----:R-:W-:Y:S01]  /*50b0*/  IMAD R28, R26, UR4, RZ ;  /* 0x000000041a1c7c24 */ /* 0x002fe2000f8e02ff */
[----:B------:R-:W-:Y:S01]  /*50c0*/  ISETP.GE.OR P6, PT, R2, UR8, P0 ;  /* 0x0000000802007c0c */ /* 0x000fe200087c6670 */
[----:B------:R-:W-:Y:S01]  /*50d0*/  BSSY B0, `(.L_x_552) ;  /* 0x0000012000007945 */ /* 0x000fe20003800000 */
[----:B------:R-:W-:-:S04]  /*50e0*/  IMAD.WIDE.U32 R34, R26, UR5, R2 ;  /* 0x000000051a227c25 */ /* 0x000fc8000f8e0002 */
[----:B------:R-:W-:Y:S02]  /*50f0*/  IMAD R37, R27, UR5, R28 ;  /* 0x000000051b257c24 */ /* 0x000fe4000f8e021c */
[----:B------:R1:W1:Y:S05]  /*5100*/  LDS.128 R28, [R0+0xb800] ;  /* 0x00b80000001c7984 */ /* 0x00026a0000000c00 */
        /* <DEDUP_REMOVED lines=14> */
.L_x_553:
[----:B------:R-:W-:Y:S05]  /*51f0*/  BSYNC B0 ;  /* 0x0000000000007941 */ /* 0x000fea0003800000 */
.L_x_552:
[----:B-1----:R1:W1:Y:S01]  /*5200*/  LDS.128 R28, [R0] ;  /* 0x00000000001c7984 */ /* 0x0022620000000c00 */
[----:B------:R-:W-:Y:S01]  /*5210*/  ULDC UR6, c[0x0][0x80c] ;  /* 0x0002030000067ab9 */ /* 0x000fe20000000800 */
[----:B------:R-:W-:Y:S01]  /*5220*/  ULDC.64 UR4, c[0x0][0x828] ;  /* 0x00020a0000047ab9 */ /* 0x000fe20000000a00 */
[----:B------:R-:W-:Y:S01]  /*5230*/  ISETP.GE.OR P3, PT, R2, UR6, P3 ;  /* 0x0000000602007c0c */ /* 0x000fe20009f66670 */
[----:B------:R-:W-:Y:S01]  /*5240*/  IMAD.IADD R35, R35, 0x1, R37 ;  /* 0x0000000123237824 */ /* 0x000fe200078e0225 */
[----:B------:R-:W-:Y:S01]  /*5250*/  BSSY B0, `(.L_x_554) ;  /* 0x0000015000007945 */ /* 0x000fe20003800000 */
[----:B------:R-:W-:Y:S01]  /*5260*/  IMAD R3, R44, UR4, RZ ;  /* 0x000000042c037c24 */ /* 0x000fe2000f8e02ff */
[C---:B------:R-:W-:Y:S01]  /*5270*/  ISETP.GE.OR P4, PT, R2.reuse, UR6, P4 ;  /* 0x0000000602007c0c */ /* 0x040fe2000a786670 */
[C---:B------:R-:W-:Y:S01]  /*5280*/  IMAD.WIDE.U32 R34, R47.reuse, UR4, R34 ;  /* 0x000000042f227c25 */ /* 0x040fe2000f8e0022 */
[C---:B------:R-:W-:Y:S02]  /*5290*/  ISETP.GE.OR P5, PT, R2.reuse, UR6, P5 ;  /* 0x0000000602007c0c */ /* 0x040fe4000afa6670 */
[C---:B------:R-:W-:Y:S01]  /*52a0*/  ISETP.GE.OR P2, PT, R2.reuse, UR6, P2 ;  /* 0x0000000602007c0c */ /* 0x040fe20009746670 */
[----:B------:R-:W-:Y:S01]  /*52b0*/  IMAD R3, R47, UR5, R3 ;  /* 0x000000052f037c24 */ /* 0x000fe2000f8e0203 */
[----:B------:R-:W-:-:S02]  /*52c0*/  ISETP.GE.OR P1, PT, R2, UR6, P1 ;  /* 0x0000000602007c0c */ /* 0x000fc40008f26670 */
[----:B------:R-:W-:Y:S01]  /*52d0*/  ISETP.GE.OR P0, PT, R2, UR6, P0 ;  /* 0x0000000602007c0c */ /* 0x000fe20008706670 */
[----:B------:R-:W-:Y:S01]  /*52e0*/  IMAD.IADD R27, R35, 0x1, R3 ;  /* 0x00000001231b7824 */ /* 0x000fe200078e0203 */
[----:B------:R-:W-:Y:S11]  /*52f0*/  @P3 BRA `(.L_x_555) ;  /* 0x0000000000283947 */ /* 0x000ff60003800000 */
        /* <DEDUP_REMOVED lines=9> */
[----:B-1----:R1:W-:Y:S02]  /*5390*/  STG.E.128 desc[UR38][R32.64], R28 ;  /* 0x0000001c20007986 */ /* 0x0023e4000c101d26 */
.L_x_555:
[----:B------:R-:W-:Y:S05]  /*53a0*/  BSYNC B0 ;  /* 0x0000000000007941 */ /* 0x000fea0003800000 */
.L_x_554:
[----:B------:R-:W-:Y:S04]  /*53b0*/  BSSY B0, `(.L_x_556) ;  /* 0x000000f000007945 */ /* 0x000fe80003800000 */
[----:B------:R-:W-:Y:S05]  /*53c0*/  @P4 BRA `(.L_x_557) ;  /* 0x0000000000344947 */ /* 0x000fea0003800000 */
[----:B-1----:R-:W-:Y:S01]  /*53d0*/  IADD3 R29, P3, R24, 0x10, RZ ;  /* 0x00000010181d7810 */ /* 0x002fe20007f7e0ff */
[----:B------:R-:W-:Y:S01]  /*53e0*/  ULDC.64 UR4, c[0x0][0x818] ;  /* 0x0002060000047ab9 */ /* 0x000fe20000000a00 */
[----:B------:R-:W-:Y:S02]  /*53f0*/  IMAD.MOV.U32 R2, RZ, RZ, R34 ;  /* 0x000000ffff027224 */ /* 0x000fe400078e0022 */
[----:B------:R-:W-:Y:S02]  /*5400*/  IMAD.MOV.U32 R3, RZ, RZ, R27 ;  /* 0x000000ffff037224 */ /* 0x000fe400078e001b */
[----:B--2---:R-:W-:Y:S02]  /*5410*/  IMAD.X R0, RZ, RZ, R25, P3 ;  /* 0x000000ffff007224 */ /* 0x004fe400018e0619 */
[----:B------:R-:W-:-:S04]  /*5420*/  IMAD.WIDE.U32 R2, R29, UR4, R2 ;  /* 0x000000041d027c25 */ /* 0x000fc8000f8e0002 */
[----:B------:R-:W-:-:S04]  /*5430*/  IMAD R0, R0, UR4, RZ ;  /* 0x0000000400007c24 */ /* 0x000fc8000f8e02ff */
[----:B------:R-:W-:Y:S01]  /*5440*/  IMAD R29, R29, UR5, R0 ;  /* 0x000000051d1d7c24 */ /* 0x000fe2000f8e0200 */
[----:B------:R-:W-:Y:S02]  /*5450*/  ULDC.64 UR4, c[0x0][0x800] ;  /* 0x0002000000047ab9 */ /* 0x000fe40000000a00 */
[----:B------:R-:W-:Y:S01]  /*5460*/  LEA R28, P3, R2, UR4, 0x1 ;  /* 0x00000004021c7c11 */ /* 0x000fe2000f8608ff */
[----:B------:R-:W-:-:S05]  /*5470*/  IMAD.IADD R3, R3, 0x1, R29 ;  /* 0x0000000103037824 */ /* 0x000fca00078e021d */
[----:B------:R-:W-:-:S05]  /*5480*/  LEA.HI.X R29, R2, UR5, R3, 0x1, P3 ;  /* 0x00000005021d7c11 */ /* 0x000fca00098f0c03 */
[----:B---3--:R1:W-:Y:S02]  /*5490*/  STG.E.128 desc[UR38][R28.64], R4 ;  /* 0x000000041c007986 */ /* 0x0083e4000c101d26 */
.L_x_557:
[----:B------:R-:W-:Y:S05]  /*54a0*/  BSYNC B0 ;  /* 0x0000000000007941 */ /* 0x000fea0003800000 */
.L_x_556:
[----:B------:R-:W-:Y:S04]  /*54b0*/  BSSY B0, `(.L_x_558) ;  /* 0x000000f000007945 */ /* 0x000fe80003800000 */
[----:B------:R-:W-:Y:S05]  /*54c0*/  @P5 BRA `(.L_x_559) ;  /* 0x0000000000345947 */ /* 0x000fea0003800000 */
[----:B-1-3--:R-:W-:Y:S01]  /*54d0*/  IADD3 R5, P3, R24, 0x20, RZ ;  /* 0x0000002018057810 */ /* 0x00afe20007f7e0ff */
        /* <DEDUP_REMOVED lines=11> */
[----:B----4-:R1:W-:Y:S02]  /*5590*/  STG.E.128 desc[UR38][R4.64], R8 ;  /* 0x0000000804007986 */ /* 0x0103e4000c101d26 */
.L_x_559:
[----:B------:R-:W-:Y:S05]  /*55a0*/  BSYNC B0 ;  /* 0x0000000000007941 */ /* 0x000fea0003800000 */
.L_x_558:
        /* <DEDUP_REMOVED lines=14> */
[----:B------:R1:W-:Y:S02]  /*5690*/  STG.E.128 desc[UR38][R4.64], R12 ;  /* 0x0000000c04007986 */ /* 0x0003e4000c101d26 */
.L_x_561:
[----:B------:R-:W-:Y:S05]  /*56a0*/  BSYNC B0 ;  /* 0x0000000000007941 */ /* 0x000fea0003800000 */
.L_x_560:
        /* <DEDUP_REMOVED lines=15> */
.L_x_563:
[----:B------:R-:W-:Y:S05]  /*57a0*/  BSYNC B0 ;  /* 0x0000000000007941 */ /* 0x000fea0003800000 */
.L_x_562:
        /* <DEDUP_REMOVED lines=13> */
[----:B------:R1:W-:Y:S01]  /*5880*/  STG.E.128 desc[UR38][R4.64], R20 ;  /* 0x0000001404007986 */ /* 0x0003e2000c101d26 */
[----:B------:R-:W-:Y:S05]  /*5890*/  BRA `(.L_x_516) ;  /* 0x0000004800b87947 */ /* 0x000fea0003800000 */
.L_x_540:
[----:B------:R-:W3:Y:S01]  /*58a0*/  LDL R16, [R1+0x8] ;  /* 0x0000080001107983 */ /* 0x000ee20000100800 */
[----:B------:R-:W4:Y:S08]  /*58b0*/  LDC.64 R4, c[0x0][0x870] ;  /* 0x00021c00ff047b82 */ /* 0x000f300000000a00 */
[----:B-12---:R-:W3:Y:S01]  /*58c0*/  LDC.64 R2, c[0x0][0x870] ;  /* 0x00021c00ff027b82 */ /* 0x006ee20000000a00 */
[----:B------:R-:W-:Y:S01]  /*58d0*/  ULDC UR4, c[0x0][0x808] ;  /* 0x0002020000047ab9 */ /* 0x000fe20000000800 */
[----:B------:R-:W1:Y:S06]  /*58e0*/  S2R R13, SR_CTAID.X ;  /* 0x00000000000d7919 */ /* 0x000e6c0000002500 */
[----:B------:R-:W2:Y:S01]  /*58f0*/  LDC.64 R14, c[0x0][0x820] ;  /* 0x00020800ff0e7b82 */ /* 0x000ea20000000a00 */
[----:B----4-:R-:W-:-:S04]  /*5900*/  ISETP.NE.U32.AND P0, PT, R4, RZ, PT ;  /* 0x000000ff0400720c */ /* 0x010fc80003f05070 */
[----:B------:R-:W-:Y:S01]  /*5910*/  ISETP.NE.AND.EX P0, PT, R5, RZ, PT, P0 ;  /* 0x000000ff0500720c */ /* 0x000fe20003f05300 */
[----:B------:R-:W-:Y:S02]  /*5920*/  IMAD.U32 R0, RZ, RZ, UR4 ;  /* 0x00000004ff007e24 */ /* 0x000fe4000f8e00ff */
[----:B---3--:R-:W-:Y:S02]  /*5930*/  IMAD.WIDE R4, R16, 0x4, R2 ;  /* 0x0000000410047825 */ /* 0x008fe400078e0202 */
[----:B------:R-:W3:Y:S08]  /*5940*/  LDC.64 R2, c[0x0][0x878] ;  /* 0x00021e00ff027b82 */ /* 0x000ef00000000a00 */
[----:B------:R-:W4:Y:S01]  /*5950*/  @P0 LDG.E R9, desc[UR38][R4.64] ;  /* 0x0000002604090981 */ /* 0x000f22000c1e1900 */
[----:B---3--:R-:W-:-:S04]  /*5960*/  ISETP.NE.U32.AND P1, PT, R2, RZ, PT ;  /* 0x000000ff0200720c */ /* 0x008fc80003f25070 */
[----:B------:R-:W-:-:S13]  /*5970*/  ISETP.NE.AND.EX P1, PT, R3, RZ, PT, P1 ;  /* 0x000000ff0300720c */ /* 0x000fda0003f25310 */
[----:B------:R-:W3:Y:S02]  /*5980*/  @P1 LDC.64 R2, c[0x0][0x878] ;  /* 0x00021e00ff021b82 */ /* 0x000ee40000000a00 */
[----:B---3--:R-:W-:-:S05]  /*5990*/  @P1 IMAD.WIDE R6, R16, 0x4, R2 ;  /* 0x0000000410061825 */ /* 0x008fca00078e0202 */
[----:B------:R3:W5:Y:S01]  /*59a0*/  @P1 LDG.E R0, desc[UR38][R6.64] ;  /* 0x0000002606001981 */ /* 0x000762000c1e1900 */
[----:B------:R-:W1:Y:S01]  /*59b0*/  S2UR UR4, SR_CTAID.Y ;  /* 0x00000000000479c3 */ /* 0x000e620000002600 */
[----:B------:R-:W2:Y:S02]  /*59c0*/  S2R R2, SR_TID.X ;  /* 0x0000000000027919 */ /* 0x000ea40000002100 */
[----:B--2---:R-:W-:Y:S01]  /*59d0*/  VIADD R8, R2, 0xffffff80 ;  /* 0xffffff8002087836 */ /* 0x004fe20000000000 */
[----:B------:R-:W-:-:S03]  /*59e0*/  CS2R R2, SRZ ;  /* 0x0000000000027805 */ /* 0x000fc6000001ff00 */
[----:B------:R-:W-:-:S05]  /*59f0*/  IMAD.HI R10, R8, 0x2aaaaaab, RZ ;  /* 0x2aaaaaab080a7827 */ /* 0x000fca00078e02ff */
[----:B------:R-:W-:-:S04]  /*5a00*/  SHF.R.U32.HI R11, RZ, 0x1f, R10 ;  /* 0x0000001fff0b7819 */ /* 0x000fc8000001160a */
[----:B------:R-:W-:Y:S02]  /*5a10*/  LEA.HI.SX32 R17, R10, R11, 0x1e ;  /* 0x0000000b0a117211 */ /* 0x000fe400078ff2ff */
[--C-:B----4-:R-:W-:Y:S01]  /*5a20*/  @P0 SHF.R.S32.HI R3, RZ, 0x1f, R9.reuse ;  /* 0x0000001fff030819 */ /* 0x110fe20000011409 */
[----:B------:R-:W-:Y:S01]  /*5a30*/  @P0 IMAD.MOV.U32 R2, RZ, RZ, R9 ;  /* 0x000000ffff020224 */ /* 0x000fe200078e0009 */
[----:B-1-3--:R-:W-:Y:S06]  /*5a40*/  @P1 BRA `(.L_x_564) ;  /* 0x0000000000101947 */ /* 0x00afec0003800000 */
[----:B------:R-:W-:Y:S05]  /*5a50*/  @!P0 BRA `(.L_x_564) ;  /* 0x00000000000c8947 */ /* 0x000fea0003800000 */
[----:B------:R-:W2:Y:S04]  /*5a60*/  LDG.E R7, desc[UR38][R4.64] ;  /* 0x0000002604077981 */ /* 0x000ea8000c1e1900 */
[----:B-----5:R-:W2:Y:S02]  /*5a70*/  LDG.E R0, desc[UR38][R4.64+0x4] ;  /* 0x0000042604007981 */ /* 0x020ea4000c1e1900 */
[----:B--2---:R-:W-:-:S07]  /*5a80*/  IMAD.IADD R0, R0, 0x1, -R7 ;  /* 0x0000000100007824 */ /* 0x004fce00078e0a07 */
.L_x_564:
[----:B------:R-:W-:Y:S01]  /*5a90*/  IMAD R8, R17, -0x18, R8 ;  /* 0xffffffe811087824 */ /* 0x000fe200078e0208 */
[----:B------:R-:W-:Y:S01]  /*5aa0*/  USHF.R.S32.HI UR5, URZ, 0x1f, UR4 ;  /* 0x0000001f3f057899 */ /* 0x000fe20008011404 */
[----:B-----5:R-:W-:Y:S01]  /*5ab0*/  IMAD R12, R13, -0x60, R0 ;  /* 0xffffffa00d0c7824 */ /* 0x020fe200078e0200 */
[----:B------:R-:W1:Y:S01]  /*5ac0*/  LDC.64 R18, c[0x0][0x850] ;  /* 0x00021400ff127b82 */ /* 0x000e620000000a00 */
[C---:B------:R-:W-:Y:S01]  /*5ad0*/  VIADD R5, R17.reuse, 0x10 ;  /* 0x0000001011057836 */ /* 0x040fe20000000000 */
[----:B------:R-:W-:Y:S01]  /*5ae0*/  ULDC UR8, c[0x0][0x80c] ;  /* 0x0002030000087ab9 */ /* 0x000fe20000000800 */
[----:B------:R-:W-:Y:S01]  /*5af0*/  IMAD.SHL.U32 R10, R8, 0x8, RZ ;  /* 0x00000008080a7824 */ /* 0x000fe200078e00ff */
[-C--:B------:R-:W-:Y:S01]  /*5b00*/  ISETP.GE.AND P3, PT, R17, R12.reuse, PT ;  /* 0x0000000c1100720c */ /* 0x080fe20003f66270 */
[C---:B------:R-:W-:Y:S01]  /*5b10*/  IMAD R0, R14.reuse, UR5, RZ ;  /* 0x000000050e007c24 */ /* 0x040fe2000f8e02ff */
[-C--:B------:R-:W-:Y:S01]  /*5b20*/  ISETP.GE.AND P4, PT, R5, R12.reuse, PT ;  /* 0x0000000c0500720c */ /* 0x080fe20003f86270 */
[----:B------:R-:W-:Y:S01]  /*5b30*/  VIADD R5, R17, 0x20 ;  /* 0x0000002011057836 */ /* 0x000fe20000000000 */
[----:B------:R-:W-:Y:S01]  /*5b40*/  SHF.R.S32.HI R11, RZ, 0x1f, R10 ;  /* 0x0000001fff0b7819 */ /* 0x000fe2000001140a */
[----:B------:R-:W-:Y:S01]  /*5b50*/  IMAD R15, R15, UR4, R0 ;  /* 0x000000040f0f7c24 */ /* 0x000fe2000f8e0200 */
[----:B------:R-:W-:Y:S01]  /*5b60*/  SHF.R.S32.HI R0, RZ, 0x1f, R16 ;  /* 0x0000001fff007819 */ /* 0x000fe20000011410 */
[----:B------:R-:W-:Y:S01]  /*5b70*/  VIADD R7, R17, 0x30 ;  /* 0x0000003011077836 */ /* 0x000fe20000000000 */
[-C--:B------:R-:W-:Y:S01]  /*5b80*/  ISETP.GE.AND P5, PT, R5, R12.reuse, PT ;  /* 0x0000000c0500720c */ /* 0x080fe20003fa6270 */
[----:B------:R-:W-:Y:S01]  /*5b90*/  IMAD.WIDE.U32 R4, R14, UR4, R10 ;  /* 0x000000040e047c25 */ /* 0x000fe2000f8e000a */
[----:B------:R-:W-:Y:S01]  /*5ba0*/  ISETP.GE.OR P6, PT, R10, UR8, P3 ;  /* 0x000000080a007c0c */ /* 0x000fe20009fc6670 */
[----:B------:R-:W-:Y:S01]  /*5bb0*/  ULDC.64 UR6, c[0x0][0x828] ;  /* 0x00020a0000067ab9 */ /* 0x000fe20000000a00 */
[----:B------:R-:W-:Y:S01]  /*5bc0*/  SEL R14, R0, RZ, !P0 ;  /* 0x000000ff000e7207 */ /* 0x000fe20004000000 */
[----:B------:R-:W-:Y:S01]  /*5bd0*/  IMAD.IADD R5, R5, 0x1, R15 ;  /* 0x0000000105057824 */ /* 0x000fe200078e020f */
[----:B------:R-:W-:Y:S01]  /*5be0*/  ISETP.GE.AND P2, PT, R7, R12, PT ;  /* 0x0000000c0700720c */ /* 0x000fe20003f46270 */
[C---:B------:R-:W-:Y:S01]  /*5bf0*/  VIADD R7, R17.reuse, 0x40 ;  /* 0x0000004011077836 */ /* 0x040fe20000000000 */
[C---:B------:R-:W-:Y:S01]  /*5c00*/  IADD3 R2, P1, R17.reuse, R2, RZ ;  /* 0x0000000211027210 */ /* 0x040fe20007f3e0ff */
[----:B------:R-:W-:Y:S01]  /*5c10*/  IMAD R0, R14, UR6, RZ ;  /* 0x000000060e007c24 */ /* 0x000fe2000f8e02ff */
[----:B------:R-:W-:Y:S01]  /*5c20*/  SEL R15, R16, RZ, !P0 ;  /* 0x000000ff100f7207 */ /* 0x000fe20004000000 */
[----:B------:R-:W-:Y:S01]  /*5c30*/  BSSY B0, `(.L_x_565) ;  /* 0x0000013000007945 */ /* 0x000fe20003800000 */
[----:B------:R-:W-:-:S02]  /*5c40*/  LEA.HI.X.SX32 R3, R17, R3, 0x1, P1 ;  /* 0x0000000311037211 */ /* 0x000fc400008f0eff */
[----:B------:R-:W-:Y:S01]  /*5c50*/  ISETP.GE.AND P1, PT, R7, R12, PT ;  /* 0x0000000c0700720c */ /* 0x000fe20003f26270 */
[C---:B------:R-:W-:Y:S01]  /*5c60*/  IMAD R7, R15.reuse, UR7, R0 ;  /* 0x000000070f077c24 */ /* 0x040fe2000f8e0200 */
[----:B------:R-:W-:Y:S01]  /*5c70*/  ISETP.GE.OR P0, PT, R10, UR8, P4 ;  /* 0x000000080a007c0c */ /* 0x000fe2000a706670 */
[----:B------:R-:W-:-:S04]  /*5c80*/  IMAD.WIDE.U32 R8, R15, UR6, R4 ;  /* 0x000000060f087c25 */ /* 0x000fc8000f8e0004 */
[----:B------:R-:W-:-:S04]  /*5c90*/  IMAD.WIDE R2, R13, 0x60, R2 ;  /* 0x000000600d027825 */ /* 0x000fc800078e0202 */
[----:B------:R-:W-:Y:S01]  /*5ca0*/  IMAD.IADD R7, R9, 0x1, R7 ;  /* 0x0000000109077824 */ /* 0x000fe200078e0207 */
[----:B------:R-:W-:Y:S06]  /*5cb0*/  @P6 BRA `(.L_x_566) ;  /* 0x0000000000286947 */ /* 0x000fec0003800000 */
        /* <DEDUP_REMOVED lines=9> */
[----:B------:R2:W-:Y:S02]  /*5d50*/  STG.E.128 desc[UR38][R20.64], RZ ;  /* 0x000000ff14007986 */ /* 0x0005e4000c101d26 */
.L_x_566:
[----:B------:R-:W-:Y:S05]  /*5d60*/  BSYNC B0 ;  /* 0x0000000000007941 */ /* 0x000fea0003800000 */
.L_x_565:
[----:B------:R-:W-:Y:S01]  /*5d70*/  BSSY B0, `(.L_x_567) ;  /* 0x0000010000007945 */ /* 0x000fe20003800000 */
[----:B------:R-:W-:-:S03]  /*5d80*/  ISETP.GE.OR P6, PT, R10, UR8, P5 ;  /* 0x000000080a007c0c */ /* 0x000fc6000afc6670 */
[----:B------:R-:W-:Y:S10]  /*5d90*/  @P0 BRA `(.L_x_568) ;  /* 0x0000000000340947 */ /* 0x000ff40003800000 */
[----:B------:R-:W-:Y:S01]  /*5da0*/  IADD3 R13, P0, R2, 0x10, RZ ;  /* 0x00000010020d7810 */ /* 0x000fe20007f1e0ff */
[----:B------:R-:W-:Y:S01]  /*5db0*/  ULDC.64 UR6, c[0x0][0x818] ;  /* 0x0002060000067ab9 */ /* 0x000fe20000000a00 */
[----:B------:R-:W-:Y:S02]  /*5dc0*/  IMAD.MOV.U32 R4, RZ, RZ, R8 ;  /* 0x000000ffff047224 */ /* 0x000fe400078e0008 */
[----:B------:R-:W-:Y:S02]  /*5dd0*/  IMAD.MOV.U32 R5, RZ, RZ, R7 ;  /* 0x000000ffff057224 */ /* 0x000fe400078e0007 */
[----:B------:R-:W-:Y:S02]  /*5de0*/  IMAD.X R0, RZ, RZ, R3, P0 ;  /* 0x000000ffff007224 */ /* 0x000fe400000e0603 */
[----:B------:R-:W-:-:S04]  /*5df0*/  IMAD.WIDE.U32 R4, R13, UR6, R4 ;  /* 0x000000060d047c25 */ /* 0x000fc8000f8e0004 */
[----:B------:R-:W-:-:S04]  /*5e00*/  IMAD R0, R0, UR6, RZ ;  /* 0x0000000600007c24 */ /* 0x000fc8000f8e02ff */
[----:B------:R-:W-:Y:S01]  /*5e10*/  IMAD R13, R13, UR7, R0 ;  /* 0x000000070d0d7c24 */ /* 0x000fe2000f8e0200 */
[----:B------:R-:W-:Y:S02]  /*5e20*/  ULDC.64 UR6, c[0x0][0x800] ;  /* 0x0002000000067ab9 */ /* 0x000fe40000000a00 */
[----:B--2---:R-:W-:Y:S01]  /*5e30*/  LEA R20, P0, R4, UR6, 0x1 ;  /* 0x0000000604147c11 */ /* 0x004fe2000f8008ff */
[----:B------:R-:W-:-:S05]  /*5e40*/  IMAD.IADD R5, R5, 0x1, R13 ;  /* 0x0000000105057824 */ /* 0x000fca00078e020d */
[----:B------:R-:W-:-:S05]  /*5e50*/  LEA.HI.X R21, R4, UR7, R5, 0x1, P0 ;  /* 0x0000000704157c11 */ /* 0x000fca00080f0c05 */
[----:B------:R3:W-:Y:S02]  /*5e60*/  STG.E.128 desc[UR38][R20.64], RZ ;  /* 0x000000ff14007986 */ /* 0x0007e4000c101d26 */
.L_x_568:
[----:B------:R-:W-:Y:S05]  /*5e70*/  BSYNC B0 ;  /* 0x0000000000007941 */ /* 0x000fea0003800000 */
.L_x_567:
        /* <DEDUP_REMOVED lines=12> */
[----:B--23--:R-:W-:Y:S01]  /*5f40*/  LEA R20, P6, R4, UR6, 0x1 ;  /* 0x0000000604147c11 */ /* 0x00cfe2000f8c08ff */
[----:B------:R-:W-:-:S05]  /*5f50*/  IMAD.IADD R5, R5, 0x1, R13 ;  /* 0x0000000105057824 */ /* 0x000fca00078e020d */
[----:B------:R-:W-:-:S05]  /*5f60*/  LEA.HI.X R21, R4, UR7, R5, 0x1, P6 ;  /* 0x0000000704157c11 */ /* 0x000fca000b0f0c05 */
[----:B------:R4:W-:Y:S02]  /*5f70*/  STG.E.128 desc[UR38][R20.64], RZ ;  /* 0x000000ff14007986 */ /* 0x0009e4000c101d26 */
.L_x_570:
[----:B------:R-:W-:Y:S05]  /*5f80*/  BSYNC B0 ;  /* 0x0000000000007941 */ /* 0x000fea0003800000 */
.L_x_569:
[----:B------:R-:W-:Y:S01]  /*5f90*/  BSSY B0, `(.L_x_571) ;  /* 0x0000011000007945 */ /* 0x000fe20003800000 */
[----:B------:R-:W-:Y:S01]  /*5fa0*/  ISETP.GE.OR P6, PT, R10, UR8, P1 ;  /* 0x000000080a007c0c */ /* 0x000fe20008fc6670 */
[----:B------:R-:W-:Y:S02]  /*5fb0*/  VIADD R17, R17, 0x50 ;  /* 0x0000005011117836 */ /* 0x000fe40000000000 */
        /* <DEDUP_REMOVED lines=10> */
[----:B--234-:R-:W-:Y:S01]  /*6060*/  LEA R20, P0, R4, UR6, 0x1 ;  /* 0x0000000604147c11 */ /* 0x01cfe2000f8008ff */
[----:B------:R-:W-:-:S05]  /*6070*/  IMAD.IADD R5, R5, 0x1, R13 ;  /* 0x0000000105057824 */ /* 0x000fca00078e020d */
[----:B------:R-:W-:-:S05]  /*6080*/  LEA.HI.X R21, R4, UR7, R5, 0x1, P0 ;  /* 0x0000000704157c11 */ /* 0x000fca00080f0c05 */
[----:B------:R2:W-:Y:S02]  /*6090*/  STG.E.128 desc[UR38][R20.64], RZ ;  /* 0x000000ff14007986 */ /* 0x0005e4000c101d26 */
.L_x_572:
[----:B------:R-:W-:Y:S05]  /*60a0*/  BSYNC B0 ;  /* 0x0000000000007941 */ /* 0x000fea0003800000 */
.L_x_571:
[----:B------:R-:W-:Y:S01]  /*60b0*/  BSSY B0, `(.L_x_573) ;  /* 0x0000010000007945 */ /* 0x000fe20003800000 */
[----:B------:R-:W-:-:S03]  /*60c0*/  ISETP.GE.AND P0, PT, R17, R12, PT ;  /* 0x0000000c1100720c */ /* 0x000fc60003f06270 */
        /* <DEDUP_REMOVED lines=10> */
[----:B------:R-:W-:Y:S01]  /*6170*/  LEA R12, P6, R4, UR6, 0x1 ;  /* 0x00000006040c7c11 */ /* 0x000fe2000f8c08ff */
[----:B------:R-:W-:-:S05]  /*6180*/  IMAD.IADD R5, R5, 0x1, R13 ;  /* 0x0000000105057824 */ /* 0x000fca00078e020d */
[----:B------:R-:W-:-:S05]  /*6190*/  LEA.HI.X R13, R4, UR7, R5, 0x1, P6 ;  /* 0x00000007040d7c11 */ /* 0x000fca000b0f0c05 */
[----:B------:R1:W-:Y:S02]  /*61a0*/  STG.E.128 desc[UR38][R12.64], RZ ;  /* 0x000000ff0c007986 */ /* 0x0003e4000c101d26 */
.L_x_574:
[----:B------:R-:W-:Y:S05]  /*61b0*/  BSYNC B0 ;  /* 0x0000000000007941 */ /* 0x000fea0003800000 */
.L_x_573:
[----:B------:R-:W-:Y:S01]  /*61c0*/  ISETP.GE.OR P6, PT, R10, UR8, P0 ;  /* 0x000000080a007c0c */ /* 0x000fe200087c6670 */
[C---:B-1----:R-:W-:Y:S01]  /*61d0*/  IMAD R0, R18.reuse, UR5, RZ ;  /* 0x0000000512007c24 */ /* 0x042fe2000f8e02ff */
[----:B------:R-:W-:Y:S01]  /*61e0*/  ULDC UR8, c[0x0][0x83c] ;  /* 0x00020f0000087ab9 */ /* 0x000fe20000000800 */
[----:B------:R-:W-:Y:S01]  /*61f0*/  BSSY B0, `(.L_x_575) ;  /* 0x0000011000007945 */ /* 0x000fe20003800000 */
[----:B------:R-:W-:-:S04]  /*6200*/  IMAD.WIDE.U32 R12, R18, UR4, R10 ;  /* 0x00000004120c7c25 */ /* 0x000fc8000f8e000a */
[----:B------:R-:W-:-:S05]  /*6210*/  IMAD R19, R19, UR4, R0 ;  /* 0x0000000413137c24 */ /* 0x000fca000f8e0200 */
[----:B------:R-:W-:Y:S05]  /*6220*/  @P6 BRA `(.L_x_576) ;  /* 0x0000000000346947 */ /* 0x000fea0003800000 */
        /* <DEDUP_REMOVED lines=13> */
.L_x_576:
[----:B------:R-:W-:Y:S05]  /*6300*/  BSYNC B0 ;  /* 0x0000000000007941 */ /* 0x000fea0003800000 */
.L_x_575:
[----:B------:R-:W-:Y:S01]  /*6310*/  ISETP.GE.OR P3, PT, R10, UR8, P3 ;  /* 0x000000080a007c0c */ /* 0x000fe20009f66670 */
[----:B------:R-:W-:Y:S01]  /*6320*/  ULDC.64 UR4, c[0x0][0x858] ;  /* 0x0002160000047ab9 */ /* 0x000fe20000000a00 */
[----:B------:R-:W-:Y:S01]  /*6330*/  IMAD.IADD R13, R13, 0x1, R19 ;  /* 0x000000010d0d7824 */ /* 0x000fe200078e0213 */
[----:B------:R-:W-:Y:S01]  /*6340*/  BSSY B0, `(.L_x_577) ;  /* 0x0000015000007945 */ /* 0x000fe20003800000 */
[----:B------:R-:W-:Y:S01]  /*6350*/  IMAD R0, R14, UR4, RZ ;  /* 0x000000040e007c24 */ /* 0x000fe2000f8e02ff */
[C---:B------:R-:W-:Y:S01]  /*6360*/  ISETP.GE.OR P4, PT, R10.reuse, UR8, P4 ;  /* 0x000000080a007c0c */ /* 0x040fe2000a786670 */
[C---:B------:R-:W-:Y:S01]  /*6370*/  IMAD.WIDE.U32 R8, R15.reuse, UR4, R12 ;  /* 0x000000040f087c25 */ /* 0x040fe2000f8e000c */
[C---:B------:R-:W-:Y:S02]  /*6380*/  ISETP.GE.OR P5, PT, R10.reuse, UR8, P5 ;  /* 0x000000080a007c0c */ /* 0x040fe4000afa6670 */
[C---:B------:R-:W-:Y:S01]  /*6390*/  ISETP.GE.OR P2, PT, R10.reuse, UR8, P2 ;  /* 0x000000080a007c0c */ /* 0x040fe20009746670 */
[----:B-1----:R-:W-:Y:S01]  /*63a0*/  IMAD R7, R15, UR5, R0 ;  /* 0x000000050f077c24 */ /* 0x002fe2000f8e0200 */
        /* <DEDUP_REMOVED lines=14> */
.L_x_578:
[----:B------:R-:W-:Y:S05]  /*6490*/  BSYNC B0 ;  /* 0x0000000000007941 */ /* 0x000fea0003800000 */
.L_x_577:
[----:B------:R-:W-:Y:S04]  /*64a0*/  BSSY B0, `(.L_x_579) ;  /* 0x000000f000007945 */ /* 0x000fe80003800000 */
[----:B------:R-:W-:Y:S05]  /*64b0*/  @P4 BRA `(.L_x_580) ;  /* 0x0000000000344947 */ /* 0x000fea0003800000 */
[----:B-1----:R-:W-:Y:S01]  /*64c0*/  IADD3 R11, P3, R2, 0x10, RZ ;  /* 0x00000010020b7810 */ /* 0x002fe20007f7e0ff */
        /* <DEDUP_REMOVED lines=12> */
.L_x_580:
[----:B------:R-:W-:Y:S05]  /*6590*/  BSYNC B0 ;  /* 0x0000000000007941 */ /* 0x000fea0003800000 */
.L_x_579:
        /* <DEDUP_REMOVED lines=15> */
.L_x_582:
[----:B------:R-:W-:Y:S05]  /*6690*/  BSYNC B0 ;  /* 0x0000000000007941 */ /* 0x000fea0003800000 */
.L_x_581:
        /* <DEDUP_REMOVED lines=15> */
.L_x_584:
[----:B------:R-:W-:Y:S05]  /*6790*/  BSYNC B0 ;  /* 0x0000000000007941 */ /* 0x000fea0003800000 */
.L_x_583:
        /* <DEDUP_REMOVED lines=15> */
.L_x_586:
[----:B------:R-:W-:Y:S05]  /*6890*/  BSYNC B0 ;  /* 0x0000000000007941 */ /* 0x000fea0003800000 */
.L_x_585:
[----:B------:R-:W-:Y:S05]  /*68a0*/  @P0 BRA `(.L_x_516) ;  /* 0x0000003800b40947 */ /* 0x000fea0003800000 */
[----:B------:R-:W-:Y:S01]  /*68b0*/  IADD3 R5, P0, R2, 0x50, RZ ;  /* 0x0000005002057810 */ /* 0x000fe20007f1e0ff */
[----:B------:R-:W-:Y:S01]  /*68c0*/  ULDC.64 UR4, c[0x0][0x848] ;  /* 0x0002120000047ab9 */ /* 0x000fe20000000a00 */
[----:B------:R-:W-:-:S03]  /*68d0*/  IMAD.MOV.U32 R2, RZ, RZ, R8 ;  /* 0x000000ffff027224 */ /* 0x000fc600078e0008 */
[----:B------:R-:W-:Y:S02]  /*68e0*/  IMAD.X R0, RZ, RZ, R3, P0 ;  /* 0x000000ffff007224 */ /* 0x000fe400000e0603 */
        /* <DEDUP_REMOVED lines=8> */
[----:B------:R1:W-:Y:S01]  /*6970*/  STG.E.128 desc[UR38][R4.64], RZ ;  /* 0x000000ff04007986 */ /* 0x0003e2000c101d26 */
[----:B------:R-:W-:Y:S05]  /*6980*/  BRA `(.L_x_516) ;  /* 0x00000038007c7947 */ /* 0x000fea0003800000 */
.L_x_511:
[----:B------:R-:W-:-:S08]  /*6990*/  NOP ;  /* 0x0000000000007918 */ /* 0x000fd00000000000 */
[----:B------:R-:W1:-:S00]  /*69a0*/  USETMAXREG.DEALLOC.CTAPOOL 0x20 ;  /* 0x00000020000079c8 */ /* 0x000e4000080e0500 */
[----:B-1----:R-:W-:-:S06]  /*69b0*/  LOP3.LUT R0, R0, 0x3, RZ, 0xc0, !PT ;  /* 0x0000000300007812 */ /* 0x002fcc00078ec0ff */
[----:B------:R-:W1:Y:S02]  /*69c0*/  SHFL.IDX PT, R0, R0, RZ, 0x1f ;  /* 0x00001fff00007589 */ /* 0x000e6400000e0000 */
[----:B-1----:R-:W-:-:S13]  /*69d0*/  ISETP.NE.AND P0, PT, R0, RZ, PT ;  /* 0x000000ff0000720c */ /* 0x002fda0003f05270 */
[----:B------:R-:W-:Y:S05]  /*69e0*/  @!P0 BRA `(.L_x_587) ;  /* 0x0000001000dc8947 */ /* 0x000fea0003800000 */
[----:B------:R-:W-:-:S13]  /*69f0*/  ISETP.NE.AND P0, PT, R0, 0x1, PT ;  /* 0x000000010000780c */ /* 0x000fda0003f05270 */
[----:B------:R-:W-:Y:S05]  /*6a00*/  @P0 BRA `(.L_x_516) ;  /* 0x00000038005c0947 */ /* 0x000fea0003800000 */
[----:B------:R-:W-:Y:S01]  /*6a10*/  ULDC.64 UR4, c[0x0][0x8d8] ;  /* 0x0002360000047ab9 */ /* 0x000fe20000000a00 */
[----:B------:R-:W1:Y:S01]  /*6a20*/  S2UR UR12, SR_CTAID.Z ;  /* 0x00000000000c79c3 */ /* 0x000e620000002700 */
[----:B------:R-:W-:-:S04]  /*6a30*/  ISETP.NE.U32.AND P0, PT, RZ, UR4, PT ;  /* 0x00000004ff007c0c */ /* 0x000fc8000bf05070 */
[----:B------:R-:W-:-:S13]  /*6a40*/  ISETP.NE.AND.EX P0, PT, RZ, UR5, PT, P0 ;  /* 0x00000005ff007c0c */ /* 0x000fda000bf05300 */
[----:B------:R-:W-:Y:S05]  /*6a50*/  @!P0 BRA `(.L_x_588) ;  /* 0x00000000001c8947 */ /* 0x000fea0003800000 */
[----:B------:R-:W-:Y:S02]  /*6a60*/  ULDC.64 UR4, c[0x0][0x8d8] ;  /* 0x0002360000047ab9 */ /* 0x000fe40000000a00 */
[----:B-1----:R-:W-:-:S06]  /*6a70*/  UIMAD.WIDE UR4, UR12, 0x4, UR4 ;  /* 0x000000040c0478a5 */ /* 0x002fcc000f8e0204 */
[----:B------:R-:W-:Y:S02]  /*6a80*/  IMAD.U32 R2, RZ, RZ, UR4 ;  /* 0x00000004ff027e24 */ /* 0x000fe4000f8e00ff */
[----:B------:R-:W-:-:S05]  /*6a90*/  IMAD.U32 R3, RZ, RZ, UR5 ;  /* 0x00000005ff037e24 */ /* 0x000fca000f8e00ff */
[----:B------:R-:W2:Y:S02]  /*6aa0*/  LDG.E R2, desc[UR38][R2.64] ;  /* 0x0000002602027981 */ /* 0x000ea4000c1e1900 */
[----:B--2---:R-:W-:Y:S01]  /*6ab0*/  R2UR UR5, R2 ;  /* 0x00000000020572ca */ /* 0x004fe200000e0000 */
[----:B------:R-:W-:-:S14]  /*6ac0*/  BRA `(.L_x_589) ;  /* 0x0000000000387947 */ /* 0x000fdc0003800000 */
.L_x_588:
[----:B------:R-:W-:Y:S02]  /*6ad0*/  ULDC.64 UR4, c[0x0][0x8d0] ;  /* 0x0002340000047ab9 */ /* 0x000fe40000000a00 */
[----:B------:R-:W-:-:S04]  /*6ae0*/  ISETP.NE.U32.AND P0, PT, RZ, UR4, PT ;  /* 0x00000004ff007c0c */ /* 0x000fc8000bf05070 */
[----:B------:R-:W-:-:S13]  /*6af0*/  ISETP.NE.AND.EX P0, PT, RZ, UR5, PT, P0 ;  /* 0x00000005ff007c0c */ /* 0x000fda000bf05300 */
[----:B------:R-:W-:Y:S05]  /*6b00*/  @!P0 BRA `(.L_x_590) ;  /* 0x0000000000248947 */ /* 0x000fea0003800000 */
[----:B------:R-:W-:Y:S02]  /*6b10*/  ULDC.64 UR4, c[0x0][0x8d0] ;  /* 0x0002340000047ab9 */ /* 0x000fe40000000a00 */
[----:B-1----:R-:W-:-:S06]  /*6b20*/  UIMAD.WIDE UR4, UR12, 0x4, UR4 ;  /* 0x000000040c0478a5 */ /* 0x002fcc000f8e0204 */
[----:B------:R-:W-:Y:S02]  /*6b30*/  IMAD.U32 R2, RZ, RZ, UR4 ;  /* 0x00000004ff027e24 */ /* 0x000fe4000f8e00ff */
[----:B------:R-:W-:-:S05]  /*6b40*/  IMAD.U32 R3, RZ, RZ, UR5 ;  /* 0x00000005ff037e24 */ /* 0x000fca000f8e00ff */
[----:B------:R-:W2:Y:S04]  /*6b50*/  LDG.E R0, desc[UR38][R2.64] ;  /* 0x0000002602007981 */ /* 0x000ea8000c1e1900 */
[----:B------:R-:W2:Y:S02]  /*6b60*/  LDG.E R5, desc[UR38][R2.64+0x4] ;  /* 0x0000042602057981 */ /* 0x000ea4000c1e1900 */
[----:B--2---:R-:W-:-:S05]  /*6b70*/  IMAD.IADD R0, R5, 0x1, -R0 ;  /* 0x0000000105007824 */ /* 0x004fca00078e0a00 */
[----:B------:R-:W-:Y:S01]  /*6b80*/  R2UR UR5, R0 ;  /* 0x00000000000572ca */ /* 0x000fe200000e0000 */
[----:B------:R-:W-:-:S14]  /*6b90*/  BRA `(.L_x_589) ;  /* 0x0000000000047947 */ /* 0x000fdc0003800000 */
.L_x_590:
[----:B------:R-:W-:-:S05]  /*6ba0*/  ULDC UR5, c[0x0][0x8bc] ;  /* 0x00022f0000057ab9 */ /* 0x000fca0000000800 */
.L_x_589:
[----:B------:R-:W2:Y:S02]  /*6bb0*/  S2UR UR4, SR_CTAID.X ;  /* 0x00000000000479c3 */ /* 0x000ea40000002500 */
[----:B--2---:R-:W-:-:S04]  /*6bc0*/  UIMAD UR4, UR4, 0x60, URZ ;  /* 0x00000060040478a4 */ /* 0x004fc8000f8e023f */
[----:B------:R-:W-:-:S04]  /*6bd0*/  UISETP.GE.AND UP0, UPT, UR4, UR5, UPT ;  /* 0x000000050400728c */ /* 0x000fc8000bf06270 */
[----:B-1----:R-:W-:-:S06]  /*6be0*/  USEL UR12, UR12, 0xffffffff, !UP0 ;  /* 0xffffffff0c0c7887 */ /* 0x002fcc000c000000 */
[----:B------:R-:W-:-:S13]  /*6bf0*/  ISETP.LE.AND P0, PT, RZ, UR12, PT ;  /* 0x0000000cff007c0c */ /* 0x000fda000bf03270 */
[----:B------:R-:W-:Y:S05]  /*6c00*/  @!P0 BRA `(.L_x_516) ;  /* 0x0000003400dc8947 */ /* 0x000fea0003800000 */
[----:B------:R-:W-:Y:S02]  /*6c10*/  ULDC.64 UR4, c[0x0][0x770] ;  /* 0x0001dc0000047ab9 */ /* 0x000fe40000000a00 */
[----:B------:R-:W-:-:S04]  /*6c20*/  UISETP.NE.U32.AND UP0, UPT, UR4, URZ, UPT ;  /* 0x0000003f0400728c */ /* 0x000fc8000bf05070 */
[----:B------:R-:W-:-:S03]  /*6c30*/  UISETP.NE.AND.EX UP0, UPT, UR5, URZ, UPT, UP0 ;  /* 0x0000003f0500728c */ /* 0x000fc6000bf05300 */
[----:B------:R-:W-:Y:S02]  /*6c40*/  ULDC.64 UR4, c[0x0][0x770] ;  /* 0x0001dc0000047ab9 */ /* 0x000fe40000000a00 */
[----:B------:R-:W-:Y:S01]  /*6c50*/  UIMAD.WIDE UR4, UR12, 0x4, UR4 ;  /* 0x000000040c0478a5 */ /* 0x000fe2000f8e0204 */
[----:B------:R-:W-:-:S05]  /*6c60*/  PLOP3.LUT P0, PT, PT, PT, UP0, 0x80, 0x0 ;  /* 0x000000000000781c */ /* 0x000fca0003f0f008 */
[----:B------:R-:W-:Y:S02]  /*6c70*/  IMAD.U32 R2, RZ, RZ, UR4 ;  /* 0x00000004ff027e24 */ /* 0x000fe4000f8e00ff */
[----:B------:R-:W-:Y:S01]  /*6c80*/  IMAD.U32 R3, RZ, RZ, UR5 ;  /* 0x00000005ff037e24 */ /* 0x000fe2000f8e00ff */
[----:B------:R-:W-:-:S05]  /*6c90*/  ULDC.64 UR4, c[0x0][0x780] ;  /* 0x0001e00000047ab9 */ /* 0x000fca0000000a00 */
[----:B------:R-:W2:Y:S01]  /*6ca0*/  @P0 LDG.E R6, desc[UR38][R2.64] ;  /* 0x0000002602060981 */ /* 0x000ea2000c1e1900 */
[----:B------:R-:W-:Y:S01]  /*6cb0*/  UISETP.NE.U32.AND UP1, UPT, UR4, URZ, UPT ;  /* 0x0000003f0400728c */ /* 0x000fe2000bf25070 */
[----:B------:R-:W-:-:S03]  /*6cc0*/  ULDC UR6, c[0x0][0x280] ;  /* 0x0000a00000067ab9 */ /* 0x000fc60000000800 */
[----:B------:R-:W-:Y:S01]  /*6cd0*/  UISETP.NE.AND.EX UP1, UPT, UR5, URZ, UPT, UP1 ;  /* 0x0000003f0500728c */ /* 0x000fe2000bf25310 */
[----:B------:R-:W-:-:S05]  /*6ce0*/  IMAD.U32 R0, RZ, RZ, UR6 ;  /* 0x00000006ff007e24 */ /* 0x000fca000f8e00ff */
[----:B------:R-:W-:-:S05]  /*6cf0*/  PLOP3.LUT P1, PT, PT, PT, UP1, 0x80, 0x0 ;  /* 0x000000000000781c */ /* 0x000fca0003f2f018 */
[----:B------:R-:W-:Y:S02]  /*6d00*/  @UP1 ULDC.64 UR4, c[0x0][0x780] ;  /* 0x0001e00000041ab9 */ /* 0x000fe40000000a00 */
[----:B------:R-:W-:-:S06]  /*6d10*/  @UP1 UIMAD.WIDE UR4, UR12, 0x4, UR4 ;  /* 0x000000040c0418a5 */ /* 0x000fcc000f8e0204 */
[----:B------:R-:W-:Y:S02]  /*6d20*/  IMAD.U32 R4, RZ, RZ, UR4 ;  /* 0x00000004ff047e24 */ /* 0x000fe4000f8e00ff */
[----:B------:R-:W-:-:S05]  /*6d30*/  IMAD.U32 R5, RZ, RZ, UR5 ;  /* 0x00000005ff057e24 */ /* 0x000fca000f8e00ff */
[----:B------:R1:W5:Y:S01]  /*6d40*/  @P1 LDG.E R0, desc[UR38][R4.64] ;  /* 0x0000002604001981 */ /* 0x000362000c1e1900 */
[----:B------:R-:W-:Y:S01]  /*6d50*/  PLOP3.LUT P2, PT, PT, PT, UP0, 0x80, 0x0 ;  /* 0x000000000000781c */ /* 0x000fe20003f4f008 */
[----:B------:R-:W3:Y:S02]  /*6d60*/  S2UR UR13, SR_CTAID.Y ;  /* 0x00000000000d79c3 */ /* 0x000ee40000002600 */
[----:B---3--:R-:W-:-:S10]  /*6d70*/  USHF.R.S32.HI UR7, URZ, 0x1f, UR13 ;  /* 0x0000001f3f077899 */ /* 0x008fd4000801140d */
[----:B--2---:R-:W-:-:S13]  /*6d80*/  @P2 R2UR UR4, R6 ;  /* 0x00000000060422ca */ /* 0x004fda00000e0000 */
[----:B------:R-:W-:-:S04]  /*6d90*/  @UP0 ULEA UR4, UR12, UR4, 0x6 ;  /* 0x000000040c040291 */ /* 0x000fc8000f8e303f */
[----:B------:R-:W-:-:S04]  /*6da0*/  @UP0 USHF.R.S32.HI UR5, URZ, 0x1f, UR4 ;  /* 0x0000001f3f050899 */ /* 0x000fc80008011404 */
[----:B------:R-:W-:-:S04]  /*6db0*/  @UP0 ULEA.HI UR5, UR5, UR4, URZ, 0x6 ;  /* 0x0000000405050291 */ /* 0x000fc8000f8f303f */
[----:B------:R-:W-:-:S04]  /*6dc0*/  @UP0 USHF.R.S32.HI UR5, URZ, 0x6, UR5 ;  /* 0x000000063f050899 */ /* 0x000fc80008011405 */
[----:B------:R-:W-:Y:S01]  /*6dd0*/  @UP0 UIMAD UR6, UR5, 0x3000, URZ ;  /* 0x00003000050608a4 */ /* 0x000fe2000f8e023f */
[----:B-1----:R-:W-:Y:S11]  /*6de0*/  @P1 BRA `(.L_x_591) ;  /* 0x0000000000101947 */ /* 0x002ff60003800000 */
[----:B------:R-:W-:Y:S05]  /*6df0*/  @!P0 BRA `(.L_x_591) ;  /* 0x00000000000c8947 */ /* 0x000fea0003800000 */
[----:B------:R-:W2:Y:S04]  /*6e00*/  LDG.E R5, desc[UR38][R2.64] ;  /* 0x0000002602057981 */ /* 0x000ea8000c1e1900 */
[----:B-----5:R-:W2:Y:S02]  /*6e10*/  LDG.E R0, desc[UR38][R2.64+0x4] ;  /* 0x0000042602007981 */ /* 0x020ea4000c1e1900 */
[----:B--2---:R-:W-:-:S07]  /*6e20*/  IMAD.IADD R0, R0, 0x1, -R5 ;  /* 0x0000000100007824 */ /* 0x004fce00078e0a05 */
.L_x_591:
[----:B-----5:R-:W-:Y:S01]  /*6e30*/  ISETP.GE.AND P0, PT, R0, 0x1, PT ;  /* 0x000000010000780c */ /* 0x020fe20003f06270 */
[----:B------:R-:W-:Y:S01]  /*6e40*/  @UP0 USHF.R.S32.HI UR8, URZ, 0x1f, UR6 ;  /* 0x0000001f3f080899 */ /* 0x000fe20008011406 */
[----:B------:R-:W-:Y:S01]  /*6e50*/  UMOV UR4, URZ ;  /* 0x0000003f00047c82 */ /* 0x000fe20008000000 */
[----:B------:R-:W-:Y:S01]  /*6e60*/  UMOV UR5, URZ ;  /* 0x0000003f00057c82 */ /* 0x000fe20008000000 */
[----:B------:R-:W-:-:S04]  /*6e70*/  @UP0 UMOV UR4, UR6 ;  /* 0x0000000600040c82 */ /* 0x000fc80008000000 */
[----:B------:R-:W-:-:S05]  /*6e80*/  @UP0 UMOV UR5, UR8 ;  /* 0x0000000800050c82 */ /* 0x000fca0008000000 */
[----:B------:R-:W-:Y:S05]  /*6e90*/  @!P0 BRA `(.L_x_516) ;  /* 0x0000003400388947 */ /* 0x000fea0003800000 */
[----:B------:R-:W-:Y:S01]  /*6ea0*/  ULDC.64 UR8, c[0x0][0x2d8] ;  /* 0x0000b60000087ab9 */ /* 0x000fe20000000a00 */
[C---:B------:R-:W-:Y:S01]  /*6eb0*/  VIADD R2, R0.reuse, 0x3f ;  /* 0x0000003f00027836 */ /* 0x040fe20000000000 */
[----:B------:R-:W-:Y:S01]  /*6ec0*/  UIMAD UR7, UR7, UR8, URZ ;  /* 0x00000008070772a4 */ /* 0x000fe2000f8e023f */
[----:B------:R-:W-:Y:S01]  /*6ed0*/  ISETP.GE.AND P1, PT, R0, 0x41, PT ;  /* 0x000000410000780c */ /* 0x000fe20003f26270 */
[----:B------:R-:W-:Y:S02]  /*6ee0*/  USHF.R.S32.HI UR6, URZ, 0x1f, UR12 ;  /* 0x0000001f3f067899 */ /* 0x000fe4000801140c */
[----:B------:R-:W-:Y:S01]  /*6ef0*/  UIMAD.WIDE.U32 UR10, UR13, UR8, URZ ;  /* 0x000000080d0a72a5 */ /* 0x000fe2000f8e003f */
[----:B------:R-:W-:Y:S01]  /*6f00*/  SHF.R.S32.HI R3, RZ, 0x1f, R2 ;  /* 0x0000001fff037819 */ /* 0x000fe20000011402 */
[----:B------:R-:W-:Y:S02]  /*6f10*/  UIMAD UR7, UR13, UR9, UR7 ;  /* 0x000000090d0772a4 */ /* 0x000fe4000f8e0207 */
[----:B------:R-:W-:Y:S01]  /*6f20*/  UIADD3 UR8, UP1, UR4, UR10, URZ ;  /* 0x0000000a04087290 */ /* 0x000fe2000ff3e03f */
[----:B------:R-:W-:Y:S01]  /*6f30*/  LEA.HI R3, R3, R2, RZ, 0x6 ;  /* 0x0000000203037211 */ /* 0x000fe200078f30ff */
[----:B------:R-:W-:-:S02]  /*6f40*/  UIADD3 UR7, UR11, UR7, URZ ;  /* 0x000000070b077290 */ /* 0x000fc4000fffe03f */
[----:B------:R-:W-:Y:S01]  /*6f50*/  USEL UR6, UR6, URZ, !UP0 ;  /* 0x0000003f06067287 */ /* 0x000fe2000c000000 */
[----:B------:R-:W-:Y:S01]  /*6f60*/  SHF.R.S32.HI R3, RZ, 0x6, R3 ;  /* 0x00000006ff037819 */ /* 0x000fe20000011403 */
[----:B------:R-:W-:Y:S01]  /*6f70*/  ULDC.64 UR14, c[0x0][0x2e0] ;  /* 0x0000b800000e7ab9 */ /* 0x000fe20000000a00 */
[----:B------:R-:W-:Y:S02]  /*6f80*/  USEL UR13, UR12, URZ, !UP0 ;  /* 0x0000003f0c0d7287 */ /* 0x000fe4000c000000 */
[----:B------:R-:W-:Y:S01]  /*6f90*/  UIADD3.X UR9, UR5, UR7, URZ, UP1, !UPT ;  /* 0x0000000705097290 */ /* 0x000fe20008ffe43f */
[----:B------:R-:W-:Y:S01]  /*6fa0*/  VIMNMX R3, R3, 0x1, !PT ;  /* 0x0000000103037848 */ /* 0x000fe20007fe0100 */
[----:B------:R-:W-:Y:S02]  /*6fb0*/  UIMAD UR6, UR6, UR14, URZ ;  /* 0x0000000e060672a4 */ /* 0x000fe4000f8e023f */
[----:B------:R-:W-:Y:S01]  /*6fc0*/  UIMAD.WIDE.U32 UR8, UR13, UR14, UR8 ;  /* 0x0000000e0d0872a5 */ /* 0x000fe2000f8e0008 */
[----:B------:R-:W-:Y:S01]  /*6fd0*/  LOP3.LUT R2, R3, 0x1, RZ, 0xc0, !PT ;  /* 0x0000000103027812 */ /* 0x000fe200078ec0ff */
[----:B------:R-:W-:Y:S01]  /*6fe0*/  UIMAD UR12, UR13, UR15, UR6 ;  /* 0x0000000f0d0c72a4 */ /* 0x000fe2000f8e0206 */
[----:B------:R-:W-:-:S03]  /*6ff0*/  ELECT P0, URZ, PT ;  /* 0x00000000003f782f */ /* 0x000fc60003800000 */
[----:B------:R-:W-:Y:S01]  /*7000*/  UIADD3 UR21, UR9, UR12, URZ ;  /* 0x0000000c09157290 */ /* 0x000fe2000fffe03f */
[----:B------:R-:W-:Y:S01]  /*7010*/  UMOV UR6, URZ ;  /* 0x0000003f00067c82 */ /* 0x000fe20008000000 */
[----:B------:R-:W-:Y:S10]  /*7020*/  @!P1 BRA `(.L_x_592) ;  /* 0x0000000800309947 */ /* 0x000ff40003800000 */
[----:B------:R-:W-:Y:S01]  /*7030*/  UMOV UR6, UR10 ;  /* 0x0000000a00067c82 */ /* 0x000fe20008000000 */
[----:B------:R-:W-:Y:S01]  /*7040*/  ULDC.64 UR10, c[0x0][0x2c0] ;  /* 0x0000b000000a7ab9 */ /* 0x000fe20000000a00 */
[----:B------:R-:W-:Y:S01]  /*7050*/  UIMAD.WIDE.U32 UR6, UR13, UR14, UR6 ;  /* 0x0000000e0d0672a5 */ /* 0x000fe2000f8e0006 */
[----:B------:R-:W-:Y:S01]  /*7060*/  IMAD.IADD R0, R3, 0x1, -R2 ;  /* 0x0000000103007824 */ /* 0x000fe200078e0a02 */
[----:B------:R-:W-:Y:S02]  /*7070*/  ULDC.64 UR24, c[0x0][0x2c0] ;  /* 0x0000b00000187ab9 */ /* 0x000fe40000000a00 */
[----:B------:R-:W-:-:S04]  /*7080*/  UIADD3 UR19, UP0, UR4, UR6, URZ ;  /* 0x0000000604137290 */ /* 0x000fc8000ff1e03f */
[----:B------:R-:W-:Y:S02]  /*7090*/  UIADD3.X UR4, UR5, UR12, UR7, UP0, !UPT ;  /* 0x0000000c05047290 */ /* 0x000fe400087fe407 */
[----:B------:R-:W-:Y:S01]  /*70a0*/  ULEA UR18, UP0, UR19, UR10, 0x2 ;  /* 0x0000000a13127291 */ /* 0x000fe2000f80103f */
[----:B------:R-:W-:-:S03]  /*70b0*/  UMOV UR5, URZ ;  /* 0x0000003f00057c82 */ /* 0x000fc60008000000 */
[----:B------:R-:W-:Y:S02]  /*70c0*/  ULEA.HI.X UR19, UR19, UR11, UR4, 0x2, UP0 ;  /* 0x0000000b13137291 */ /* 0x000fe400080f1404 */
[----:B------:R-:W-:Y:S02]  /*70d0*/  UIADD3 UR10, UP0, UR18, 0x4000, URZ ;  /* 0x00004000120a7890 */ /* 0x000fe4000ff1e03f */
[----:B------:R-:W-:Y:S02]  /*70e0*/  UIADD3 UR12, UP1, UR18, 0x8000, URZ ;  /* 0x00008000120c7890 */ /* 0x000fe4000ff3e03f */
[----:B------:R-:W-:Y:S02]  /*70f0*/  UIADD3 UR14, UP2, UR18, 0xc000, URZ ;  /* 0x0000c000120e7890 */ /* 0x000fe4000ff5e03f */
[----:B------:R-:W-:Y:S02]  /*7100*/  UIADD3 UR16, UP3, UR18, 0x10000, URZ ;  /* 0x0001000012107890 */ /* 0x000fe4000ff7e03f */
[----:B------:R-:W-:-:S02]  /*7110*/  UIADD3 UR18, UP4, UR18, 0x14000, URZ ;  /* 0x0001400012127890 */ /* 0x000fc4000ff9e03f */
[----:B------:R-:W-:Y:S02]  /*7120*/  UIADD3.X UR11, URZ, UR19, URZ, UP0, !UPT ;  /* 0x000000133f0b7290 */ /* 0x000fe400087fe43f */
[----:B------:R-:W-:Y:S02]  /*7130*/  UIADD3.X UR13, URZ, UR19, URZ, UP1, !UPT ;  /* 0x000000133f0d7290 */ /* 0x000fe40008ffe43f */
[----:B------:R-:W-:Y:S02]  /*7140*/  UIADD3.X UR15, URZ, UR19, URZ, UP2, !UPT ;  /* 0x000000133f0f7290 */ /* 0x000fe400097fe43f */
[----:B------:R-:W-:Y:S02]  /*7150*/  UIADD3.X UR17, URZ, UR19, URZ, UP3, !UPT ;  /* 0x000000133f117290 */ /* 0x000fe40009ffe43f */
[----:B------:R-:W-:Y:S01]  /*7160*/  UIADD3.X UR19, URZ, UR19, URZ, UP4, !UPT ;  /* 0x000000133f137290 */ /* 0x000fe2000a7fe43f */
[----:B------:R-:W-:-:S11]  /*7170*/  UMOV UR4, URZ ;  /* 0x0000003f00047c82 */ /* 0x000fd60008000000 */
.L_x_613:
        /* <DEDUP_REMOVED lines=23> */
.L_x_594:
[----:B------:R-:W-:Y:S05]  /*72f0*/  BSYNC B0 ;  /* 0x0000000000007941 */ /* 0x000fea0003800000 */
.L_x_593:
        /* <DEDUP_REMOVED lines=12> */
.L_x_596:
[----:B------:R-:W-:Y:S05]  /*73c0*/  BSYNC B0 ;  /* 0x0000000000007941 */ /* 0x000fea0003800000 */
.L_x_595:
        /* <DEDUP_REMOVED lines=13> */
.L_x_598:
[----:B------:R-:W-:Y:S05]  /*74a0*/  BSYNC B0 ;  /* 0x0000000000007941 */ /* 0x000fea0003800000 */
.L_x_597:
[----:B------:R-:W-:Y:S06]  /*74b0*/  BAR.ARV 0xa, 0xa0 ;  /* 0x0282800000007b1d */ /* 0x000fec0000002000 */
[----:B------:R-:W-:Y:S04]  /*74c0*/  BSSY B0, `(.L_x_599) ;  /* 0x0000003000007945 */ /* 0x000fe80003800000 */
[----:B------:R-:W-:Y:S05]  /*74d0*/  @!P0 BRA `(.L_x_600) ;  /* 0x0000000000048947 */ /* 0x000fea0003800000 */
[----:B------:R-:W-:-:S04]  /*74e0*/  DEPBAR.LE SB0, 0x1 ;  /* 0x000080400000791a */ /* 0x000fc80000000000 */
.L_x_600:
[----:B------:R-:W-:Y:S05]  /*74f0*/  BSYNC B0 ;  /* 0x0000000000007941 */ /* 0x000fea0003800000 */
.L_x_599:
[----:B------:R-:W-:Y:S06]  /*7500*/  BAR.ARV 0xb, 0xa0 ;  /* 0x02c2800000007b1d */ /* 0x000fec0000002000 */
[----:B------:R-:W-:Y:S04]  /*7510*/  BSSY B0, `(.L_x_601) ;  /* 0x0000003000007945 */ /* 0x000fe80003800000 */
[----:B------:R-:W-:Y:S05]  /*7520*/  @!P0 BRA `(.L_x_602) ;  /* 0x0000000000048947 */ /* 0x000fea0003800000 */
[----:B------:R-:W-:-:S04]  /*7530*/  DEPBAR.LE SB0, 0x0 ;  /* 0x000080000000791a */ /* 0x000fc80000000000 */
.L_x_602:
[----:B------:R-:W-:Y:S05]  /*7540*/  BSYNC B0 ;  /* 0x0000000000007941 */ /* 0x000fea0003800000 */
.L_x_601:
        /* <DEDUP_REMOVED lines=13> */
.L_x_604:
[----:B------:R-:W-:Y:S05]  /*7620*/  BSYNC B0 ;  /* 0x0000000000007941 */ /* 0x000fea0003800000 */
.L_x_603:
        /* <DEDUP_REMOVED lines=12> */
.L_x_606:
[----:B------:R-:W-:Y:S05]  /*76f0*/  BSYNC B0 ;  /* 0x0000000000007941 */ /* 0x000fea0003800000 */
.L_x_605:
        /* <DEDUP_REMOVED lines=13> */
.L_x_608:
[----:B------:R-:W-:Y:S05]  /*77d0*/  BSYNC B0 ;  /* 0x0000000000007941 */ /* 0x000fea0003800000 */
.L_x_607:
[----:B------:R-:W-:Y:S06]  /*77e0*/  BAR.ARV 0xa, 0xa0 ;  /* 0x0282800000007b1d */ /* 0x000fec0000002000 */
[----:B------:R-:W-:Y:S04]  /*77f0*/  BSSY B0, `(.L_x_609) ;  /* 0x0000003000007945 */ /* 0x000fe80003800000 */
[----:B------:R-:W-:Y:S05]  /*7800*/  @!P0 BRA `(.L_x_610) ;  /* 0x0000000000048947 */ /* 0x000fea0003800000 */
[----:B------:R-:W-:-:S04]  /*7810*/  DEPBAR.LE SB0, 0x1 ;  /* 0x000080400000791a */ /* 0x000fc80000000000 */
.L_x_610:
[----:B------:R-:W-:Y:S05]  /*7820*/  BSYNC B0 ;  /* 0x0000000000007941 */ /* 0x000fea0003800000 */
.L_x_609:
[----:B------:R-:W-:Y:S01]  /*7830*/  VIADD R0, R0, 0xfffffffe ;  /* 0xfffffffe00007836 */ /* 0x000fe20000000000 */
[----:B------:R-:W-:Y:S06]  /*7840*/  BAR.ARV 0xb, 0xa0 ;  /* 0x02c2800000007b1d */ /* 0x000fec0000002000 */
[----:B------:R-:W-:Y:S01]  /*7850*/  BSSY B0, `(.L_x_611) ;  /* 0x0000004000007945 */ /* 0x000fe20003800000 */
[----:B------:R-:W-:-:S03]  /*7860*/  ISETP.NE.AND P1, PT, R0, RZ, PT ;  /* 0x000000ff0000720c */ /* 0x000fc60003f25270 */
[----:B------:R-:W-:Y:S10]  /*7870*/  @!P0 BRA `(.L_x_612) ;  /* 0x0000000000048947 */ /* 0x000ff40003800000 */
[----:B------:R-:W-:-:S04]  /*7880*/  DEPBAR.LE SB0, 0x0 ;  /* 0x000080000000791a */ /* 0x000fc80000000000 */
.L_x_612:
[----:B------:R-:W-:Y:S05]  /*7890*/  BSYNC B0 ;  /* 0x0000000000007941 */ /* 0x000fea0003800000 */
.L_x_611:
[----:B------:R-:W-:Y:S06]  /*78a0*/  BAR.ARV 0xc, 0xa0 ;  /* 0x0302800000007b1d */ /* 0x000fec0000002000 */
[----:B------:R-:W-:Y:S02]  /*78b0*/  UIADD3 UR5, UR5, 0x2, URZ ;  /* 0x0000000205057890 */ /* 0x000fe4000fffe03f */
[----:B------:R-:W-:Y:S01]  /*78c0*/  UIADD3 UR4, UR4, 0x1, URZ ;  /* 0x0000000104047890 */ /* 0x000fe2000fffe03f */
[----:B------:R-:W-:Y:S11]  /*78d0*/  @P1 BRA `(.L_x_613) ;  /* 0xfffffff800281947 */ /* 0x000ff6000383ffff */
[----:B------:R-:W-:-:S12]  /*78e0*/  UIADD3 UR6, UR20, 0x6000, URZ ;  /* 0x0000600014067890 */ /* 0x000fd8000fffe03f */
.L_x_592:
        /* <DEDUP_REMOVED lines=10> */
[----:B------:R-:W-:Y:S01]  /*7990*/  ULEA UR4, UP0, UR11, UR4, 0x2 ;  /* 0x000000040b047291 */ /* 0x000fe2000f80103f */
[----:B------:R-:W-:-:S03]  /*79a0*/  UMOV UR13, 0x14f00000 ;  /* 0x14f00000000d7882 */ /* 0x000fc60000000000 */
[----:B------:R-:W-:-:S03]  /*79b0*/  ULEA.HI.X UR5, UR11, UR5, UR12, 0x2, UP0 ;  /* 0x000000050b057291 */ /* 0x000fc600080f140c */
[----:B------:R-:W-:Y:S01]  /*79c0*/  UMOV UR12, 0x0 ;  /* 0x00000000000c7882 */ /* 0x000fe20000000000 */
[----:B-1----:R-:W-:-:S03]  /*79d0*/  ULEA UR7, UR10, UR7, 0x18 ;  /* 0x000000070a077291 */ /* 0x002fc6000f8ec03f */
[----:B------:R-:W-:Y:S01]  /*79e0*/  UMOV UR10, 0x400 ;  /* 0x00000400000a7882 */ /* 0x000fe20000000000 */
[----:B------:R-:W-:-:S09]  /*79f0*/  UIADD3 UR7, UR7, 0x12000, URZ ;  /* 0x0001200007077890 */ /* 0x000fd2000fffe03f */
[----:B------:R1:W-:Y:S02]  /*7a00*/  UBLKRED.G.S.ADD.F32.RN [UR4], [UR7], UR10, desc[UR12] ;  /* 0x00000c04070073bb */ /* 0x0003e400080a140a */
[----:B-1----:R0:W-:Y:S02]  /*7a10*/  UTMACMDFLUSH ;  /* 0x00000000000079b7 */ /* 0x0021e40000000000 */
.L_x_615:
[----:B------:R-:W-:Y:S05]  /*7a20*/  BSYNC B0 ;  /* 0x0000000000007941 */ /* 0x000fea0003800000 */
.L_x_614:
[----:B------:R-:W-:Y:S06]  /*7a30*/  BAR.SYNC.DEFER_BLOCKING 0xe, 0xa0 ;  /* 0x0382800000007b1d */ /* 0x000fec0000010000 */
[----:B------:R-:W-:Y:S04]  /*7a40*/  BSSY B0, `(.L_x_616) ;  /* 0x0000011000007945 */ /* 0x000fe80003800000 */
[----:B------:R-:W-:Y:S05]  /*7a50*/  @!P0 BRA `(.L_x_617) ;  /* 0x00000000003c8947 */ /* 0x000fea0003800000 */
[----:B------:R-:W1:Y:S01]  /*7a60*/  S2UR UR7, SR_CgaCtaId ;  /* 0x00000000000779c3 */ /* 0x000e620000008800 */
[----:B------:R-:W-:Y:S01]  /*7a70*/  UIADD3 UR4, UR6, 0x1000, URZ ;  /* 0x0000100006047890 */ /* 0x000fe2000fffe03f */
[----:B------:R-:W-:Y:S01]  /*7a80*/  UMOV UR5, 0x400 ;  /* 0x0000040000057882 */ /* 0x000fe20000000000 */
[----:B------:R-:W-:Y:S02]  /*7a90*/  ULDC.64 UR10, c[0x0][0x2c0] ;  /* 0x0000b000000a7ab9 */ /* 0x000fe40000000a00 */
[----:B------:R-:W-:Y:S01]  /*7aa0*/  UIADD3 UR12, UP0, UR4, UR8, URZ ;  /* 0x00000008040c7290 */ /* 0x000fe2000ff1e03f */
[----:B------:R-:W-:Y:S01]  /*7ab0*/  UMOV UR13, 0x14f00000 ;  /* 0x14f00000000d7882 */ /* 0x000fe20000000000 */
[----:B-1----:R-:W-:Y:S02]  /*7ac0*/  ULEA UR7, UR7, UR5, 0x18 ;  /* 0x0000000507077291 */ /* 0x002fe4000f8ec03f */
[----:B------:R-:W-:Y:S02]  /*7ad0*/  ULEA.HI.X.SX32 UR5, UR4, UR21, 0x1, UP0 ;  /* 0x0000001504057291 */ /* 0x000fe400080f0e3f */
[----:B------:R-:W-:-:S02]  /*7ae0*/  ULEA UR4, UP0, UR12, UR10, 0x2 ;  /* 0x0000000a0c047291 */ /* 0x000fc4000f80103f */
[----:B------:R-:W-:Y:S02]  /*7af0*/  UIADD3 UR7, UR7, 0x16000, URZ ;  /* 0x0001600007077890 */ /* 0x000fe4000fffe03f */
[----:B------:R-:W-:Y:S01]  /*7b00*/  ULEA.HI.X UR5, UR12, UR11, UR5, 0x2, UP0 ;  /* 0x0000000b0c057291 */ /* 0x000fe200080f1405 */
[----:B------:R-:W-:Y:S02]  /*7b10*/  UMOV UR10, 0x400 ;  /* 0x00000400000a7882 */ /* 0x000fe40000000000 */
[----:B------:R-:W-:-:S06]  /*7b20*/  UMOV UR12, 0x0 ;  /* 0x00000000000c7882 */ /* 0x000fcc0000000000 */
[----:B------:R1:W-:Y:S02]  /*7b30*/  UBLKRED.G.S.ADD.F32.RN [UR4], [UR7], UR10, desc[UR12] ;  /* 0x00000c04070073bb */ /* 0x0003e400080a140a */
[----:B-1----:R0:W-:Y:S02]  /*7b40*/  UTMACMDFLUSH ;  /* 0x00000000000079b7 */ /* 0x0021e40000000000 */
.L_x_617:
[----:B------:R-:W-:Y:S05]  /*7b50*/  BSYNC B0 ;  /* 0x0000000000007941 */ /* 0x000fea0003800000 */
.L_x_616:
        /* <DEDUP_REMOVED lines=16> */
[----:B------:R1:W-:Y:S01]  /*7c60*/  UBLKRED.G.S.ADD.F32.RN [UR4], [UR7], UR10, desc[UR12] ;  /* 0x00000c04070073bb */ /* 0x0003e200080a140a */
[----:B------:R0:W-:Y:S01]  /*7c70*/  UTMACMDFLUSH ;  /* 0x00000000000079b7 */ /* 0x0001e20000000000 */
[----:B-1----:R-:W-:-:S04]  /*7c80*/  DEPBAR.LE SB0, 0x2 ;  /* 0x000080800000791a */ /* 0x002fc80000000000 */
.L_x_619:
[----:B------:R-:W-:Y:S05]  /*7c90*/  BSYNC B0 ;  /* 0x0000000000007941 */ /* 0x000fea0003800000 */
.L_x_618:
[----:B------:R-:W-:Y:S06]  /*7ca0*/  BAR.ARV 0xa, 0xa0 ;  /* 0x0282800000007b1d */ /* 0x000fec0000002000 */
[----:B------:R-:W-:Y:S04]  /*7cb0*/  BSSY B0, `(.L_x_620) ;  /* 0x0000003000007945 */ /* 0x000fe80003800000 */
[----:B------:R-:W-:Y:S05]  /*7cc0*/  @!P0 BRA `(.L_x_621) ;  /* 0x0000000000048947 */ /* 0x000fea0003800000 */
[----:B------:R-:W-:-:S04]  /*7cd0*/  DEPBAR.LE SB0, 0x1 ;  /* 0x000080400000791a */ /* 0x000fc80000000000 */
.L_x_621:
[----:B------:R-:W-:Y:S05]  /*7ce0*/  BSYNC B0 ;  /* 0x0000000000007941 */ /* 0x000fea0003800000 */
.L_x_620:
[----:B------:R-:W-:Y:S06]  /*7cf0*/  BAR.ARV 0xb, 0xa0 ;  /* 0x02c2800000007b1d */ /* 0x000fec0000002000 */
[----:B------:R-:W-:Y:S04]  /*7d00*/  BSSY B0, `(.L_x_622) ;  /* 0x0000003000007945 */ /* 0x000fe80003800000 */
[----:B------:R-:W-:Y:S05]  /*7d10*/  @!P0 BRA `(.L_x_623) ;  /* 0x0000000000048947 */ /* 0x000fea0003800000 */
[----:B------:R-:W-:-:S04]  /*7d20*/  DEPBAR.LE SB0, 0x0 ;  /* 0x000080000000791a */ /* 0x000fc80000000000 */
.L_x_623:
[----:B------:R-:W-:Y:S05]  /*7d30*/  BSYNC B0 ;  /* 0x0000000000007941 */ /* 0x000fea0003800000 */
.L_x_622:
[----:B------:R-:W-:Y:S06]  /*7d40*/  BAR.ARV 0xc, 0xa0 ;  /* 0x0302800000007b1d */ /* 0x000fec0000002000 */
[----:B------:R-:W-:Y:S05]  /*7d50*/  BRA `(.L_x_516) ;  /* 0x0000002400887947 */ /* 0x000fea0003800000 */
.L_x_587:
[----:B------:R-:W-:Y:S01]  /*7d60*/  ULDC.64 UR4, c[0x0][0x8d8] ;  /* 0x0002360000047ab9 */ /* 0x000fe20000000a00 */
[----:B------:R-:W1:Y:S01]  /*7d70*/  S2R R11, SR_CTAID.Z ;  /* 0x00000000000b7919 */ /* 0x000e620000002700 */
[----:B------:R-:W-:Y:S01]  /*7d80*/  ISETP.NE.U32.AND P0, PT, RZ, UR4, PT ;  /* 0x00000004ff007c0c */ /* 0x000fe2000bf05070 */
[----:B------:R-:W2:Y:S03]  /*7d90*/  S2UR UR28, SR_CTAID.Y ;  /* 0x00000000001c79c3 */ /* 0x000ea60000002600 */
[----:B------:R-:W-:-:S13]  /*7da0*/  ISETP.NE.AND.EX P0, PT, RZ, UR5, PT, P0 ;  /* 0x00000005ff007c0c */ /* 0x000fda000bf05300 */
[----:B------:R-:W-:Y:S05]  /*7db0*/  @!P0 BRA `(.L_x_624) ;  /* 0x0000000000108947 */ /* 0x000fea0003800000 */
[----:B------:R-:W1:Y:S02]  /*7dc0*/  LDC.64 R2, c[0x0][0x8d8] ;  /* 0x00023600ff027b82 */ /* 0x000e640000000a00 */
[----:B-1----:R-:W-:-:S05]  /*7dd0*/  IMAD.WIDE R2, R11, 0x4, R2 ;  /* 0x000000040b027825 */ /* 0x002fca00078e0202 */
[----:B------:R1:W5:Y:S01]  /*7de0*/  LDG.E R0, desc[UR38][R2.64] ;  /* 0x0000002602007981 */ /* 0x000362000c1e1900 */
[----:B------:R-:W-:Y:S05]  /*7df0*/  BRA `(.L_x_625) ;  /* 0x00000000002c7947 */ /* 0x000fea0003800000 */
.L_x_624:
[----:B------:R-:W-:Y:S02]  /*7e00*/  ULDC.64 UR4, c[0x0][0x8d0] ;  /* 0x0002340000047ab9 */ /* 0x000fe40000000a00 */
[----:B------:R-:W-:-:S04]  /*7e10*/  ISETP.NE.U32.AND P0, PT, RZ, UR4, PT ;  /* 0x00000004ff007c0c */ /* 0x000fc8000bf05070 */
[----:B------:R-:W-:-:S13]  /*7e20*/  ISETP.NE.AND.EX P0, PT, RZ, UR5, PT, P0 ;  /* 0x00000005ff007c0c */ /* 0x000fda000bf05300 */
[----:B------:R-:W-:Y:S05]  /*7e30*/  @!P0 BRA `(.L_x_626) ;  /* 0x0000000000188947 */ /* 0x000fea0003800000 */
[----:B------:R-:W1:Y:S02]  /*7e40*/  LDC.64 R2, c[0x0][0x8d0] ;  /* 0x00023400ff027b82 */ /* 0x000e640000000a00 */
[----:B-1----:R-:W-:-:S05]  /*7e50*/  IMAD.WIDE R2, R11, 0x4, R2 ;  /* 0x000000040b027825 */ /* 0x002fca00078e0202 */
[----:B------:R-:W3:Y:S04]  /*7e60*/  LDG.E R0, desc[UR38][R2.64] ;  /* 0x0000002602007981 */ /* 0x000ee8000c1e1900 */
[----:B------:R-:W3:Y:S02]  /*7e70*/  LDG.E R5, desc[UR38][R2.64+0x4] ;  /* 0x0000042602057981 */ /* 0x000ee4000c1e1900 */
[----:B---3--:R-:W-:Y:S01]  /*7e80*/  IMAD.IADD R0, R5, 0x1, -R0 ;  /* 0x0000000105007824 */ /* 0x008fe200078e0a00 */
[----:B------:R-:W-:Y:S06]  /*7e90*/  BRA `(.L_x_625) ;  /* 0x0000000000047947 */ /* 0x000fec0003800000 */
.L_x_626:
[----:B------:R-:W3:Y:S02]  /*7ea0*/  LDC R0, c[0x0][0x8bc] ;  /* 0x00022f00ff007b82 */ /* 0x000ee40000000800 */
.L_x_625:
[----:B------:R-:W4:Y:S01]  /*7eb0*/  S2R R9, SR_CTAID.X ;  /* 0x0000000000097919 */ /* 0x000f220000002500 */
[----:B------:R-:W-:Y:S02]  /*7ec0*/  IMAD.MOV.U32 R5, RZ, RZ, RZ ;  /* 0x000000ffff057224 */ /* 0x000fe400078e00ff */
[----:B------:R-:W-:Y:S02]  /*7ed0*/  IMAD.MOV.U32 R4, RZ, RZ, 0x1 ;  /* 0x00000001ff047424 */ /* 0x000fe400078e00ff */
[----:B----4-:R-:W-:-:S05]  /*7ee0*/  IMAD R9, R9, 0x60, RZ ;  /* 0x0000006009097824 */ /* 0x010fca00078e02ff */
[----:B---3-5:R-:W-:Y:S01]  /*7ef0*/  ISETP.GE.AND P0, PT, R9, R0, PT ;  /* 0x000000000900720c */ /* 0x028fe20003f06270 */
[----:B------:R-:W-:-:S03]  /*7f00*/  IMAD.MOV.U32 R0, RZ, RZ, 0x1 ;  /* 0x00000001ff007424 */ /* 0x000fc600078e00ff */
[----:B-1----:R-:W-:-:S04]  /*7f10*/  SEL R11, R11, 0xffffffff, !P0 ;  /* 0xffffffff0b0b7807 */ /* 0x002fc80004000000 */
[----:B------:R-:W-:-:S13]  /*7f20*/  ISETP.GE.AND P0, PT, R11, RZ, PT ;  /* 0x000000ff0b00720c */ /* 0x000fda0003f06270 */
[----:B------:R-:W-:Y:S05]  /*7f30*/  @!P0 BRA `(.L_x_627) ;  /* 0x0000002000908947 */ /* 0x000fea0003800000 */
[----:B------:R-:W1:Y:S08]  /*7f40*/  LDC.64 R4, c[0x0][0x778] ;  /* 0x0001de00ff047b82 */ /* 0x000e700000000a00 */
[----:B------:R-:W3:Y:S08]  /*7f50*/  LDC.64 R6, c[0x0][0x780] ;  /* 0x0001e000ff067b82 */ /* 0x000ef00000000a00 */
[----:B------:R-:W4:Y:S01]  /*7f60*/  LDC.64 R12, c[0x0][0x770] ;  /* 0x0001dc00ff0c7b82 */ /* 0x000f220000000a00 */
[----:B-1----:R-:W-:-:S07]  /*7f70*/  ISETP.NE.U32.AND P0, PT, R4, RZ, PT ;  /* 0x000000ff0400720c */ /* 0x002fce0003f05070 */
[----:B------:R-:W1:Y:S01]  /*7f80*/  LDC.64 R2, c[0x0][0x770] ;  /* 0x0001dc00ff027b82 */ /* 0x000e620000000a00 */
[----:B------:R-:W-:Y:S02]  /*7f90*/  ISETP.NE.AND.EX P0, PT, R5, RZ, PT, P0 ;  /* 0x000000ff0500720c */ /* 0x000fe40003f05300 */
[----:B---3--:R-:W-:-:S04]  /*7fa0*/  ISETP.NE.U32.AND P2, PT, R6, RZ, PT ;  /* 0x000000ff0600720c */ /* 0x008fc80003f45070 */
[----:B------:R-:W-:Y:S02]  /*7fb0*/  ISETP.NE.AND.EX P2, PT, R7, RZ, PT, P2 ;  /* 0x000000ff0700720c */ /* 0x000fe40003f45320 */
[----:B----4-:R-:W-:-:S05]  /*7fc0*/  ISETP.NE.U32.AND P1, PT, R12, RZ, PT ;  /* 0x000000ff0c00720c */ /* 0x010fca0003f25070 */
[----:B------:R-:W3:Y:S01]  /*7fd0*/  @P0 LDC.64 R4, c[0x0][0x778] ;  /* 0x0001de00ff040b82 */ /* 0x000ee20000000a00 */
[----:B------:R-:W-:-:S07]  /*7fe0*/  ISETP.NE.AND.EX P1, PT, R13, RZ, PT, P1 ;  /* 0x000000ff0d00720c */ /* 0x000fce0003f25310 */
[----:B------:R-:W4:Y:S01]  /*7ff0*/  @P2 LDC.64 R6, c[0x0][0x780] ;  /* 0x0001e000ff062b82 */ /* 0x000f220000000a00 */
[----:B-1----:R-:W-:-:S05]  /*8000*/  IMAD.WIDE R2, R11, 0x4, R2 ;  /* 0x000000040b027825 */ /* 0x002fca00078e0202 */
[----:B------:R-:W2:Y:S01]  /*8010*/  @P1 LDG.E R18, desc[UR38][R2.64] ;  /* 0x0000002602121981 */ /* 0x000ea2000c1e1900 */
[----:B------:R-:W-:Y:S01]  /*8020*/  IMAD.MOV.U32 R10, RZ, RZ, RZ ;  /* 0x000000ffff0a7224 */ /* 0x000fe200078e00ff */
[----:B------:R-:W-:Y:S02]  /*8030*/  ULDC UR4, c[0x0][0x280] ;  /* 0x0000a00000047ab9 */ /* 0x000fe40000000800 */
[----:B------:R-:W2:Y:S01]  /*8040*/  @P1 LDG.E R14, desc[UR38][R2.64] ;  /* 0x00000026020e1981 */ /* 0x000ea2000c1e1900 */
[----:B---3--:R-:W-:-:S04]  /*8050*/  @P0 IMAD.WIDE R4, R11, 0x4, R4 ;  /* 0x000000040b040825 */ /* 0x008fc800078e0204 */
[----:B------:R-:W-:Y:S01]  /*8060*/  IMAD.U32 R8, RZ, RZ, UR4 ;  /* 0x00000004ff087e24 */ /* 0x000fe2000f8e00ff */
[----:B------:R4:W5:Y:S02]  /*8070*/  @P0 LDG.E R10, desc[UR38][R4.64] ;  /* 0x00000026040a0981 */ /* 0x000964000c1e1900 */
[----:B----4-:R-:W-:-:S05]  /*8080*/  @P2 IMAD.WIDE R4, R11, 0x4, R6 ;  /* 0x000000040b042825 */ /* 0x010fca00078e0206 */
[----:B------:R1:W5:Y:S01]  /*8090*/  @P2 LDG.E R8, desc[UR38][R4.64] ;  /* 0x0000002604082981 */ /* 0x000362000c1e1900 */
[----:B------:R-:W-:Y:S01]  /*80a0*/  VOTEU.ANY UP0, P1 ;  /* 0x00000000003f7886 */ /* 0x000fe20000800100 */
[----:B--2---:R-:W-:Y:S01]  /*80b0*/  @P1 IMAD R6, R11, 0x40, R18 ;  /* 0x000000400b061824 */ /* 0x004fe200078e0212 */
[----:B------:R-:W-:-:S04]  /*80c0*/  @P1 R2UR UR4, R14 ;  /* 0x000000000e0412ca */ /* 0x000fc800000e0000 */
[----:B------:R-:W-:-:S04]  /*80d0*/  @P1 SHF.R.S32.HI R7, RZ, 0x1f, R6 ;  /* 0x0000001fff071819 */ /* 0x000fc80000011406 */
[----:B------:R-:W-:-:S04]  /*80e0*/  @P1 LEA.HI R7, R7, R6, RZ, 0x6 ;  /* 0x0000000607071211 */ /* 0x000fc800078f30ff */
[----:B------:R-:W-:Y:S01]  /*80f0*/  @P1 LOP3.LUT R7, R7, 0xffffffc0, RZ, 0xc0, !PT ;  /* 0xffffffc007071812 */ /* 0x000fe200078ec0ff */
[----:B-1----:R-:W-:Y:S06]  /*8100*/  @P2 BRA `(.L_x_628) ;  /* 0x0000000000102947 */ /* 0x002fec0003800000 */
[----:B------:R-:W-:Y:S05]  /*8110*/  @!P1 BRA `(.L_x_628) ;  /* 0x00000000000c9947 */ /* 0x000fea0003800000 */
[----:B------:R-:W2:Y:S04]  /*8120*/  LDG.E R5, desc[UR38][R2.64] ;  /* 0x0000002602057981 */ /* 0x000ea8000c1e1900 */
[----:B-----5:R-:W2:Y:S02]  /*8130*/  LDG.E R8, desc[UR38][R2.64+0x4] ;  /* 0x0000042602087981 */ /* 0x020ea4000c1e1900 */
[----:B--2---:R-:W-:-:S07]  /*8140*/  IMAD.IADD R8, R8, 0x1, -R5 ;  /* 0x0000000108087824 */ /* 0x004fce00078e0a05 */
.L_x_628:
[----:B-----5:R-:W-:Y:S01]  /*8150*/  ISETP.GE.AND P2, PT, R8, 0x1, PT ;  /* 0x000000010800780c */ /* 0x020fe20003f46270 */
[----:B------:R-:W-:Y:S01]  /*8160*/  UMOV UR43, URZ ;  /* 0x0000003f002b7c82 */ /* 0x000fe20008000000 */
[----:B------:R-:W-:Y:S01]  /*8170*/  @UP0 UMOV UR43, UR4 ;  /* 0x00000004002b0c82 */ /* 0x000fe20008000000 */
[----:B------:R-:W-:Y:S01]  /*8180*/  CS2R R2, SRZ ;  /* 0x0000000000027805 */ /* 0x000fe2000001ff00 */
[----:B------:R-:W-:Y:S01]  /*8190*/  IMAD.MOV.U32 R5, RZ, RZ, RZ ;  /* 0x000000ffff057224 */ /* 0x000fe200078e00ff */
[--C-:B------:R-:W-:Y:S01]  /*81a0*/  @P1 SHF.R.S32.HI R3, RZ, 0x1f, R7.reuse ;  /* 0x0000001fff031819 */ /* 0x100fe20000011407 */
[----:B------:R-:W-:Y:S02]  /*81b0*/  IMAD.MOV.U32 R4, RZ, RZ, 0x1 ;  /* 0x00000001ff047424 */ /* 0x000fe400078e00ff */
[----:B------:R-:W-:-:S05]  /*81c0*/  @P1 IMAD.MOV.U32 R2, RZ, RZ, R7 ;  /* 0x000000ffff021224 */ /* 0x000fca00078e0007 */
[----:B------:R-:W-:Y:S05]  /*81d0*/  @!P2 BRA `(.L_x_627) ;  /* 0x0000001c00e8a947 */ /* 0x000fea0003800000 */
[----:B------:R-:W1:Y:S01]  /*81e0*/  S2R R15, SR_CTAID.Y ;  /* 0x00000000000f7919 */ /* 0x000e620000002600 */
[----:B------:R-:W2:Y:S01]  /*81f0*/  LDC.64 R18, c[0x0][0x718] ;  /* 0x0001c600ff127b82 */ /* 0x000ea20000000a00 */
[----:B------:R-:W-:Y:S01]  /*8200*/  ISETP.NE.U32.AND P1, PT, R12, RZ, PT ;  /* 0x000000ff0c00720c */ /* 0x000fe20003f25070 */
[----:B------:R-:W-:Y:S01]  /*8210*/  IMAD.MOV.U32 R7, RZ, RZ, R3 ;  /* 0x000000ffff077224 */ /* 0x000fe200078e0003 */
[----:B------:R-:W-:Y:S01]  /*8220*/  R2UR UR37, R11 ;  /* 0x000000000b2572ca */ /* 0x000fe200000e0000 */
[----:B------:R-:W-:Y:S01]  /*8230*/  ULDC UR4, c[0x0][0x2e8] ;  /* 0x0000ba0000047ab9 */ /* 0x000fe20000000800 */
[----:B------:R-:W-:Y:S01]  /*8240*/  ISETP.NE.AND.EX P1, PT, R13, RZ, PT, P1 ;  /* 0x000000ff0d00720c */ /* 0x000fe20003f25310 */
[----:B------:R-:W-:Y:S01]  /*8250*/  VOTEU.ANY UP1, P0 ;  /* 0x00000000003f7886 */ /* 0x000fe20000020100 */
[----:B------:R-:W-:Y:S01]  /*8260*/  SHF.R.S32.HI R11, RZ, 0x1f, R11 ;  /* 0x0000001fff0b7819 */ /* 0x000fe2000001140b */
[----:B------:R-:W3:Y:S01]  /*8270*/  LDC.64 R4, c[0x0][0x720] ;  /* 0x0001c800ff047b82 */ /* 0x000ee20000000a00 */
[----:B------:R-:W-:-:S02]  /*8280*/  R2UR UR35, R9 ;  /* 0x00000000092372ca */ /* 0x000fc400000e0000 */
[----:B------:R-:W-:Y:S02]  /*8290*/  ELECT P0, URZ, PT ;  /* 0x00000000003f782f */ /* 0x000fe40003800000 */
[----:B------:R-:W-:Y:S01]  /*82a0*/  SEL R11, R11, RZ, !P1 ;  /* 0x000000ff0b0b7207 */ /* 0x000fe20004800000 */
[----:B------:R-:W-:Y:S01]  /*82b0*/  UMOV UR36, UR28 ;  /* 0x0000001c00247c82 */ /* 0x000fe20008000000 */
[----:B------:R-:W-:Y:S01]  /*82c0*/  R2UR UR8, R10 ;  /* 0x000000000a0872ca */ /* 0x000fe200000e0000 */
[----:B------:R-:W-:Y:S01]  /*82d0*/  BSSY B0, `(.L_x_627) ;  /* 0x00001ea000007945 */ /* 0x000fe20003800000 */
[----:B------:R-:W4:Y:S01]  /*82e0*/  LDC.64 R12, c[0x0][0x700] ;  /* 0x0001c000ff0c7b82 */ /* 0x000f220000000a00 */
[----:B------:R-:W-:Y:S01]  /*82f0*/  VOTEU.ANY UP0, P1 ;  /* 0x00000000003f7886 */ /* 0x000fe20000800100 */
[----:B------:R-:W-:Y:S02]  /*8300*/  USEL UR29, UR37, URZ, !UP0 ;  /* 0x0000003f251d7287 */ /* 0x000fe4000c000000 */
[----:B------:R-:W-:-:S02]  /*8310*/  UISETP.NE.AND UP0, UPT, UR4, 0x1, UPT ;  /* 0x000000010400788c */ /* 0x000fc4000bf05270 */
[----:B------:R-:W-:-:S05]  /*8320*/  USEL UR37, UR37, URZ, !UP1 ;  /* 0x0000003f25257287 */ /* 0x000fca000c800000 */
[----:B------:R-:W-:Y:S01]  /*8330*/  UIADD3 UR35, UR35, UR8, URZ ;  /* 0x0000000823237290 */ /* 0x000fe2000fffe03f */
[----:B-1----:R-:W-:Y:S01]  /*8340*/  SHF.R.S32.HI R15, RZ, 0x1f, R15 ;  /* 0x0000001fff0f7819 */ /* 0x002fe2000001140f */
[----:B---3--:R-:W-:Y:S02]  /*8350*/  IMAD R14, R11, R4, RZ ;  /* 0x000000040b0e7224 */ /* 0x008fe400078e02ff */
[----:B------:R-:W-:Y:S01]  /*8360*/  @UP0 ULDC UR6, c[0x0][0x2ec] ;  /* 0x0000bb0000060ab9 */ /* 0x000fe20000000800 */
[----:B------:R-:W-:Y:S01]  /*8370*/  @UP0 ULDC UR8, c[0x0][0x2f0] ;  /* 0x0000bc0000080ab9 */ /* 0x000fe20000000800 */
[----:B------:R-:W-:Y:S01]  /*8380*/  UIMAD.WIDE.U32 UR6, UR28, UR6, URZ ;  /* 0x000000061c0672a5 */ /* 0x000fe2000f8e003f */
[----:B--2---:R-:W-:Y:S02]  /*8390*/  IMAD R6, R15, R18, RZ ;  /* 0x000000120f067224 */ /* 0x004fe400078e02ff */
[----:B------:R-:W-:Y:S01]  /*83a0*/  IMAD R17, R5, UR29, R14 ;  /* 0x0000001d05117c24 */ /* 0x000fe2000f8e020e */
[----:B------:R-:W-:Y:S01]  /*83b0*/  @UP0 USHF.R.U32.HI UR36, URZ, UR8, UR7 ;  /* 0x000000083f240299 */ /* 0x000fe20008011607 */
[----:B------:R-:W-:-:S02]  /*83c0*/  IMAD R19, R19, UR28, R6 ;  /* 0x0000001c13137c24 */ /* 0x000fc4000f8e0206 */
[----:B------:R-:W-:-:S04]  /*83d0*/  IMAD.MOV.U32 R6, RZ, RZ, R2 ;  /* 0x000000ffff067224 */ /* 0x000fc800078e0002 */
[----:B------:R-:W-:-:S04]  /*83e0*/  IMAD.WIDE.U32 R2, R18, UR28, R6 ;  /* 0x0000001c12027c25 */ /* 0x000fc8000f8e0006 */
[----:B------:R-:W-:Y:S02]  /*83f0*/  IMAD.IADD R3, R3, 0x1, R19 ;  /* 0x0000000103037824 */ /* 0x000fe400078e0213 */
[----:B------:R-:W-:Y:S02]  /*8400*/  IMAD.WIDE.U32 R2, R4, UR29, R2 ;  /* 0x0000001d04027c25 */ /* 0x000fe4000f8e0002 */
[----:B------:R-:W1:Y:S02]  /*8410*/  LDC.64 R4, c[0x0][0x730] ;  /* 0x0001cc00ff047b82 */ /* 0x000e640000000a00 */
[----:B------:R-:W-:Y:S01]  /*8420*/  IMAD.IADD R3, R3, 0x1, R17 ;  /* 0x0000000103037824 */ /* 0x000fe200078e0211 */
[----:B----4-:R-:W-:-:S04]  /*8430*/  LEA R12, P1, R2, R12, 0x2 ;  /* 0x0000000c020c7211 */ /* 0x010fc800078210ff */
[----:B------:R-:W-:Y:S02]  /*8440*/  LEA.HI.X R13, R2, R13, R3, 0x2, P1 ;  /* 0x0000000d020d7211 */ /* 0x000fe400008f1403 */
[----:B------:R-:W2:Y:S01]  /*8450*/  LDC.64 R2, c[0x0][0x738] ;  /* 0x0001ce00ff027b82 */ /* 0x000ea20000000a00 */
[----:B------:R-:W-:Y:S02]  /*8460*/  R2UR UR4, R12 ;  /* 0x000000000c0472ca */ /* 0x000fe400000e0000 */
[----:B------:R-:W-:Y:S01]  /*8470*/  R2UR UR5, R13 ;  /* 0x000000000d0572ca */ /* 0x000fe200000e0000 */
[----:B-1----:R-:W-:Y:S02]  /*8480*/  IMAD R10, R15, R4, RZ ;  /* 0x000000040f0a7224 */ /* 0x002fe400078e02ff */
[----:B------:R-:W-:-:S04]  /*8490*/  IMAD.WIDE.U32 R6, R4, UR28, R6 ;  /* 0x0000001c04067c25 */ /* 0x000fc8000f8e0006 */
[----:B------:R-:W-:Y:S02]  /*84a0*/  IMAD R5, R5, UR28, R10 ;  /* 0x0000001c05057c24 */ /* 0x000fe4000f8e020a */
[----:B--2---:R-:W-:Y:S02]  /*84b0*/  IMAD R4, R11, R2, RZ ;  /* 0x000000020b047224 */ /* 0x004fe400078e02ff */
[----:B------:R-:W-:Y:S02]  /*84c0*/  IMAD.IADD R7, R7, 0x1, R5 ;  /* 0x0000000107077824 */ /* 0x000fe400078e0205 */
[----:B------:R-:W-:Y:S02]  /*84d0*/  IMAD R3, R3, UR29, R4 ;  /* 0x0000001d03037c24 */ /* 0x000fe4000f8e0204 */
[----:B------:R-:W-:-:S04]  /*84e0*/  IMAD.WIDE.U32 R6, R2, UR29, R6 ;  /* 0x0000001d02067c25 */ /* 0x000fc8000f8e0006 */
[----:B------:R-:W-:Y:S02]  /*84f0*/  IMAD.MOV.U32 R5, RZ, RZ, RZ ;  /* 0x000000ffff057224 */ /* 0x000fe400078e00ff */
[----:B------:R-:W-:Y:S01]  /*8500*/  IMAD.MOV.U32 R4, RZ, RZ, 0x1 ;  /* 0x00000001ff047424 */ /* 0x000fe200078e00ff */
[----:B------:R-:W-:Y:S06]  /*8510*/  @!P0 BRA `(.L_x_629) ;  /* 0x0000001c00148947 */ /* 0x000fec0003800000 */
[----:B------:R-:W1:Y:S01]  /*8520*/  S2R R5, SR_CgaCtaId ;  /* 0x0000000000057919 */ /* 0x000e620000008800 */
[----:B------:R-:W-:Y:S01]  /*8530*/  IMAD.MOV.U32 R11, RZ, RZ, 0x1 ;  /* 0x00000001ff0b7424 */ /* 0x000fe200078e00ff */
[----:B------:R-:W-:Y:S01]  /*8540*/  MOV R12, 0x400 ;  /* 0x00000400000c7802 */ /* 0x000fe20000000f00 */
[----:B------:R-:W2:Y:S03]  /*8550*/  S2R R20, SR_TID.X ;  /* 0x0000000000147919 */ /* 0x000ea60000002100 */
[----:B------:R-:W-:Y:S02]  /*8560*/  SHF.L.U32 R11, R11, 0x1f, RZ ;  /* 0x0000001f0b0b7819 */ /* 0x000fe400000006ff */
[----:B-1----:R-:W-:-:S04]  /*8570*/  LEA R12, R5, R12, 0x18 ;  /* 0x0000000c050c7211 */ /* 0x002fc800078ec0ff */
[----:B------:R-:W1:Y:S01]  /*8580*/  SYNCS.PHASECHK.TRANS64.TRYWAIT P1, [R12+URZ+0x36420], R11 ;  /* 0x0364200b0c0075a7 */ /* 0x000e62000802017f */
[----:B--2---:R-:W-:Y:S01]  /*8590*/  LOP3.LUT P0, RZ, R20, 0x7f, RZ, 0xc0, !PT ;  /* 0x0000007f14ff7812 */ /* 0x004fe2000780c0ff */
[----:B-1----:R-:W-:-:S12]  /*85a0*/  @!P1 BRA `(.L_x_630) ;  /* 0x0000001c00dc9947 */ /* 0x002fd80003800000 */
.L_x_657:
[----:B------:R-:W-:Y:S02]  /*85b0*/  IMAD.IADD R10, R7, 0x1, R3 ;  /* 0x00000001070a7824 */ /* 0x000fe400078e0203 */
[----:B------:R-:W-:Y:S01]  /*85c0*/  IMAD.MOV.U32 R0, RZ, RZ, 0x1 ;  /* 0x00000001ff007424 */ /* 0x000fe200078e00ff */
[----:B------:R-:W-:Y:S06]  /*85d0*/  @P0 BRA `(.L_x_631) ;  /* 0x0000000000180947 */ /* 0x000fec0003800000 */
[----:B------:R-:W2:Y:S01]  /*85e0*/  S2R R2, SR_TID.X ;  /* 0x0000000000027919 */ /* 0x000ea20000002100 */
[----:B------:R-:W-:-:S04]  /*85f0*/  IMAD.MOV.U32 R3, RZ, RZ, 0x6100 ;  /* 0x00006100ff037424 */ /* 0x000fc800078e00ff */
[----:B------:R3:W-:Y:S01]  /*8600*/  SYNCS.ARRIVE.TRANS64 RZ, [R12+URZ+0x36410], R3 ;  /* 0x036410030cff79a7 */ /* 0x0007e2000800003f */
[----:B--2---:R-:W-:-:S13]  /*8610*/  LOP3.LUT P1, RZ, R2, 0x1f, RZ, 0xc0, !PT ;  /* 0x0000001f02ff7812 */ /* 0x004fda000782c0ff */
[----:B---3--:R-:W-:Y:S05]  /*8620*/  @!P1 BRA `(.L_x_631) ;  /* 0x0000000000049947 */ /* 0x008fea0003800000 */
[----:B------:R-:W-:Y:S01]  /*8630*/  BPT.TRAP 0x1 ;  /* 0x000000040000795c */ /* 0x000fe20000300000 */
.L_x_631:
[----:B------:R-:W2:Y:S01]  /*8640*/  LDC.64 R14, c[0x0][0x198] ;  /* 0x00006600ff0e7b82 */ /* 0x000ea20000000a00 */
[----:B------:R-:W-:Y:S01]  /*8650*/  R2UR UR32, R12 ;  /* 0x000000000c2072ca */ /* 0x000fe200000e0000 */
[----:B------:R-:W-:Y:S01]  /*8660*/  UMOV UR30, 0x0 ;  /* 0x00000000001e7882 */ /* 0x000fe20000000000 */
[----:B------:R-:W-:Y:S01]  /*8670*/  UMOV UR31, 0x14f00000 ;  /* 0x14f00000001f7882 */ /* 0x000fe20000000000 */
[----:B------:R-:W-:Y:S01]  /*8680*/  UMOV UR42, URZ ;  /* 0x0000003f002a7c82 */ /* 0x000fe20008000000 */
[----:B------:R-:W-:Y:S01]  /*8690*/  UMOV UR44, UR28 ;  /* 0x0000001c002c7c82 */ /* 0x000fe20008000000 */
[----:B------:R-:W-:Y:S01]  /*86a0*/  UMOV UR45, UR29 ;  /* 0x0000001d002d7c82 */ /* 0x000fe20008000000 */
[----:B------:R-:W-:Y:S01]  /*86b0*/  UMOV UR10, 0x40 ;  /* 0x00000040000a7882 */ /* 0x000fe20000000000 */
[----:B------:R-:W-:Y:S01]  /*86c0*/  UMOV UR11, UR43 ;  /* 0x0000002b000b7c82 */ /* 0x000fe20008000000 */
[----:B------:R-:W-:Y:S01]  /*86d0*/  UMOV UR12, UR28 ;  /* 0x0000001c000c7c82 */ /* 0x000fe20008000000 */
[----:B------:R-:W-:Y:S01]  /*86e0*/  UMOV UR13, UR29 ;  /* 0x0000001d000d7c82 */ /* 0x000fe20008000000 */
[----:B------:R-:W-:Y:S01]  /*86f0*/  UMOV UR26, 0x80 ;  /* 0x00000080001a7882 */ /* 0x000fe20000000000 */
[----:B------:R-:W-:Y:S01]  /*8700*/  UMOV UR27, UR43 ;  /* 0x0000002b001b7c82 */ /* 0x000fe20008000000 */
[----:B------:R-:W-:Y:S01]  /*8710*/  UMOV UR18, 0x10 ;  /* 0x0000001000127882 */ /* 0x000fe20000000000 */
[----:B------:R-:W-:Y:S01]  /*8720*/  UIADD3 UR40, UR32, 0x1e000, URZ ;  /* 0x0001e00020287890 */ /* 0x000fe2000fffe03f */
[----:B------:R-:W-:Y:S01]  /*8730*/  IMAD.MOV.U32 R9, RZ, RZ, 0x1 ;  /* 0x00000001ff097424 */ /* 0x000fe200078e00ff */
[----:B------:R-:W-:-:S02]  /*8740*/  UIADD3 UR41, UR32, 0x36410, URZ ;  /* 0x0003641020297890 */ /* 0x000fc4000fffe03f */
[----:B------:R-:W-:Y:S02]  /*8750*/  UIADD3 UR8, UR32, 0x20000, URZ ;  /* 0x0002000020087890 */ /* 0x000fe4000fffe03f */
[----:B------:R-:W-:Y:S02]  /*8760*/  UIADD3 UR24, UR32, 0x22000, URZ ;  /* 0x0002200020187890 */ /* 0x000fe4000fffe03f */
[----:B------:R-:W-:Y:S01]  /*8770*/  UIADD3 UR33, UR32, 0x36400, URZ ;  /* 0x0003640020217890 */ /* 0x000fe2000fffe03f */
[----:B--2---:R-:W-:Y:S01]  /*8780*/  IMAD.MOV.U32 R13, RZ, RZ, R14 ;  /* 0x000000ffff0d7224 */ /* 0x004fe200078e000e */
[----:B------:R-:W-:Y:S01]  /*8790*/  UMOV UR9, UR41 ;  /* 0x0000002900097c82 */ /* 0x000fe20008000000 */
[----:B------:R-:W-:Y:S01]  /*87a0*/  IMAD.MOV.U32 R14, RZ, RZ, R15 ;  /* 0x000000ffff0e7224 */ /* 0x000fe200078e000f */
[----:B------:R-:W-:Y:S01]  /*87b0*/  UMOV UR25, UR41 ;  /* 0x0000002900197c82 */ /* 0x000fe20008000000 */
[----:B------:R-:W-:Y:S01]  /*87c0*/  UIADD3 UR56, UR32, 0x3000, URZ ;  /* 0x0000300020387890 */ /* 0x000fe2000fffe03f */
[C---:B------:R-:W-:Y:S01]  /*87d0*/  IADD3 R3, P2, R13.reuse, 0x2f0, RZ ;  /* 0x000002f00d037810 */ /* 0x040fe20007f5e0ff */
[----:B------:R-:W-:Y:S01]  /*87e0*/  UMOV UR6, 0x0 ;  /* 0x0000000000067882 */ /* 0x000fe20000000000 */
[----:B------:R-:W-:Y:S01]  /*87f0*/  IADD3 R2, P1, R13, 0xf0, RZ ;  /* 0x000000f00d027810 */ /* 0x000fe20007f3e0ff */
[----:B------:R-:W-:Y:S01]  /*8800*/  UMOV UR7, 0x10000000 ;  /* 0x1000000000077882 */ /* 0x000fe20000000000 */
[----:B------:R-:W-:Y:S01]  /*8810*/  R2UR UR22, R3 ;  /* 0x00000000031672ca */ /* 0x000fe200000e0000 */
[----:B------:R-:W-:Y:S01]  /*8820*/  UMOV UR34, UR42 ;  /* 0x0000002a00227c82 */ /* 0x000fe20008000000 */
[----:B------:R-:W-:Y:S01]  /*8830*/  R2UR UR16, R2 ;  /* 0x00000000021072ca */ /* 0x000fe200000e0000 */
[--C-:B------:R-:W-:Y:S01]  /*8840*/  IMAD.X R3, RZ, RZ, R14.reuse, P1 ;  /* 0x000000ffff037224 */ /* 0x100fe200008e060e */
[----:B------:R-:W-:Y:S01]  /*8850*/  IADD3 R4, P3, R13, 0x3f0, RZ ;  /* 0x000003f00d047810 */ /* 0x000fe20007f7e0ff */
[----:B------:R-:W-:Y:S01]  /*8860*/  UIADD3 UR48, UR32, 0x6000, URZ ;  /* 0x0000600020307890 */ /* 0x000fe2000fffe03f */
[----:B------:R-:W-:Y:S01]  /*8870*/  ISETP.GE.AND P1, PT, R8, 0x41, PT ;  /* 0x000000410800780c */ /* 0x000fe20003f26270 */
[----:B------:R-:W-:Y:S01]  /*8880*/  UMOV UR58, 0x40 ;  /* 0x00000040003a7882 */ /* 0x000fe20000000000 */
[----:B------:R-:W-:Y:S01]  /*8890*/  R2UR UR17, R3 ;  /* 0x00000000031172ca */ /* 0x000fe200000e0000 */
[--C-:B------:R-:W-:Y:S01]  /*88a0*/  IMAD.X R5, RZ, RZ, R14.reuse, P3 ;  /* 0x000000ffff057224 */ /* 0x100fe200018e060e */
[----:B------:R-:W-:Y:S01]  /*88b0*/  R2UR UR14, R4 ;  /* 0x00000000040e72ca */ /* 0x000fe200000e0000 */
[----:B------:R-:W-:Y:S01]  /*88c0*/  IMAD.X R4, RZ, RZ, R14, P2 ;  /* 0x000000ffff047224 */ /* 0x000fe200010e060e */
[----:B------:R-:W-:Y:S01]  /*88d0*/  UMOV UR59, UR35 ;  /* 0x00000023003b7c82 */ /* 0x000fe20008000000 */
[----:B------:R-:W-:Y:S01]  /*88e0*/  UMOV UR60, UR36 ;  /* 0x00000024003c7c82 */ /* 0x000fe20008000000 */
[----:B------:R-:W-:Y:S01]  /*88f0*/  R2UR UR15, R5 ;  /* 0x00000000050f72ca */ /* 0x000fe200000e0000 */
[----:B------:R-:W-:Y:S01]  /*8900*/  IMAD.MOV.U32 R5, RZ, RZ, 0x12000 ;  /* 0x00012000ff057424 */ /* 0x000fe200078e00ff */
[----:B------:R-:W-:Y:S01]  /*8910*/  R2UR UR23, R4 ;  /* 0x00000000041772ca */ /* 0x000fe200000e0000 */
[----:B------:R-:W-:Y:S01]  /*8920*/  UMOV UR61, UR37 ;  /* 0x00000025003d7c82 */ /* 0x000fe20008000000 */
[----:B------:R-:W-:Y:S01]  /*8930*/  UMOV UR57, UR33 ;  /* 0x0000002100397c82 */ /* 0x000fe20008000000 */
[----:B------:R-:W-:Y:S01]  /*8940*/  UMOV UR50, 0x80 ;  /* 0x0000008000327882 */ /* 0x000fe20000000000 */
[----:B------:R-:W-:Y:S01]  /*8950*/  UMOV UR51, UR35 ;  /* 0x0000002300337c82 */ /* 0x000fe20008000000 */
[----:B------:R2:W-:Y:S01]  /*8960*/  UTMALDG.4D [UR40], [UR16], desc[UR30] ;  /* 0x00001e28100075b4 */ /* 0x0005e20008019000 */
[----:B------:R-:W-:Y:S01]  /*8970*/  UMOV UR52, UR36 ;  /* 0x0000002400347c82 */ /* 0x000fe20008000000 */
[----:B------:R-:W-:Y:S01]  /*8980*/  UMOV UR53, UR37 ;  /* 0x0000002500357c82 */ /* 0x000fe20008000000 */
[----:B------:R-:W-:Y:S01]  /*8990*/  UMOV UR49, UR33 ;  /* 0x0000002100317c82 */ /* 0x000fe20008000000 */
[----:B------:R-:W-:Y:S01]  /*89a0*/  UMOV UR19, UR35 ;  /* 0x0000002300137c82 */ /* 0x000fe20008000000 */
[----:B------:R-:W-:Y:S01]  /*89b0*/  UMOV UR20, UR36 ;  /* 0x0000002400147c82 */ /* 0x000fe20008000000 */
[----:B------:R-:W-:Y:S01]  /*89c0*/  UMOV UR21, UR37 ;  /* 0x0000002500157c82 */ /* 0x000fe20008000000 */
[----:B------:R-:W-:Y:S01]  /*89d0*/  IMAD.MOV.U32 R4, RZ, RZ, 0x1 ;  /* 0x00000001ff047424 */ /* 0x000fe200078e00ff */
[----:B------:R3:W-:Y:S01]  /*89e0*/  UTMALDG.4D [UR8], [UR16], desc[UR30] ;  /* 0x00001e08100075b4 */ /* 0x0007e20008019000 */
[----:B------:R4:W-:Y:S01]  /*89f0*/  UTMALDG.4D [UR24], [UR16], desc[UR30] ;  /* 0x00001e18100075b4 */ /* 0x0009e20008019000 */
[----:B--2---:R-:W-:-:S02]  /*8a00*/  UIADD3 UR40, UR32, 0x30000, URZ ;  /* 0x0003000020287890 */ /* 0x004fc4000fffe03f */
[----:B---3--:R-:W-:-:S07]  /*8a10*/  UIADD3 UR8, UR32, 0xc000, URZ ;  /* 0x0000c00020087890 */ /* 0x008fce000fffe03f */
[----:B------:R2:W-:Y:S01]  /*8a20*/  UBLKCP.S.G [UR40], [UR4], UR18 ;  /* 0x00000028040073ba */ /* 0x0005e20008000212 */
[----:B------:R3:W-:Y:S01]  /*8a30*/  SYNCS.ARRIVE.TRANS64 RZ, [R12+URZ+0x36400], R5 ;  /* 0x036400050cff79a7 */ /* 0x0007e2000800003f */
[----:B------:R-:W-:Y:S01]  /*8a40*/  UMOV UR11, UR35 ;  /* 0x00000023000b7c82 */ /* 0x000fe20008000000 */
[----:B------:R-:W-:Y:S01]  /*8a50*/  UMOV UR12, UR36 ;  /* 0x00000024000c7c82 */ /* 0x000fe20008000000 */
[----:B------:R-:W-:Y:S01]  /*8a60*/  UMOV UR13, UR37 ;  /* 0x00000025000d7c82 */ /* 0x000fe20008000000 */
[----:B------:R-:W-:Y:S01]  /*8a70*/  UMOV UR9, UR33 ;  /* 0x0000002100097c82 */ /* 0x000fe20008000000 */
[----:B----4-:R-:W-:Y:S02]  /*8a80*/  UIADD3 UR16, UR32, 0x9000, URZ ;  /* 0x0000900020107890 */ /* 0x010fe4000fffe03f */
[----:B------:R4:W-:Y:S01]  /*8a90*/  UTMALDG.4D [UR32], [UR22], desc[UR6] ;  /* 0x00000620160075b4 */ /* 0x0009e20008019000 */
[----:B------:R-:W-:Y:S01]  /*8aa0*/  UMOV UR17, UR33 ;  /* 0x0000002100117c82 */ /* 0x000fe20008000000 */
[----:B---3--:R-:W-:Y:S01]  /*8ab0*/  IMAD.MOV.U32 R5, RZ, RZ, RZ ;  /* 0x000000ffff057224 */ /* 0x008fe200078e00ff */
[----:B------:R3:W-:Y:S01]  /*8ac0*/  UTMALDG.4D [UR56], [UR22], desc[UR6] ;  /* 0x00000638160075b4 */ /* 0x0007e20008019000 */
[----:B--2---:R-:W-:Y:S01]  /*8ad0*/  UMOV UR18, UR42 ;  /* 0x0000002a00127c82 */ /* 0x004fe20008000000 */
[----:B------:R3:W-:Y:S02]  /*8ae0*/  UTMALDG.4D [UR48], [UR22], desc[UR6] ;  /* 0x00000630160075b4 */ /* 0x0007e40008019000 */
[----:B------:R3:W-:Y:S01]  /*8af0*/  UTMALDG.4D [UR16], [UR14], desc[UR6] ;  /* 0x000006100e0075b4 */ /* 0x0007e20008019000 */
[----:B----4-:R-:W-:Y:S01]  /*8b00*/  UIADD3 UR32, UR32, 0xf000, URZ ;  /* 0x0000f00020207890 */ /* 0x010fe2000fffe03f */
[----:B------:R-:W-:Y:S01]  /*8b10*/  UMOV UR34, 0x80 ;  /* 0x0000008000227882 */ /* 0x000fe20000000000 */
[----:B------:R3:W-:Y:S07]  /*8b20*/  UTMALDG.4D [UR8], [UR14], desc[UR6] ;  /* 0x000006080e0075b4 */ /* 0x0007ee0008019000 */
[----:B------:R3:W-:Y:S02]  /*8b30*/  UTMALDG.4D [UR32], [UR14], desc[UR6] ;  /* 0x000006200e0075b4 */ /* 0x0007e40008019000 */
[----:B---3--:R-:W-:Y:S05]  /*8b40*/  @!P1 BRA `(.L_x_632) ;  /* 0x0000001000b09947 */ /* 0x008fea0003800000 */
[----:B------:R-:W2:Y:S01]  /*8b50*/  S2R R15, SR_TID.X ;  /* 0x00000000000f7919 */ /* 0x000ea20000002100 */
[C---:B------:R-:W-:Y:S01]  /*8b60*/  VIADD R0, R8.reuse, 0x3f ;  /* 0x0000003f08007836 */ /* 0x040fe20000000000 */
[----:B------:R-:W-:Y:S01]  /*8b70*/  ISETP.GE.AND P1, PT, R8, 0x81, PT ;  /* 0x000000810800780c */ /* 0x000fe20003f26270 */
[----:B------:R-:W-:-:S03]  /*8b80*/  IMAD.MOV.U32 R9, RZ, RZ, 0x1 ;  /* 0x00000001ff097424 */ /* 0x000fc600078e00ff */
[----:B------:R-:W-:-:S04]  /*8b90*/  SHF.R.S32.HI R5, RZ, 0x1f, R0 ;  /* 0x0000001fff057819 */ /* 0x000fc80000011400 */
[----:B------:R-:W-:Y:S01]  /*8ba0*/  LEA.HI R5, R5, R0, RZ, 0x6 ;  /* 0x0000000005057211 */ /* 0x000fe200078f30ff */
[----:B------:R-:W-:-:S03]  /*8bb0*/  IMAD.MOV.U32 R0, RZ, RZ, 0x1 ;  /* 0x00000001ff007424 */ /* 0x000fc600078e00ff */
[----:B------:R-:W-:-:S04]  /*8bc0*/  LEA.HI.SX32 R5, R5, 0xffffffff, 0x1a ;  /* 0xffffffff05057811 */ /* 0x000fc800078fd2ff */
[----:B------:R-:W-:Y:S01]  /*8bd0*/  VIMNMX R20, R5, 0x1, !PT ;  /* 0x0000000105147848 */ /* 0x000fe20007fe0100 */
[----:B------:R-:W-:-:S03]  /*8be0*/  IMAD.MOV.U32 R5, RZ, RZ, RZ ;  /* 0x000000ffff057224 */ /* 0x000fc600078e00ff */
[----:B------:R-:W-:Y:S02]  /*8bf0*/  LOP3.LUT R17, R20, 0x1, RZ, 0xc0, !PT ;  /* 0x0000000114117812 */ /* 0x000fe400078ec0ff */
[----:B--2---:R-:W-:Y:S01]  /*8c00*/  LOP3.LUT R8, R15, 0x1f, RZ, 0xc0, !PT ;  /* 0x0000001f0f087812 */ /* 0x004fe200078ec0ff */
[----:B------:R-:W-:Y:S01]  /*8c10*/  IMAD.MOV.U32 R15, RZ, RZ, RZ ;  /* 0x000000ffff0f7224 */ /* 0x000fe200078e00ff */
[----:B------:R-:W-:Y:S06]  /*8c20*/  @!P1 BRA `(.L_x_633) ;  /* 0x0000000c00009947 */ /* 0x000fec0003800000 */
[----:B------:R-:W-:Y:S02]  /*8c30*/  IMAD.IADD R20, R20, 0x1, -R17 ;  /* 0x0000000114147824 */ /* 0x000fe400078e0a11 */
[----:B------:R-:W-:Y:S02]  /*8c40*/  IMAD.MOV.U32 R15, RZ, RZ, RZ ;  /* 0x000000ffff0f7224 */ /* 0x000fe400078e00ff */
[----:B------:R-:W-:-:S07]  /*8c50*/  IMAD.MOV.U32 R0, RZ, RZ, 0x1 ;  /* 0x00000001ff007424 */ /* 0x000fce00078e00ff */
.L_x_642:
[----:B-1----:R-:W-:-:S05]  /*8c60*/  IMAD.MOV.U32 R11, RZ, RZ, 0x1 ;  /* 0x00000001ff0b7424 */ /* 0x002fca00078e00ff */
[----:B------:R-:W-:-:S04]  /*8c70*/  SHF.L.U32 R11, R11, 0x1f, RZ ;  /* 0x0000001f0b0b7819 */ /* 0x000fc800000006ff */
[----:B------:R-:W1:Y:S02]  /*8c80*/  SYNCS.PHASECHK.TRANS64.TRYWAIT P1, [R12+URZ+0x36438], R11 ;  /* 0x0364380b0c0075a7 */ /* 0x000e64000802017f */
[----:B-1234-:R-:W-:Y:S05]  /*8c90*/  @!P1 BRA `(.L_x_634) ;  /* 0x0000001800349947 */ /* 0x01efea0003800000 */
.L_x_658:
[----:B------:R-:W-:Y:S05]  /*8ca0*/  @P0 BRA `(.L_x_635) ;  /* 0x0000000000140947 */ /* 0x000fea0003800000 */
[----:B------:R-:W-:Y:S01]  /*8cb0*/  ISETP.NE.AND P1, PT, R8, RZ, PT ;  /* 0x000000ff0800720c */ /* 0x000fe20003f25270 */
[----:B------:R-:W-:-:S04]  /*8cc0*/  IMAD.MOV.U32 R3, RZ, RZ, 0x6100 ;  /* 0x00006100ff037424 */ /* 0x000fc800078e00ff */
[----:B------:R2:W-:Y:S08]  /*8cd0*/  SYNCS.ARRIVE.TRANS64 RZ, [R12+URZ+0x36430], R3 ;  /* 0x036430030cff79a7 */ /* 0x0005f0000800003f */
[----:B------:R-:W-:Y:S05]  /*8ce0*/  @!P1 BRA `(.L_x_635) ;  /* 0x0000000000049947 */ /* 0x000fea0003800000 */
[----:B------:R-:W-:Y:S01]  /*8cf0*/  BPT.TRAP 0x1 ;  /* 0x000000040000795c */ /* 0x000fe20000300000 */
.L_x_635:
[----:B------:R-:W3:Y:S01]  /*8d00*/  LDC.64 R18, c[0x0][0x728] ;  /* 0x0001ca00ff127b82 */ /* 0x000ee20000000a00 */
[----:B--2---:R-:W-:Y:S01]  /*8d10*/  IMAD.SHL.U32 R3, R15, 0x40, RZ ;  /* 0x000000400f037824 */ /* 0x004fe200078e00ff */
[----:B------:R-:W-:Y:S01]  /*8d20*/  UMOV UR14, 0x0 ;  /* 0x00000000000e7882 */ /* 0x000fe20000000000 */
[C---:B------:R-:W-:Y:S01]  /*8d30*/  VIADD R21, R12.reuse, 0x36430 ;  /* 0x000364300c157836 */ /* 0x040fe20000000000 */
[----:B------:R-:W-:Y:S01]  /*8d40*/  UMOV UR15, 0x14f00000 ;  /* 0x14f00000000f7882 */ /* 0x000fe20000000000 */
[C---:B------:R-:W-:Y:S01]  /*8d50*/  VIADD R24, R12.reuse, 0x2e000 ;  /* 0x0002e0000c187836 */ /* 0x040fe20000000000 */
[C---:B------:R-:W-:Y:S01]  /*8d60*/  IADD3 R2, P1, R3.reuse, R6, RZ ;  /* 0x0000000603027210 */ /* 0x040fe20007f3e0ff */
[----:B------:R-:W-:Y:S01]  /*8d70*/  VIADD R25, R12, 0x30200 ;  /* 0x000302000c197836 */ /* 0x000fe20000000000 */
[----:B------:R-:W2:Y:S01]  /*8d80*/  LDC.64 R22, c[0x0][0x198] ;  /* 0x00006600ff167b82 */ /* 0x000ea20000000a00 */
[C---:B------:R-:W-:Y:S01]  /*8d90*/  R2UR UR27, R3.reuse ;  /* 0x00000000031b72ca */ /* 0x040fe200000e0000 */
[----:B------:R-:W-:Y:S01]  /*8da0*/  UMOV UR26, URZ ;  /* 0x0000003f001a7c82 */ /* 0x000fe20008000000 */
[----:B------:R-:W-:Y:S01]  /*8db0*/  LEA.HI.X.SX32 R4, R3, R10, 0x1, P1 ;  /* 0x0000000a03047211 */ /* 0x000fe200008f0eff */
[----:B------:R-:W-:Y:S01]  /*8dc0*/  UMOV UR18, 0x40 ;  /* 0x0000004000127882 */ /* 0x000fe20000000000 */
        /* <DEDUP_REMOVED lines=8> */
[----:B------:R-:W-:Y:S01]  /*8e50*/  SHF.L.U32 R27, R0, 0x1f, RZ ;  /* 0x0000001f001b7819 */ /* 0x000fe200000006ff */
[----:B------:R-:W-:Y:S01]  /*8e60*/  UIADD3 UR27, UR27, UR43, URZ ;  /* 0x0000002b1b1b7290 */ /* 0x000fe2000fffe03f */
[----:B---3--:R-:W-:Y:S01]  /*8e70*/  LEA R5, P1, R2, R18, 0x2 ;  /* 0x0000001202057211 */ /* 0x008fe200078210ff */
[----:B------:R-:W-:-:S02]  /*8e80*/  UMOV UR22, 0x10 ;  /* 0x0000001000167882 */ /* 0x000fc40000000000 */
[----:B------:R-:W-:Y:S01]  /*8e90*/  UMOV UR17, UR25 ;  /* 0x0000001900117c82 */ /* 0x000fe20008000000 */
[----:B------:R-:W-:Y:S01]  /*8ea0*/  UMOV UR9, UR25 ;  /* 0x0000001900097c82 */ /* 0x000fe20008000000 */
[----:B------:R-:W-:Y:S01]  /*8eb0*/  LEA.HI.X R2, R2, R19, R4, 0x2, P1 ;  /* 0x0000001302027211 */ /* 0x000fe200008f1404 */
[----:B------:R-:W-:Y:S01]  /*8ec0*/  UMOV UR19, UR27 ;  /* 0x0000001b00137c82 */ /* 0x000fe20008000000 */
[----:B------:R-:W-:Y:S01]  /*8ed0*/  R2UR UR30, R5 ;  /* 0x00000000051e72ca */ /* 0x000fe200000e0000 */
[----:B------:R-:W-:Y:S01]  /*8ee0*/  UMOV UR11, UR27 ;  /* 0x0000001b000b7c82 */ /* 0x000fe20008000000 */
[----:B--2---:R-:W-:Y:S01]  /*8ef0*/  IMAD.MOV.U32 R13, RZ, RZ, R22 ;  /* 0x000000ffff0d7224 */ /* 0x004fe200078e0016 */
[----:B------:R-:W-:Y:S01]  /*8f00*/  R2UR UR31, R2 ;  /* 0x00000000021f72ca */ /* 0x000fe200000e0000 */
[----:B------:R-:W-:Y:S01]  /*8f10*/  IMAD.MOV.U32 R14, RZ, RZ, R23 ;  /* 0x000000ffff0e7224 */ /* 0x000fe200078e0017 */
[----:B------:R-:W-:Y:S01]  /*8f20*/  UMOV UR33, UR25 ;  /* 0x0000001900217c82 */ /* 0x000fe20008000000 */
[C---:B------:R-:W-:Y:S01]  /*8f30*/  VIADD R22, R12.reuse, 0x2a000 ;  /* 0x0002a0000c167836 */ /* 0x040fe20000000000 */
[----:B------:R-:W-:Y:S01]  /*8f40*/  IADD3 R4, P1, R13, 0x1f0, RZ ;  /* 0x000001f00d047810 */ /* 0x000fe20007f3e0ff */
[----:B------:R-:W-:-:S03]  /*8f50*/  VIADD R23, R12, 0x2c000 ;  /* 0x0002c0000c177836 */ /* 0x000fc60000000000 */
[----:B------:R-:W-:Y:S01]  /*8f60*/  R2UR UR24, R22 ;  /* 0x00000000161872ca */ /* 0x000fe200000e0000 */
[----:B------:R-:W-:Y:S01]  /*8f70*/  IMAD.X R5, RZ, RZ, R14, P1 ;  /* 0x000000ffff057224 */ /* 0x000fe200008e060e */
[----:B------:R-:W-:Y:S02]  /*8f80*/  R2UR UR6, R4 ;  /* 0x00000000040672ca */ /* 0x000fe400000e0000 */
[----:B------:R-:W-:Y:S02]  /*8f90*/  R2UR UR16, R23 ;  /* 0x00000000171072ca */ /* 0x000fe400000e0000 */
[----:B------:R-:W-:-:S13]  /*8fa0*/  R2UR UR7, R5 ;  /* 0x00000000050772ca */ /* 0x000fda00000e0000 */
[----:B------:R2:W-:Y:S01]  /*8fb0*/  UTMALDG.4D [UR24], [UR6], desc[UR14] ;  /* 0x00000e18060075b4 */ /* 0x0005e20008019000 */
[----:B------:R2:W-:Y:S01]  /*8fc0*/  UTMALDG.4D [UR16], [UR6], desc[UR14] ;  /* 0x00000e10060075b4 */ /* 0x0005e20008019000 */
[----:B------:R2:W-:Y:S01]  /*8fd0*/  UTMALDG.4D [UR8], [UR6], desc[UR14] ;  /* 0x00000e08060075b4 */ /* 0x0005e20008019000 */
[----:B------:R2:W-:Y:S01]  /*8fe0*/  UBLKCP.S.G [UR32], [UR30], UR22 ;  /* 0x000000201e0073ba */ /* 0x0005e20008000216 */
[----:B------:R-:W3:Y:S02]  /*8ff0*/  SYNCS.PHASECHK.TRANS64.TRYWAIT P1, [R12+URZ+0x36428], R27 ;  /* 0x0364281b0c0075a7 */ /* 0x000ee4000802017f */
[----:B--23--:R-:W-:Y:S05]  /*9000*/  @!P1 BRA `(.L_x_636) ;  /* 0x00000014006c9947 */ /* 0x00cfea0003800000 */
.L_x_659:
[----:B------:R-:W-:Y:S05]  /*9010*/  @P0 BRA `(.L_x_637) ;  /* 0x0000000000140947 */ /* 0x000fea0003800000 */
[----:B------:R-:W-:Y:S01]  /*9020*/  ISETP.NE.AND P1, PT, R8, RZ, PT ;  /* 0x000000ff0800720c */ /* 0x000fe20003f25270 */
[----:B--2---:R-:W-:-:S04]  /*9030*/  IMAD.MOV.U32 R27, RZ, RZ, 0x6100 ;  /* 0x00006100ff1b7424 */ /* 0x004fc800078e00ff */
[----:B------:R3:W-:Y:S08]  /*9040*/  SYNCS.ARRIVE.TRANS64 RZ, [R12+URZ+0x36418], R27 ;  /* 0x0364181b0cff79a7 */ /* 0x0007f0000800003f */
[----:B------:R-:W-:Y:S05]  /*9050*/  @!P1 BRA `(.L_x_637) ;  /* 0x0000000000049947 */ /* 0x000fea0003800000 */
[----:B------:R-:W-:Y:S01]  /*9060*/  BPT.TRAP 0x1 ;  /* 0x000000040000795c */ /* 0x000fe20000300000 */
.L_x_637:
[----:B------:R-:W-:Y:S01]  /*9070*/  VIADD R26, R3, 0x40 ;  /* 0x00000040031a7836 */ /* 0x000fe20000000000 */
[----:B------:R-:W-:Y:S01]  /*9080*/  IADD3 R2, P1, R13, 0xf0, RZ ;  /* 0x000000f00d027810 */ /* 0x000fe20007f3e0ff */
[----:B------:R-:W-:Y:S01]  /*9090*/  UMOV UR22, 0x0 ;  /* 0x0000000000167882 */ /* 0x000fe20000000000 */
[----:B------:R-:W-:Y:S01]  /*90a0*/  R2UR UR24, R12 ;  /* 0x000000000c1872ca */ /* 0x000fe200000e0000 */
[C---:B--23--:R-:W-:Y:S01]  /*90b0*/  VIADD R27, R26.reuse, UR43 ;  /* 0x0000002b1a1b7c36 */ /* 0x04cfe20008000000 */
[----:B------:R-:W-:Y:S01]  /*90c0*/  R2UR UR6, R26 ;  /* 0x000000001a0672ca */ /* 0x000fe200000e0000 */
[----:B------:R-:W-:Y:S01]  /*90d0*/  IMAD.X R3, RZ, RZ, R14, P1 ;  /* 0x000000ffff037224 */ /* 0x000fe200008e060e */
        /* <DEDUP_REMOVED lines=9> */
[----:B------:R-:W-:Y:S01]  /*9170*/  UIADD3 UR16, UR24, 0x24000, URZ ;  /* 0x0002400018107890 */ /* 0x000fe2000fffe03f */
[----:B------:R-:W-:Y:S01]  /*9180*/  SHF.L.U32 R28, RZ, 0x1f, RZ ;  /* 0x0000001fff1c7819 */ /* 0x000fe200000006ff */
[----:B------:R-:W-:-:S02]  /*9190*/  UIADD3 UR17, UR24, 0x36418, URZ ;  /* 0x0003641818117890 */ /* 0x000fc4000fffe03f */
[----:B------:R-:W-:Y:S02]  /*91a0*/  UIADD3 UR8, UR24, 0x26000, URZ ;  /* 0x0002600018087890 */ /* 0x000fe4000fffe03f */
[----:B------:R-:W-:Y:S02]  /*91b0*/  UIADD3 UR30, UR24, 0x30100, URZ ;  /* 0x00030100181e7890 */ /* 0x000fe4000fffe03f */
[----:B------:R-:W-:Y:S02]  /*91c0*/  UIADD3 UR24, UR24, 0x28000, URZ ;  /* 0x0002800018187890 */ /* 0x000fe4000fffe03f */
[----:B------:R-:W-:Y:S01]  /*91d0*/  UIMAD.WIDE UR6, UR6, 0x4, UR4 ;  /* 0x00000004060678a5 */ /* 0x000fe2000f8e0204 */
        /* <DEDUP_REMOVED lines=11> */
[----:B------:R2:W-:Y:S01]  /*9290*/  UBLKCP.S.G [UR30], [UR6], UR32 ;  /* 0x0000001e060073ba */ /* 0x0005e20008000220 */
[----:B------:R-:W3:Y:S02]  /*92a0*/  SYNCS.PHASECHK.TRANS64.TRYWAIT P1, [R12+URZ+0x36438], R28 ;  /* 0x0364381c0c0075a7 */ /* 0x000ee4000802017f */
[----:B--23--:R-:W-:Y:S05]  /*92b0*/  @!P1 BRA `(.L_x_638) ;  /* 0x0000001000d49947 */ /* 0x00cfea0003800000 */
.L_x_660:
[----:B--2---:R-:W-:Y:S01]  /*92c0*/  SHF.R.S32.HI R28, RZ, 0x1f, R26 ;  /* 0x0000001fff1c7819 */ /* 0x004fe2000001141a */
[----:B------:R-:W-:Y:S06]  /*92d0*/  @P0 BRA `(.L_x_639) ;  /* 0x0000000000140947 */ /* 0x000fec0003800000 */
[----:B------:R-:W-:Y:S01]  /*92e0*/  ISETP.NE.AND P1, PT, R8, RZ, PT ;  /* 0x000000ff0800720c */ /* 0x000fe20003f25270 */
[----:B------:R-:W-:-:S04]  /*92f0*/  IMAD.MOV.U32 R29, RZ, RZ, 0x6100 ;  /* 0x00006100ff1d7424 */ /* 0x000fc800078e00ff */
[----:B------:R2:W-:Y:S08]  /*9300*/  SYNCS.ARRIVE.TRANS64 RZ, [R12+URZ+0x36430], R29 ;  /* 0x0364301d0cff79a7 */ /* 0x0005f0000800003f */
[----:B------:R-:W-:Y:S05]  /*9310*/  @!P1 BRA `(.L_x_639) ;  /* 0x0000000000049947 */ /* 0x000fea0003800000 */
[----:B------:R-:W-:Y:S01]  /*9320*/  BPT.TRAP 0x1 ;  /* 0x000000040000795c */ /* 0x000fe20000300000 */
.L_x_639:
[----:B------:R-:W-:Y:S01]  /*9330*/  IADD3 R26, P1, R26, R6, RZ ;  /* 0x000000061a1a7210 */ /* 0x000fe20007f3e0ff */
[----:B------:R-:W-:Y:S01]  /*9340*/  UMOV UR14, 0x0 ;  /* 0x00000000000e7882 */ /* 0x000fe20000000000 */
[----:B------:R-:W-:Y:S01]  /*9350*/  R2UR UR25, R21 ;  /* 0x00000000151972ca */ /* 0x000fe200000e0000 */
[----:B------:R-:W-:Y:S01]  /*9360*/  UMOV UR15, 0x14f00000 ;  /* 0x14f00000000f7882 */ /* 0x000fe20000000000 */
[----:B------:R-:W-:Y:S01]  /*9370*/  R2UR UR27, R27 ;  /* 0x000000001b1b72ca */ /* 0x000fe200000e0000 */
[----:B------:R-:W-:Y:S01]  /*9380*/  IMAD.X R28, R28, 0x1, R10, P1 ;  /* 0x000000011c1c7824 */ /* 0x000fe200008e060a */
[----:B------:R-:W-:Y:S01]  /*9390*/  LEA R18, P1, R26, R18, 0x2 ;  /* 0x000000121a127211 */ /* 0x000fe200078210ff */
[----:B------:R-:W-:Y:S01]  /*93a0*/  UMOV UR26, URZ ;  /* 0x0000003f001a7c82 */ /* 0x000fe20008000000 */
[----:B------:R-:W-:Y:S01]  /*93b0*/  R2UR UR24, R22 ;  /* 0x00000000161872ca */ /* 0x000fe200000e0000 */
[----:B------:R-:W-:Y:S01]  /*93c0*/  UMOV UR18, 0x40 ;  /* 0x0000004000127882 */ /* 0x000fe20000000000 */
[----:B------:R-:W-:Y:S01]  /*93d0*/  LEA.HI.X R19, R26, R19, R28, 0x2, P1 ;  /* 0x000000131a137211 */ /* 0x000fe200008f141c */
[----:B------:R-:W-:Y:S01]  /*93e0*/  UMOV UR20, UR28 ;  /* 0x0000001c00147c82 */ /* 0x000fe20008000000 */
[----:B------:R-:W-:Y:S01]  /*93f0*/  R2UR UR6, R4 ;  /* 0x00000000040672ca */ /* 0x000fe200000e0000 */
        /* <DEDUP_REMOVED lines=22> */
[----:B------:R-:W4:Y:S02]  /*9560*/  SYNCS.PHASECHK.TRANS64.TRYWAIT P1, [R12+URZ+0x36420], R5 ;  /* 0x036420050c0075a7 */ /* 0x000f24000802017f */
[----:B---34-:R-:W-:Y:S05]  /*9570*/  @!P1 BRA `(.L_x_640) ;  /* 0x0000001000389947 */ /* 0x018fea0003800000 */
.L_x_662:
[----:B------:R-:W-:Y:S05]  /*9580*/  @P0 BRA `(.L_x_641) ;  /* 0x0000000000140947 */ /* 0x000fea0003800000 */
[----:B------:R-:W-:Y:S01]  /*9590*/  ISETP.NE.AND P1, PT, R8, RZ, PT ;  /* 0x000000ff0800720c */ /* 0x000fe20003f25270 */
[----:B---3--:R-:W-:-:S04]  /*95a0*/  IMAD.MOV.U32 R5, RZ, RZ, 0x6100 ;  /* 0x00006100ff057424 */ /* 0x008fc800078e00ff */
[----:B------:R4:W-:Y:S08]  /*95b0*/  SYNCS.ARRIVE.TRANS64 RZ, [R12+URZ+0x36410], R5 ;  /* 0x036410050cff79a7 */ /* 0x0009f0000800003f */
[----:B------:R-:W-:Y:S05]  /*95c0*/  @!P1 BRA `(.L_x_641) ;  /* 0x0000000000049947 */ /* 0x000fea0003800000 */
[----:B------:R-:W-:Y:S01]  /*95d0*/  BPT.TRAP 0x1 ;  /* 0x000000040000795c */ /* 0x000fe20000300000 */
.L_x_641:
        /* <DEDUP_REMOVED lines=18> */
[----:B------:R-:W-:Y:S02]  /*9700*/  UIADD3 UR19, UR32, UR43, URZ ;  /* 0x0000002b20137290 */ /* 0x000fe4000fffe03f */
[----:B------:R-:W-:Y:S02]  /*9710*/  UIADD3 UR8, UR24, 0x20000, URZ ;  /* 0x0002000018087890 */ /* 0x000fe4000fffe03f */
[----:B------:R-:W-:-:S02]  /*9720*/  UIADD3 UR40, UR24, 0x30000, URZ ;  /* 0x0003000018287890 */ /* 0x000fc4000fffe03f */
        /* <DEDUP_REMOVED lines=9> */
[----:B------:R-:W-:Y:S01]  /*97c0*/  UMOV UR41, UR17 ;  /* 0x0000001100297c82 */ /* 0x000fe20008000000 */
[----:B------:R1:W-:Y:S01]  /*97d0*/  UTMALDG.4D [UR8], [UR14], desc[UR22] ;  /* 0x000016080e0075b4 */ /* 0x0003e20008019000 */
[----:B------:R-:W-:Y:S01]  /*97e0*/  UMOV UR31, 0x10 ;  /* 0x00000010001f7882 */ /* 0x000fe20000000000 */
[----:B------:R1:W-:Y:S01]  /*97f0*/  UTMALDG.4D [UR24], [UR14], desc[UR22] ;  /* 0x000016180e0075b4 */ /* 0x0003e20008019000 */
[----:B------:R1:W-:Y:S02]  /*9800*/  UBLKCP.S.G [UR40], [UR6], UR31 ;  /* 0x00000028060073ba */ /* 0x0003e4000800021f */
[----:B-1----:R-:W-:Y:S05]  /*9810*/  @P1 BRA `(.L_x_642) ;  /* 0xfffffff400101947 */ /* 0x002fea000383ffff */
[----:B---34-:R-:W-:-:S07]  /*9820*/  IMAD.U32 R5, RZ, RZ, UR32 ;  /* 0x00000020ff057e24 */ /* 0x018fce000f8e00ff */
.L_x_633:
[----:B------:R-:W-:Y:S01]  /*9830*/  ISETP.NE.AND P1, PT, R17, RZ, PT ;  /* 0x000000ff1100720c */ /* 0x000fe20003f25270 */
[----:B------:R-:W-:-:S12]  /*9840*/  IMAD.MOV.U32 R4, RZ, RZ, 0x1 ;  /* 0x00000001ff047424 */ /* 0x000fd800078e00ff */
[----:B------:R-:W-:Y:S05]  /*9850*/  @!P1 BRA `(.L_x_632) ;  /* 0x00000004006c9947 */ /* 0x000fea0003800000 */
[----:B------:R-:W3:Y:S02]  /*9860*/  SYNCS.PHASECHK.TRANS64.TRYWAIT P1, [R12+URZ+0x36438], R11 ;  /* 0x0364380b0c0075a7 */ /* 0x000ee4000802017f */
[----:B---3--:R-:W-:Y:S05]  /*9870*/  @!P1 BRA `(.L_x_643) ;  /* 0x0000000c00909947 */ /* 0x008fea0003800000 */
.L_x_663:
[----:B------:R-:W-:Y:S05]  /*9880*/  @P0 BRA `(.L_x_644) ;  /* 0x0000000000140947 */ /* 0x000fea0003800000 */
[----:B------:R-:W-:Y:S01]  /*9890*/  ISETP.NE.AND P1, PT, R8, RZ, PT ;  /* 0x000000ff0800720c */ /* 0x000fe20003f25270 */
[----:B------:R-:W-:-:S04]  /*98a0*/  IMAD.MOV.U32 R5, RZ, RZ, 0x6100 ;  /* 0x00006100ff057424 */ /* 0x000fc800078e00ff */
[----:B------:R4:W-:Y:S08]  /*98b0*/  SYNCS.ARRIVE.TRANS64 RZ, [R12+URZ+0x36430], R5 ;  /* 0x036430050cff79a7 */ /* 0x0009f0000800003f */
[----:B------:R-:W-:Y:S05]  /*98c0*/  @!P1 BRA `(.L_x_644) ;  /* 0x0000000000049947 */ /* 0x000fea0003800000 */
[----:B------:R-:W-:Y:S01]  /*98d0*/  BPT.TRAP 0x1 ;  /* 0x000000040000795c */ /* 0x000fe20000300000 */
.L_x_644:
[----:B----4-:R-:W4:Y:S01]  /*98e0*/  LDC.64 R4, c[0x0][0x728] ;  /* 0x0001ca00ff047b82 */ /* 0x010f220000000a00 */
        /* <DEDUP_REMOVED lines=17> */
[----:B------:R-:W-:Y:S02]  /*9a00*/  UIADD3 UR19, UR19, UR43, URZ ;  /* 0x0000002b13137290 */ /* 0x000fe4000fffe03f */
[----:B------:R-:W-:Y:S01]  /*9a10*/  UIADD3 UR8, UR24, 0x2c000, URZ ;  /* 0x0002c00018087890 */ /* 0x000fe2000fffe03f */
[C---:B----4-:R-:W-:Y:S01]  /*9a20*/  LEA R4, P2, R9.reuse, R4, 0x2 ;  /* 0x0000000409047211 */ /* 0x050fe200078410ff */
[----:B------:R-:W-:Y:S01]  /*9a30*/  UIADD3 UR24, UR24, 0x2e000, URZ ;  /* 0x0002e00018187890 */ /* 0x000fe2000fffe03f */
[----:B------:R-:W-:Y:S02]  /*9a40*/  UMOV UR9, UR17 ;  /* 0x0000001100097c82 */ /* 0x000fe40008000000 */
[----:B------:R-:W-:Y:S01]  /*9a50*/  LEA.HI.X R5, R9, R5, R18, 0x2, P2 ;  /* 0x0000000509057211 */ /* 0x000fe200010f1412 */
[----:B------:R-:W-:Y:S01]  /*9a60*/  UMOV UR11, UR19 ;  /* 0x00000013000b7c82 */ /* 0x000fe20008000000 */
[----:B------:R-:W-:Y:S01]  /*9a70*/  IADD3 R9, P1, R13, 0x1f0, RZ ;  /* 0x000001f00d097810 */ /* 0x000fe20007f3e0ff */
[----:B------:R-:W-:Y:S01]  /*9a80*/  UMOV UR25, UR17 ;  /* 0x0000001100197c82 */ /* 0x000fe20008000000 */
[----:B------:R-:W-:Y:S01]  /*9a90*/  R2UR UR30, R4 ;  /* 0x00000000041e72ca */ /* 0x000fe200000e0000 */
[----:B------:R-:W-:Y:S01]  /*9aa0*/  UMOV UR27, UR19 ;  /* 0x00000013001b7c82 */ /* 0x000fe20008000000 */
[----:B------:R-:W-:Y:S01]  /*9ab0*/  R2UR UR6, R9 ;  /* 0x00000000090672ca */ /* 0x000fe200000e0000 */
[----:B------:R-:W-:Y:S01]  /*9ac0*/  IMAD.X R9, RZ, RZ, R14, P1 ;  /* 0x000000ffff097224 */ /* 0x000fe200008e060e */
[----:B------:R-:W-:Y:S01]  /*9ad0*/  R2UR UR31, R5 ;  /* 0x00000000051f72ca */ /* 0x000fe200000e0000 */
[----:B------:R-:W-:Y:S01]  /*9ae0*/  UMOV UR33, UR17 ;  /* 0x0000001100217c82 */ /* 0x000fe20008000000 */
[----:B------:R-:W-:Y:S01]  /*9af0*/  SHF.L.U32 R5, R0, 0x1f, RZ ;  /* 0x0000001f00057819 */ /* 0x000fe200000006ff */
[----:B------:R-:W-:Y:S01]  /*9b00*/  UMOV UR22, 0x10 ;  /* 0x0000001000167882 */ /* 0x000fe20000000000 */
[----:B------:R-:W-:-:S13]  /*9b10*/  R2UR UR7, R9 ;  /* 0x00000000090772ca */ /* 0x000fda00000e0000 */
[----:B------:R4:W-:Y:S01]  /*9b20*/  UTMALDG.4D [UR16], [UR6], desc[UR14] ;  /* 0x00000e10060075b4 */ /* 0x0009e20008019000 */
[----:B------:R4:W-:Y:S01]  /*9b30*/  UTMALDG.4D [UR8], [UR6], desc[UR14] ;  /* 0x00000e08060075b4 */ /* 0x0009e20008019000 */
[----:B------:R4:W-:Y:S01]  /*9b40*/  UTMALDG.4D [UR24], [UR6], desc[UR14] ;  /* 0x00000e18060075b4 */ /* 0x0009e20008019000 */
[----:B------:R4:W-:Y:S01]  /*9b50*/  UBLKCP.S.G [UR32], [UR30], UR22 ;  /* 0x000000201e0073ba */ /* 0x0009e20008000216 */
[----:B------:R-:W5:Y:S02]  /*9b60*/  SYNCS.PHASECHK.TRANS64.TRYWAIT P1, [R12+URZ+0x36428], R5 ;  /* 0x036428050c0075a7 */ /* 0x000f64000802017f */
[----:B----45:R-:W-:Y:S05]  /*9b70*/  @!P1 BRA `(.L_x_645) ;  /* 0x0000000800e49947 */ /* 0x030fea0003800000 */
.L_x_664:
[----:B------:R-:W-:Y:S01]  /*9b80*/  IMAD.MOV.U32 R4, RZ, RZ, RZ ;  /* 0x000000ffff047224 */ /* 0x000fe200078e00ff */
[----:B------:R-:W-:Y:S06]  /*9b90*/  @P0 BRA `(.L_x_646) ;  /* 0x0000000000140947 */ /* 0x000fec0003800000 */
[----:B------:R-:W-:Y:S01]  /*9ba0*/  ISETP.NE.AND P1, PT, R8, RZ, PT ;  /* 0x000000ff0800720c */ /* 0x000fe20003f25270 */
[----:B----4-:R-:W-:-:S04]  /*9bb0*/  IMAD.MOV.U32 R5, RZ, RZ, 0x6100 ;  /* 0x00006100ff057424 */ /* 0x010fc800078e00ff */
[----:B------:R4:W-:Y:S08]  /*9bc0*/  SYNCS.ARRIVE.TRANS64 RZ, [R12+URZ+0x36418], R5 ;  /* 0x036418050cff79a7 */ /* 0x0009f0000800003f */
[----:B------:R-:W-:Y:S05]  /*9bd0*/  @!P1 BRA `(.L_x_646) ;  /* 0x0000000000049947 */ /* 0x000fea0003800000 */
[----:B------:R-:W-:Y:S01]  /*9be0*/  BPT.TRAP 0x1 ;  /* 0x000000040000795c */ /* 0x000fe20000300000 */
.L_x_646:
        /* <DEDUP_REMOVED lines=17> */
[----:B------:R-:W-:Y:S02]  /*9d00*/  UIADD3 UR19, UR30, UR43, URZ ;  /* 0x0000002b1e137290 */ /* 0x000fe4000fffe03f */
[----:B----4-:R-:W-:Y:S01]  /*9d10*/  IMAD.U32 R5, RZ, RZ, UR30 ;  /* 0x0000001eff057e24 */ /* 0x010fe2000f8e00ff */
        /* <DEDUP_REMOVED lines=8> */
[----:B------:R-:W-:Y:S01]  /*9da0*/  UMOV UR27, UR19 ;  /* 0x00000013001b7c82 */ /* 0x000fe20008000000 */
[----:B------:R-:W-:Y:S01]  /*9db0*/  UMOV UR33, UR17 ;  /* 0x0000001100217c82 */ /* 0x000fe20008000000 */
[----:B------:R-:W-:Y:S01]  /*9dc0*/  UMOV UR31, 0x10 ;  /* 0x00000010001f7882 */ /* 0x000fe20000000000 */
[----:B------:R4:W-:Y:S01]  /*9dd0*/  UTMALDG.4D [UR8], [UR14], desc[UR22] ;  /* 0x000016080e0075b4 */ /* 0x0009e20008019000 */
[----:B------:R4:W-:Y:S01]  /*9de0*/  UTMALDG.4D [UR24], [UR14], desc[UR22] ;  /* 0x000016180e0075b4 */ /* 0x0009e20008019000 */
[----:B------:R4:W-:Y:S02]  /*9df0*/  UBLKCP.S.G [UR32], [UR6], UR31 ;  /* 0x00000020060073ba */ /* 0x0009e4000800021f */
[----:B----4-:R-:W-:Y:S01]  /*9e00*/  NOP ;  /* 0x0000000000007918 */ /* 0x010fe20000000000 */
.L_x_632:
[----:B------:R-:W-:-:S04]  /*9e10*/  SHF.L.U32 R3, R4, 0x1f, RZ ;  /* 0x0000001f04037819 */ /* 0x000fc800000006ff */
[----:B------:R-:W4:Y:S02]  /*9e20*/  SYNCS.PHASECHK.TRANS64.TRYWAIT P1, [R12+URZ+0x36438], R3 ;  /* 0x036438030c0075a7 */ /* 0x000f24000802017f */
[----:B----4-:R-:W-:Y:S05]  /*9e30*/  @!P1 BRA `(.L_x_647) ;  /* 0x0000000800489947 */ /* 0x010fea0003800000 */
.L_x_665:
[----:B------:R-:W-:Y:S05]  /*9e40*/  @P0 BRA `(.L_x_648) ;  /* 0x0000000000180947 */ /* 0x000fea0003800000 */
[----:B------:R-:W5:Y:S01]  /*9e50*/  S2R R2, SR_TID.X ;  /* 0x0000000000027919 */ /* 0x000f620000002100 */
[----:B----4-:R-:W-:-:S04]  /*9e60*/  IMAD.MOV.U32 R3, RZ, RZ, 0x6100 ;  /* 0x00006100ff037424 */ /* 0x010fc800078e00ff */
[----:B------:R4:W-:Y:S01]  /*9e70*/  SYNCS.ARRIVE.TRANS64 RZ, [R12+URZ+0x36430], R3 ;  /* 0x036430030cff79a7 */ /* 0x0009e2000800003f */
[----:B-----5:R-:W-:-:S13]  /*9e80*/  LOP3.LUT P0, RZ, R2, 0x1f, RZ, 0xc0, !PT ;  /* 0x0000001f02ff7812 */ /* 0x020fda000780c0ff */
[----:B----4-:R-:W-:Y:S05]  /*9e90*/  @!P0 BRA `(.L_x_648) ;  /* 0x0000000000048947 */ /* 0x010fea0003800000 */
[----:B------:R-:W-:Y:S01]  /*9ea0*/  BPT.TRAP 0x1 ;  /* 0x000000040000795c */ /* 0x000fe20000300000 */
.L_x_648:
[----:B----4-:R-:W4:Y:S01]  /*9eb0*/  LDC.64 R2, c[0x0][0x728] ;  /* 0x0001ca00ff027b82 */ /* 0x010f220000000a00 */
[----:B------:R-:W-:Y:S01]  /*9ec0*/  IADD3 R13, P1, R13, 0x1f0, RZ ;  /* 0x000001f00d0d7810 */ /* 0x000fe20007f3e0ff */
[----:B------:R-:W-:Y:S01]  /*9ed0*/  UMOV UR14, 0x0 ;  /* 0x00000000000e7882 */ /* 0x000fe20000000000 */
[C---:B------:R-:W-:Y:S01]  /*9ee0*/  IADD3 R6, P0, R5.reuse, R6, RZ ;  /* 0x0000000605067210 */ /* 0x040fe20007f1e0ff */
[----:B------:R-:W-:Y:S01]  /*9ef0*/  UMOV UR15, 0x14f00000 ;  /* 0x14f00000000f7882 */ /* 0x000fe20000000000 */
[----:B------:R-:W-:Y:S01]  /*9f00*/  R2UR UR24, R12 ;  /* 0x000000000c1872ca */ /* 0x000fe200000e0000 */
[----:B------:R-:W-:Y:S01]  /*9f10*/  IMAD.X R14, RZ, RZ, R14, P1 ;  /* 0x000000ffff0e7224 */ /* 0x000fe200008e060e */
[C---:B------:R-:W-:Y:S01]  /*9f20*/  R2UR UR19, R5.reuse ;  /* 0x00000000051372ca */ /* 0x040fe200000e0000 */
[----:B------:R-:W-:Y:S01]  /*9f30*/  UMOV UR18, URZ ;  /* 0x0000003f00127c82 */ /* 0x000fe20008000000 */
[----:B------:R-:W-:Y:S01]  /*9f40*/  LEA.HI.X.SX32 R5, R5, R10, 0x1, P0 ;  /* 0x0000000a05057211 */ /* 0x000fe200000f0eff */
        /* <DEDUP_REMOVED lines=10> */
[----:B------:R-:W-:-:S02]  /*9ff0*/  UIADD3 UR19, UR19, UR43, URZ ;  /* 0x0000002b13137290 */ /* 0x000fc4000fffe03f */
[----:B------:R-:W-:Y:S01]  /*a000*/  UIADD3 UR16, UR24, 0x2a000, URZ ;  /* 0x0002a00018107890 */ /* 0x000fe2000fffe03f */
[C---:B----4-:R-:W-:Y:S01]  /*a010*/  LEA R2, P0, R6.reuse, R2, 0x2 ;  /* 0x0000000206027211 */ /* 0x050fe200078010ff */
[----:B------:R-:W-:Y:S02]  /*a020*/  UIADD3 UR32, UR24, 0x30200, URZ ;  /* 0x0003020018207890 */ /* 0x000fe4000fffe03f */
[----:B------:R-:W-:Y:S01]  /*a030*/  UIADD3 UR8, UR24, 0x2c000, URZ ;  /* 0x0002c00018087890 */ /* 0x000fe2000fffe03f */
[----:B------:R-:W-:Y:S01]  /*a040*/  LEA.HI.X R3, R6, R3, R5, 0x2, P0 ;  /* 0x0000000306037211 */ /* 0x000fe200000f1405 */
[----:B------:R-:W-:Y:S01]  /*a050*/  UIADD3 UR24, UR24, 0x2e000, URZ ;  /* 0x0002e00018187890 */ /* 0x000fe2000fffe03f */
[----:B------:R-:W-:Y:S01]  /*a060*/  R2UR UR30, R2 ;  /* 0x00000000021e72ca */ /* 0x000fe200000e0000 */
[----:B------:R-:W-:Y:S01]  /*a070*/  UMOV UR9, UR17 ;  /* 0x0000001100097c82 */ /* 0x000fe20008000000 */
[----:B------:R-:W-:Y:S01]  /*a080*/  R2UR UR31, R3 ;  /* 0x00000000031f72ca */ /* 0x000fe200000e0000 */
[----:B------:R-:W-:Y:S01]  /*a090*/  UMOV UR11, UR19 ;  /* 0x00000013000b7c82 */ /* 0x000fe20008000000 */
        /* <DEDUP_REMOVED lines=12> */
[----:B----4-:R-:W-:-:S03]  /*a160*/  NOP ;  /* 0x0000000000007918 */ /* 0x010fc60000000000 */
.L_x_629:
[----:B------:R-:W-:Y:S05]  /*a170*/  BSYNC B0 ;  /* 0x0000000000007941 */ /* 0x000fea0003800000 */
.L_x_627:
[----:B------:R-:W-:-:S03]  /*a180*/  UMOV UR6, 0xffffffff ;  /* 0xffffffff00067882 */ /* 0x000fc60000000000 */
[----:B------:R-:W-:Y:S05]  /*a190*/  BRA.DIV UR6, `(.L_x_649) ;  /* 0x0000000606847947 */ /* 0x000fea000b800000 */
[----:B------:R-:W-:-:S13]  /*a1a0*/  ELECT P6, URZ, PT ;  /* 0x00000000003f782f */ /* 0x000fda00038c0000 */
.L_x_668:
[----:B------:R-:W-:Y:S05]  /*a1b0*/  @!P6 BRA `(.L_x_516) ;  /* 0x000000000070e947 */ /* 0x000fea0003800000 */
[----:B------:R-:W-:-:S04]  /*a1c0*/  LOP3.LUT R16, R16, 0x2, RZ, 0xfc, !PT ;  /* 0x0000000210107812 */ /* 0x000fc800078efcff */
[----:B------:R-:W-:-:S13]  /*a1d0*/  ISETP.NE.AND P2, PT, R16, 0x3, PT ;  /* 0x000000031000780c */ /* 0x000fda0003f45270 */
[----:B------:R-:W-:Y:S05]  /*a1e0*/  @!P2 BRA `(.L_x_650) ;  /* 0x000000000004a947 */ /* 0x000fea0003800000 */
[----:B--2---:R-:W-:Y:S01]  /*a1f0*/  BPT.TRAP 0x1 ;  /* 0x000000040000795c */ /* 0x004fe20000300000 */
.L_x_650:
[----:B------:R-:W4:Y:S01]  /*a200*/  S2R R3, SR_CgaCtaId ;  /* 0x0000000000037919 */ /* 0x000f220000008800 */
[----:B------:R-:W-:Y:S02]  /*a210*/  MOV R2, 0x400 ;  /* 0x0000040000027802 */ /* 0x000fe40000000f00 */
[----:B------:R-:W-:Y:S02]  /*a220*/  SHF.L.U32 R6, R0, 0x1f, RZ ;  /* 0x0000001f00067819 */ /* 0x000fe400000006ff */
[----:B----4-:R-:W-:-:S05]  /*a230*/  LEA R9, R3, R2, 0x18 ;  /* 0x0000000203097211 */ /* 0x010fca00078ec0ff */
[----:B------:R-:W-:-:S04]  /*a240*/  VIADD R2, R9, 0x36420 ;  /* 0x0003642009027836 */ /* 0x000fc80000000000 */
[C---:B------:R-:W-:Y:S02]  /*a250*/  IMAD R7, R5.reuse, 0x8, R2 ;  /* 0x0000000805077824 */ /* 0x040fe400078e0202 */
[----:B------:R-:W-:Y:S02]  /*a260*/  VIADD R5, R5, 0x1 ;  /* 0x0000000105057836 */ /* 0x000fe40000000000 */
[----:B------:R-:W4:Y:S03]  /*a270*/  SYNCS.PHASECHK.TRANS64.TRYWAIT P0, [R7+URZ], R6 ;  /* 0x00000006070075a7 */ /* 0x000f26000800017f */
[----:B------:R-:W-:-:S04]  /*a280*/  ISETP.NE.AND P1, PT, R5, 0x2, PT ;  /* 0x000000020500780c */ /* 0x000fc80003f25270 */
[----:B------:R-:W-:Y:S02]  /*a290*/  SEL R3, RZ, 0x1, P1 ;  /* 0x00000001ff037807 */ /* 0x000fe40000800000 */
[----:B------:R-:W-:Y:S02]  /*a2a0*/  SEL R5, R5, RZ, P1 ;  /* 0x000000ff05057207 */ /* 0x000fe40000800000 */
[----:B------:R-:W-:-:S03]  /*a2b0*/  LOP3.LUT R0, R0, R3, RZ, 0x3c, !PT ;  /* 0x0000000300007212 */ /* 0x000fc600078e3cff */
[----:B------:R-:W-:Y:S01]  /*a2c0*/  IMAD R5, R5, 0x8, R2 ;  /* 0x0000000805057824 */ /* 0x000fe200078e0202 */
[----:B------:R-:W-:Y:S01]  /*a2d0*/  SHF.L.U32 R0, R0, 0x1f, RZ ;  /* 0x0000001f00007819 */ /* 0x000fe200000006ff */
[----:B----4-:R-:W-:Y:S06]  /*a2e0*/  @!P0 BRA `(.L_x_651) ;  /* 0x0000000400508947 */ /* 0x010fec0003800000 */
.L_x_669:
[----:B------:R-:W5:Y:S02]  /*a2f0*/  SYNCS.PHASECHK.TRANS64.TRYWAIT P0, [R5+URZ], R0 ;  /* 0x00000000050075a7 */ /* 0x000f64000800017f */
[----:B-----5:R-:W-:Y:S05]  /*a300*/  @!P0 BRA `(.L_x_652) ;  /* 0x00000004005c8947 */ /* 0x020fea0003800000 */
.L_x_670:
[----:B------:R-:W-:Y:S05]  /*a310*/  @!P2 BRA `(.L_x_653) ;  /* 0x000000000004a947 */ /* 0x000fea0003800000 */
[----:B--2---:R-:W-:Y:S01]  /*a320*/  BPT.TRAP 0x1 ;  /* 0x000000040000795c */ /* 0x004fe20000300000 */
.L_x_653:
[----:B------:R-:W-:-:S07]  /*a330*/  SHF.L.U32 R4, R4, 0x1f, RZ ;  /* 0x0000001f04047819 */ /* 0x000fce00000006ff */
.L_x_654:
[----:B------:R1:W1:Y:S02]  /*a340*/  SYNCS.PHASECHK.TRANS64.TRYWAIT P0, [R9+URZ+0x36438], R4 ;  /* 0x03643804090075a7 */ /* 0x000264000800017f */
[----:B-1----:R-:W-:Y:S05]  /*a350*/  @!P0 NANOSLEEP.SYNCS 0x989680 ;  /* 0x009896800000895d */ /* 0x002fea0003900000 */
[----:B------:R-:W1:Y:S02]  /*a360*/  @!P0 SYNCS.PHASECHK.TRANS64 P0, [R9+URZ+0x36438], R4 ;  /* 0x03643804090085a7 */ /* 0x000e64000800007f */
[----:B-1----:R-:W-:Y:S05]  /*a370*/  @!P0 BRA `(.L_x_654) ;  /* 0xfffffffc00f08947 */ /* 0x002fea000383ffff */
.L_x_516:
[----:B--2---:R-:W-:Y:S05]  /*a380*/  BSYNC B6 ;  /* 0x0000000000067941 */ /* 0x004fea0003800000 */
.L_x_510:
[----:B------:R-:W-:Y:S05]  /*a390*/  EXIT ;  /* 0x000000000000794d */ /* 0x000fea0003800000 */
.L_x_526:
[----:B------:R-:W-:Y:S02]  /*a3a0*/  IMAD.MOV.U32 R12, RZ, RZ, RZ ;  /* 0x000000ffff0c7224 */ /* 0x000fe400078e00ff */
[----:B------:R-:W-:Y:S02]  /*a3b0*/  IMAD.MOV.U32 R11, RZ, RZ, 0x1f ;  /* 0x0000001fff0b7424 */ /* 0x000fe400078e00ff */
[----:B------:R-:W-:-:S07]  /*a3c0*/  IMAD.MOV.U32 R15, RZ, RZ, -0x1 ;  /* 0xffffffffff0f7424 */ /* 0x000fce00078e00ff */
[----:B------:R-:W-:Y:S05]  /*a3d0*/  WARPSYNC.COLLECTIVE R15, `(.L_x_655) ;  /* 0x000000000f087348 */ /* 0x000fea0003c00000 */
[----:B------:R1:W2:Y:S02]  /*a3e0*/  SHFL.IDX P6, R14, R13, R12, R11 ;  /* 0x0000000c0d0e7389 */ /* 0x0002a400000c000b */
[----:B-12---:R-:W-:Y:S01]  /*a3f0*/  ENDCOLLECTIVE ;  /* 0x000000000000791b */ /* 0x006fe20003800000 */
.L_x_655:
[----:B------:R-:W-:Y:S05]  /*a400*/  BRA `(.L_x_656) ;  /* 0xffffff6c00947947 */ /* 0x000fea000383ffff */
.L_x_528:
[----:B--2---:R-:W-:-:S04]  /*a410*/  IMAD.U32 R7, RZ, RZ, UR36 ;  /* 0x00000024ff077e24 */ /* 0x004fc8000f8e00ff */
[----:B------:R2:W3:Y:S03]  /*a420*/  SYNCS.PHASECHK.TRANS64.TRYWAIT P0, [R7+URZ+0x36400], R11 ;  /* 0x0364000b070075a7 */ /* 0x0004e6000800017f */
[----:B---3--:R-:W-:Y:S05]  /*a430*/  @!P0 NANOSLEEP.SYNCS 0x989680 ;  /* 0x009896800000895d */ /* 0x008fea0003900000 */
[----:B------:R-:W3:Y:S02]  /*a440*/  @!P0 SYNCS.PHASECHK.TRANS64 P0, [R7+URZ+0x36400], R11 ;  /* 0x0364000b070085a7 */ /* 0x000ee4000800007f */
[----:B---3--:R-:W-:Y:S05]  /*a450*/  @!P0 BRA `(.L_x_528) ;  /* 0xfffffffc00ec8947 */ /* 0x008fea000383ffff */
[----:B------:R-:W-:Y:S05]  /*a460*/  BRA `(.L_x_527) ;  /* 0xffffff6c00e47947 */ /* 0x000fea000383ffff */
.L_x_532:
[----:B--2---:R2:W3:Y:S02]  /*a470*/  SYNCS.PHASECHK.TRANS64.TRYWAIT P1, [R4+URZ+0x36410], R11 ;  /* 0x0364100b040075a7 */ /* 0x0044e4000802017f */
[----:B---3--:R-:W-:Y:S05]  /*a480*/  @!P1 NANOSLEEP.SYNCS 0x989680 ;  /* 0x009896800000995d */ /* 0x008fea0003900000 */
[----:B------:R-:W3:Y:S02]  /*a490*/  @!P1 SYNCS.PHASECHK.TRANS64 P1, [R4+URZ+0x36410], R11 ;  /* 0x0364100b040095a7 */ /* 0x000ee4000802007f */
[----:B---3--:R-:W-:Y:S05]  /*a4a0*/  @!P1 BRA `(.L_x_532) ;  /* 0xfffffffc00f09947 */ /* 0x008fea000383ffff */
[----:B------:R-:W-:Y:S05]  /*a4b0*/  BRA `(.L_x_531) ;  /* 0xffffff74008c7947 */ /* 0x000fea000383ffff */
.L_x_536:
[----:B--2---:R-:W-:-:S04]  /*a4c0*/  IMAD.U32 R120, RZ, RZ, UR36 ;  /* 0x00000024ff787e24 */ /* 0x004fc8000f8e00ff */
[----:B------:R2:W3:Y:S03]  /*a4d0*/  SYNCS.PHASECHK.TRANS64.TRYWAIT P1, [R120+URZ+0x36430], R15 ;  /* 0x0364300f780075a7 */ /* 0x0004e6000802017f */
[----:B---3--:R-:W-:Y:S05]  /*a4e0*/  @!P1 NANOSLEEP.SYNCS 0x989680 ;  /* 0x009896800000995d */ /* 0x008fea0003900000 */
[----:B------:R-:W3:Y:S02]  /*a4f0*/  @!P1 SYNCS.PHASECHK.TRANS64 P1, [R120+URZ+0x36430], R15 ;  /* 0x0364300f780095a7 */ /* 0x000ee4000802007f */
[----:B---3--:R-:W-:Y:S05]  /*a500*/  @!P1 BRA `(.L_x_536) ;  /* 0xfffffffc00ec9947 */ /* 0x008fea000383ffff */
[----:B------:R-:W-:Y:S05]  /*a510*/  BRA `(.L_x_535) ;  /* 0xffffff7c00a87947 */ /* 0x000fea000383ffff */
.L_x_630:
[----:B-1----:R1:W2:Y:S02]  /*a520*/  SYNCS.PHASECHK.TRANS64.TRYWAIT P1, [R12+URZ+0x36420], R11 ;  /* 0x0364200b0c0075a7 */ /* 0x0022a4000802017f */
[----:B--2---:R-:W-:Y:S05]  /*a530*/  @!P1 NANOSLEEP.SYNCS 0x989680 ;  /* 0x009896800000995d */ /* 0x004fea0003900000 */
[----:B------:R-:W2:Y:S02]  /*a540*/  @!P1 SYNCS.PHASECHK.TRANS64 P1, [R12+URZ+0x36420], R11 ;  /* 0x0364200b0c0095a7 */ /* 0x000ea4000802007f */
[----:B--2---:R-:W-:Y:S05]  /*a550*/  @!P1 BRA `(.L_x_630) ;  /* 0xfffffffc00f09947 */ /* 0x004fea000383ffff */
[----:B------:R-:W-:Y:S05]  /*a560*/  BRA `(.L_x_657) ;  /* 0xffffffe000107947 */ /* 0x000fea000383ffff */
.L_x_634:
[----:B-1----:R1:W2:Y:S02]  /*a570*/  SYNCS.PHASECHK.TRANS64.TRYWAIT P1, [R12+URZ+0x36438], R11 ;  /* 0x0364380b0c0075a7 */ /* 0x0022a4000802017f */
[----:B--2---:R-:W-:Y:S05]  /*a580*/  @!P1 NANOSLEEP.SYNCS 0x989680 ;  /* 0x009896800000995d */ /* 0x004fea0003900000 */
[----:B------:R-:W2:Y:S02]  /*a590*/  @!P1 SYNCS.PHASECHK.TRANS64 P1, [R12+URZ+0x36438], R11 ;  /* 0x0364380b0c0095a7 */ /* 0x000ea4000802007f */
[----:B--2---:R-:W-:Y:S05]  /*a5a0*/  @!P1 BRA `(.L_x_634) ;  /* 0xfffffffc00f09947 */ /* 0x004fea000383ffff */
[----:B------:R-:W-:Y:S05]  /*a5b0*/  BRA `(.L_x_658) ;  /* 0xffffffe400b87947 */ /* 0x000fea000383ffff */
.L_x_636:
[----:B--2---:R2:W3:Y:S02]  /*a5c0*/  SYNCS.PHASECHK.TRANS64.TRYWAIT P1, [R12+URZ+0x36428], R27 ;  /* 0x0364281b0c0075a7 */ /* 0x0044e4000802017f */
[----:B---3--:R-:W-:Y:S05]  /*a5d0*/  @!P1 NANOSLEEP.SYNCS 0x989680 ;  /* 0x009896800000995d */ /* 0x008fea0003900000 */
[----:B------:R-:W3:Y:S02]  /*a5e0*/  @!P1 SYNCS.PHASECHK.TRANS64 P1, [R12+URZ+0x36428], R27 ;  /* 0x0364281b0c0095a7 */ /* 0x000ee4000802007f */
[----:B---3--:R-:W-:Y:S05]  /*a5f0*/  @!P1 BRA `(.L_x_636) ;  /* 0xfffffffc00f09947 */ /* 0x008fea000383ffff */
[----:B------:R-:W-:Y:S05]  /*a600*/  BRA `(.L_x_659) ;  /* 0xffffffe800807947 */ /* 0x000fea000383ffff */
.L_x_638:
[----:B--2---:R2:W3:Y:S02]  /*a610*/  SYNCS.PHASECHK.TRANS64.TRYWAIT P1, [R12+URZ+0x36438], R28 ;  /* 0x0364381c0c0075a7 */ /* 0x0044e4000802017f */
[----:B---3--:R-:W-:Y:S05]  /*a620*/  @!P1 NANOSLEEP.SYNCS 0x989680 ;  /* 0x009896800000995d */ /* 0x008fea0003900000 */
[----:B------:R-:W3:Y:S02]  /*a630*/  @!P1 SYNCS.PHASECHK.TRANS64 P1, [R12+URZ+0x36438], R28 ;  /* 0x0364381c0c0095a7 */ /* 0x000ee4000802007f */
[----:B---3--:R-:W-:Y:S05]  /*a640*/  @!P1 BRA `(.L_x_638) ;  /* 0xfffffffc00f09947 */ /* 0x008fea000383ffff */
[----:B------:R-:W-:Y:S05]  /*a650*/  BRA `(.L_x_660) ;  /* 0xffffffec00187947 */ /* 0x000fea000383ffff */
.L_x_640:
[----:B------:R-:W-:-:S07]  /*a660*/  SHF.L.U32 R5, R0, 0x1f, RZ ;  /* 0x0000001f00057819 */ /* 0x000fce00000006ff */
.L_x_661:
[----:B---3--:R3:W4:Y:S02]  /*a670*/  SYNCS.PHASECHK.TRANS64.TRYWAIT P1, [R12+URZ+0x36420], R5 ;  /* 0x036420050c0075a7 */ /* 0x008724000802017f */
[----:B----4-:R-:W-:Y:S05]  /*a680*/  @!P1 NANOSLEEP.SYNCS 0x989680 ;  /* 0x009896800000995d */ /* 0x010fea0003900000 */
[----:B------:R-:W4:Y:S02]  /*a690*/  @!P1 SYNCS.PHASECHK.TRANS64 P1, [R12+URZ+0x36420], R5 ;  /* 0x036420050c0095a7 */ /* 0x000f24000802007f */
[----:B----4-:R-:W-:Y:S05]  /*a6a0*/  @!P1 BRA `(.L_x_661) ;  /* 0xfffffffc00f09947 */ /* 0x010fea000383ffff */
[----:B------:R-:W-:Y:S05]  /*a6b0*/  BRA `(.L_x_662) ;  /* 0xffffffec00b07947 */ /* 0x000fea000383ffff */
.L_x_643:
[----:B---3--:R3:W4:Y:S02]  /*a6c0*/  SYNCS.PHASECHK.TRANS64.TRYWAIT P1, [R12+URZ+0x36438], R11 ;  /* 0x0364380b0c0075a7 */ /* 0x008724000802017f */
[----:B----4-:R-:W-:Y:S05]  /*a6d0*/  @!P1 NANOSLEEP.SYNCS 0x989680 ;  /* 0x009896800000995d */ /* 0x010fea0003900000 */
[----:B------:R-:W4:Y:S02]  /*a6e0*/  @!P1 SYNCS.PHASECHK.TRANS64 P1, [R12+URZ+0x36438], R11 ;  /* 0x0364380b0c0095a7 */ /* 0x000f24000802007f */
[----:B----4-:R-:W-:Y:S05]  /*a6f0*/  @!P1 BRA `(.L_x_643) ;  /* 0xfffffffc00f09947 */ /* 0x010fea000383ffff */
[----:B------:R-:W-:Y:S05]  /*a700*/  BRA `(.L_x_663) ;  /* 0xfffffff0005c7947 */ /* 0x000fea000383ffff */
.L_x_645:
[----:B----4-:R4:W1:Y:S02]  /*a710*/  SYNCS.PHASECHK.TRANS64.TRYWAIT P1, [R12+URZ+0x36428], R5 ;  /* 0x036428050c0075a7 */ /* 0x010864000802017f */
[----:B-1----:R-:W-:Y:S05]  /*a720*/  @!P1 NANOSLEEP.SYNCS 0x989680 ;  /* 0x009896800000995d */ /* 0x002fea0003900000 */
[----:B------:R-:W1:Y:S02]  /*a730*/  @!P1 SYNCS.PHASECHK.TRANS64 P1, [R12+URZ+0x36428], R5 ;  /* 0x036428050c0095a7 */ /* 0x000e64000802007f */
[----:B-1----:R-:W-:Y:S05]  /*a740*/  @!P1 BRA `(.L_x_645) ;  /* 0xfffffffc00f09947 */ /* 0x002fea000383ffff */
[----:B------:R-:W-:Y:S05]  /*a750*/  BRA `(.L_x_664) ;  /* 0xfffffff400087947 */ /* 0x000fea000383ffff */
.L_x_647:
[----:B----4-:R4:W1:Y:S02]  /*a760*/  SYNCS.PHASECHK.TRANS64.TRYWAIT P1, [R12+URZ+0x36438], R3 ;  /* 0x036438030c0075a7 */ /* 0x010864000802017f */
[----:B-1----:R-:W-:Y:S05]  /*a770*/  @!P1 NANOSLEEP.SYNCS 0x989680 ;  /* 0x009896800000995d */ /* 0x002fea0003900000 */
[----:B------:R-:W1:Y:S02]  /*a780*/  @!P1 SYNCS.PHASECHK.TRANS64 P1, [R12+URZ+0x36438], R3 ;  /* 0x036438030c0095a7 */ /* 0x000e64000802007f */
[----:B-1----:R-:W-:Y:S05]  /*a790*/  @!P1 BRA `(.L_x_647) ;  /* 0xfffffffc00f09947 */ /* 0x002fea000383ffff */
[----:B------:R-:W-:Y:S05]  /*a7a0*/  BRA `(.L_x_665) ;  /* 0xfffffff400a47947 */ /* 0x000fea000383ffff */
.L_x_649:
[----:B------:R-:W-:Y:S01]  /*a7b0*/  BSSY B0, `(.L_x_666) ;  /* 0x0000006000007945 */ /* 0x000fe20003800000 */
[----:B------:R-:W-:-:S07]  /*a7c0*/  IMAD.MOV.U32 R15, RZ, RZ, -0x1 ;  /* 0xffffffffff0f7424 */ /* 0x000fce00078e00ff */
[----:B-123--:R-:W-:Y:S05]  /*a7d0*/  WARPSYNC.COLLECTIVE R15, `(.L_x_667) ;  /* 0x000000000f0c7348 */ /* 0x00efea0003c00000 */
[----:B------:R-:W-:Y:S02]  /*a7e0*/  ELECT P6, UR62, PT ;  /* 0x00000000003e782f */ /* 0x000fe400038c0000 */
[----:B------:R-:W-:Y:S01]  /*a7f0*/  MOV R14, UR62 ;  /* 0x0000003e000e7c02 */ /* 0x000fe20008000f00 */
[----:B-123--:R-:W-:Y:S10]  /*a800*/  ENDCOLLECTIVE ;  /* 0x000000000000791b */ /* 0x00eff40003800000 */
.L_x_667:
[----:B------:R-:W-:Y:S05]  /*a810*/  BSYNC B0 ;  /* 0x0000000000007941 */ /* 0x000fea0003800000 */
.L_x_666:
[----:B------:R-:W-:Y:S05]  /*a820*/  BRA `(.L_x_668) ;  /* 0xfffffff800607947 */ /* 0x000fea000383ffff */
.L_x_651:
[----:B----4-:R4:W1:Y:S02]  /*a830*/  SYNCS.PHASECHK.TRANS64.TRYWAIT P0, [R7+URZ], R6 ;  /* 0x00000006070075a7 */ /* 0x010864000800017f */
[----:B-1----:R-:W-:Y:S05]  /*a840*/  @!P0 NANOSLEEP.SYNCS 0x989680 ;  /* 0x009896800000895d */ /* 0x002fea0003900000 */
[----:B------:R-:W1:Y:S02]  /*a850*/  @!P0 SYNCS.PHASECHK.TRANS64 P0, [R7+URZ], R6 ;  /* 0x00000006070085a7 */ /* 0x000e64000800007f */
[----:B-1----:R-:W-:Y:S05]  /*a860*/  @!P0 BRA `(.L_x_651) ;  /* 0xfffffffc00f08947 */ /* 0x002fea000383ffff */
[----:B------:R-:W-:Y:S05]  /*a870*/  BRA `(.L_x_669) ;  /* 0xfffffff8009c7947 */ /* 0x000fea000383ffff */
.L_x_652:
[----:B------:R1:W1:Y:S02]  /*a880*/  SYNCS.PHASECHK.TRANS64.TRYWAIT P0, [R5+URZ], R0 ;  /* 0x00000000050075a7 */ /* 0x000264000800017f */
[----:B-1----:R-:W-:Y:S05]  /*a890*/  @!P0 NANOSLEEP.SYNCS 0x989680 ;  /* 0x009896800000895d */ /* 0x002fea0003900000 */
[----:B------:R-:W1:Y:S02]  /*a8a0*/  @!P0 SYNCS.PHASECHK.TRANS64 P0, [R5+URZ], R0 ;  /* 0x00000000050085a7 */ /* 0x000e64000800007f */
[----:B-1----:R-:W-:Y:S05]  /*a8b0*/  @!P0 BRA `(.L_x_652) ;  /* 0xfffffffc00f08947 */ /* 0x002fea000383ffff */
[----:B------:R-:W-:Y:S05]  /*a8c0*/  BRA `(.L_x_670) ;  /* 0xfffffff800907947 */ /* 0x000fea000383ffff */
.L_x_671:
        /* <DEDUP_REMOVED lines=11> */
.L_x_3859:


//--------------------- .text._ZN7cutlass13device_kernelIN5flash11enable_sm90INS1_16FlashAttnBwdSm90INS1_25CollectiveMainloopBwdSm90ILi2ELi1ELi1EN4cute5tupleIJNS5_1CILi1EEES8_S8_EEENS6_IJNS7_ILi64EEENS7_ILi96EEENS7_ILi192EEEEEENS_6half_tEfNS_4arch4Sm90ELb0ELb0ELb1ELb1ELb1ELb0ELb1ELb0ELi3ELi1ELi1ELi1ELb0EEENS1_21CollectiveEpilogueBwdISD_SE_SG_Li384ELb1ELb1ELi3EEENS1_19SingleTileSchedulerILb1ELb0ELb0ELi96EEEEEEEEEvNT_6ParamsE --------------------------
	.section	.text._ZN7cutlass13device_kernelIN5flash11enable_sm90INS1_16FlashAttnBwdSm90INS1_25CollectiveMainloopBwdSm90ILi2ELi1ELi1EN4cute5tupleIJNS5_1CILi1EEES8_S8_EEENS6_IJNS7_ILi64EEENS7_ILi96EEENS7_ILi192EEEEEENS_6half_tEfNS_4arch4Sm90ELb0ELb0ELb1ELb1ELb1ELb0ELb1ELb0ELi3ELi1ELi1ELi1ELb0EEENS1_21CollectiveEpilogueBwdISD_SE_SG_Li384ELb1ELb1ELi3EEENS1_19SingleTileSchedulerILb1ELb0ELb0ELi96EEEEEEEEEvNT_6ParamsE,"ax",@progbits
	.align	128
.text._ZN7cutlass13device_kernelIN5flash11enable_sm90INS1_16FlashAttnBwdSm90INS1_25CollectiveMainloopBwdSm90ILi2ELi1ELi1EN4cute5tupleIJNS5_1CILi1EEES8_S8_EEENS6_IJNS7_ILi64EEENS7_ILi96EEENS7_ILi192EEEEEENS_6half_tEfNS_4arch4Sm90ELb0ELb0ELb1ELb1ELb1ELb0ELb1ELb0ELi3ELi1ELi1ELi1ELb0EEENS1_21CollectiveEpilogueBwdISD_SE_SG_Li384ELb1ELb1ELi3EEENS1_19SingleTileSchedulerILb1ELb0ELb0ELi96EEEEEEEEEvNT_6ParamsE:
        .type           _ZN7cutlass13device_kernelIN5flash11enable_sm90INS1_16FlashAttnBwdSm90INS1_25CollectiveMainloopBwdSm90ILi2ELi1ELi1EN4cute5tupleIJNS5_1CILi1EEES8_S8_EEENS6_IJNS7_ILi64EEENS7_ILi96EEENS7_ILi192EEEEEENS_6half_tEfNS_4arch4Sm90ELb0ELb0ELb1ELb1ELb1ELb0ELb1ELb0ELi3ELi1ELi1ELi1ELb0EEENS1_21CollectiveEpilogueBwdISD_SE_SG_Li384ELb1ELb1ELi3EEENS1_19SingleTileSchedulerILb1ELb0ELb0ELi96EEEEEEEEEvNT_6ParamsE,@function
        .size           _ZN7cutlass13device_kernelIN5flash11enable_sm90INS1_16FlashAttnBwdSm90INS1_25CollectiveMainloopBwdSm90ILi2ELi1ELi1EN4cute5tupleIJNS5_1CILi1EEES8_S8_EEENS6_IJNS7_ILi64EEENS7_ILi96EEENS7_ILi192EEEEEENS_6half_tEfNS_4arch4Sm90ELb0ELb0ELb1ELb1ELb1ELb0ELb1ELb0ELi3ELi1ELi1ELi1ELb0EEENS1_21CollectiveEpilogueBwdISD_SE_SG_Li384ELb1ELb1ELi3EEENS1_19SingleTileSchedulerILb1ELb0ELb0ELi96EEEEEEEEEvNT_6ParamsE,(.L_x_3860 - _ZN7cutlass13device_kernelIN5flash11enable_sm90INS1_16FlashAttnBwdSm90INS1_25CollectiveMainloopBwdSm90ILi2ELi1ELi1EN4cute5tupleIJNS5_1CILi1EEES8_S8_EEENS6_IJNS7_ILi64EEENS7_ILi96EEENS7_ILi192EEEEEENS_6half_tEfNS_4arch4Sm90ELb0ELb0ELb1ELb1ELb1ELb0ELb1ELb0ELi3ELi1ELi1ELi1ELb0EEENS1_21CollectiveEpilogueBwdISD_SE_SG_Li384ELb1ELb1ELi3EEENS1_19SingleTileSchedulerILb1ELb0ELb0ELi96EEEEEEEEEvNT_6ParamsE)
        .other          _ZN7cutlass13device_kernelIN5flash11enable_sm90INS1_16FlashAttnBwdSm90INS1_25CollectiveMainloopBwdSm90ILi2ELi1ELi1EN4cute5tupleIJNS5_1CILi1EEES8_S8_EEENS6_IJNS7_ILi64EEENS7_ILi96EEENS7_ILi192EEEEEENS_6half_tEfNS_4arch4Sm90ELb0ELb0ELb1ELb1ELb1ELb0ELb1ELb0ELi3ELi1ELi1ELi1ELb0EEENS1_21CollectiveEpilogueBwdISD_SE_SG_Li384ELb1ELb1ELi3EEENS1_19SingleTileSchedulerILb1ELb0ELb0ELi96EEEEEEEEEvNT_6ParamsE,@"STO_CUDA_ENTRY STV_DEFAULT"
_ZN7cutlass13device_kernelIN5flash11enable_sm90INS1_16FlashAttnBwdSm90INS1_25CollectiveMainloopBwdSm90ILi2ELi1ELi1EN4cute5tupleIJNS5_1CILi1EEES8_S8_EEENS6_IJNS7_ILi64EEENS7_ILi96EEENS7_ILi192EEEEEENS_6half_tEfNS_4arch4Sm90ELb0ELb0ELb1ELb1ELb1ELb0ELb1ELb0ELi3ELi1ELi1ELi1ELb0EEENS1_21CollectiveEpilogueBwdISD_SE_SG_Li384ELb1ELb1ELi3EEENS1_19SingleTileSchedulerILb1ELb0ELb0ELi96EEEEEEEEEvNT_6ParamsE:
        /* <DEDUP_REMOVED lines=23> */
.L_x_673:
[----:B------:R-:W-:Y:S05]  /*0170*/  BSYNC B0 ;  /* 0x0000000000007941 */ /* 0x000fea0003800000 */
.L_x_672:
        /* <DEDUP_REMOVED lines=34> */
.L_x_674:
        /* <DEDUP_REMOVED lines=20> */
.L_x_675:
        /* <DEDUP_REMOVED lines=8> */
.L_x_678:
        /* <DEDUP_REMOVED lines=21> */
.L_x_679:
        /* <DEDUP_REMOVED lines=10> */
.L_x_681:
[----:B------:R-:W2:Y:S02]  /*0750*/  LDC R0, c[0x0][0x8bc] ;  /* 0x00022f00ff007b82 */ /* 0x000ea40000000800 */
.L_x_680:
        /* <DEDUP_REMOVED lines=15> */
.L_x_683:
        /* <DEDUP_REMOVED lines=10> */
.L_x_684:
        /* <DEDUP_REMOVED lines=8> */
.L_x_685:
        /* <DEDUP_REMOVED lines=9> */
.L_x_686:
        /* <DEDUP_REMOVED lines=76> */
.L_x_689:
        /* <DEDUP_REMOVED lines=15> */
.L_x_688:
        /* <DEDUP_REMOVED lines=20> */
.L_x_691:
        /* <DEDUP_REMOVED lines=15> */
.L_x_690:
        /* <DEDUP_REMOVED lines=8> */
.L_x_838:
        /* <DEDUP_REMOVED lines=26> */
.L_x_693:
        /* <DEDUP_REMOVED lines=100> */
.L_x_705:
[----:B------:R-:W-:-:S13]  /*1a40*/  ISETP.NE.AND P0, PT, R9, 0x3, PT ;  /* 0x000000030900780c */ /* 0x000fda0003f05270 */
[----:B------:R-:W-:Y:S05]  /*1a50*/  @!P0 BRA `(.L_x_695) ;  /* 0x0000000000048947 */ /* 0x000fea0003800000 */
[----:B------:R-:W-:Y:S01]  /*1a60*/  BPT.TRAP 0x1 ;  /* 0x000000040000795c */ /* 0x000fe20000300000 */
.L_x_695:
[----:B------:R-:W-:Y:S02]  /*1a70*/  LEA R4, R3, UR36, 0x3 ;  /* 0x0000002403047c11 */ /* 0x000fe4000f8e18ff */
[----:B------:R-:W-:-:S04]  /*1a80*/  SHF.L.U32 R11, R7, 0x1f, RZ ;  /* 0x0000001f070b7819 */ /* 0x000fc800000006ff */
[----:B------:R1:W2:Y:S01]  /*1a90*/  SYNCS.PHASECHK.TRANS64.TRYWAIT P1, [R4+URZ+0x36410], R11 ;  /* 0x0364100b040075a7 */ /* 0x0002a2000802017f */
[----:B------:R-:W-:Y:S05]  /*1aa0*/  @!P0 BRA `(.L_x_696) ;  /* 0x0000000000048947 */ /* 0x000fea0003800000 */
[----:B------:R-:W-:Y:S01]  /*1ab0*/  BPT.TRAP 0x1 ;  /* 0x000000040000795c */ /* 0x000fe20000300000 */
.L_x_696:
[----:B--2---:R-:W-:Y:S05]  /*1ac0*/  @P1 BRA `(.L_x_697) ;  /* 0x0000000000081947 */ /* 0x004fea0003800000 */
[----:B------:R-:W2:Y:S02]  /*1ad0*/  SYNCS.PHASECHK.TRANS64.TRYWAIT P1, [R4+URZ+0x36410], R11 ;  /* 0x0364100b040075a7 */ /* 0x000ea4000802017f */
[----:B--2---:R-:W-:Y:S05]  /*1ae0*/  @!P1 BRA `(.L_x_698) ;  /* 0x0000009000549947 */ /* 0x004fea0003800000 */
.L_x_697:
        /* <DEDUP_REMOVED lines=104> */
.L_x_699:
[----:B------:R-:W-:-:S04]  /*2170*/  SHF.L.U32 R15, R6, 0x1f, RZ ;  /* 0x0000001f060f7819 */ /* 0x000fc800000006ff */
[----:B------:R1:W1:Y:S01]  /*2180*/  SYNCS.PHASECHK.TRANS64.TRYWAIT P1, [UR36+0x36430], R15 ;  /* 0x0364300fff0075a7 */ /* 0x0002620008020164 */
[----:B------:R-:W-:Y:S05]  /*2190*/  @!P0 BRA `(.L_x_700) ;  /* 0x0000000000048947 */ /* 0x000fea0003800000 */
[----:B------:R-:W-:Y:S01]  /*21a0*/  BPT.TRAP 0x1 ;  /* 0x000000040000795c */ /* 0x000fe20000300000 */
.L_x_700:
        /* <DEDUP_REMOVED lines=33> */
.L_x_701:
        /* <DEDUP_REMOVED lines=340> */
.L_x_703:
        /* <DEDUP_REMOVED lines=60> */
.L_x_704:
        /* <DEDUP_REMOVED lines=63> */
.L_x_687:
        /* <DEDUP_REMOVED lines=129> */
.L_x_707:
        /* <DEDUP_REMOVED lines=54> */
.L_x_709:
[----:B------:R-:W-:Y:S05]  /*4c20*/  BSYNC B0 ;  /* 0x0000000000007941 */ /* 0x000fea0003800000 */
.L_x_708:
        /* <DEDUP_REMOVED lines=15> */
.L_x_711:
[----:B------:R-:W-:Y:S05]  /*4d20*/  BSYNC B0 ;  /* 0x0000000000007941 */ /* 0x000fea0003800000 */
.L_x_710:
        /* <DEDUP_REMOVED lines=18> */
.L_x_713:
[----:B------:R-:W-:Y:S05]  /*4e50*/  BSYNC B0 ;  /* 0x0000000000007941 */ /* 0x000fea0003800000 */
.L_x_712:
        /* <DEDUP_REMOVED lines=17> */
.L_x_715:
[----:B------:R-:W-:Y:S05]  /*4f70*/  BSYNC B0 ;  /* 0x0000000000007941 */ /* 0x000fea0003800000 */
.L_x_714:
        /* <DEDUP_REMOVED lines=18> */
.L_x_717:
[----:B------:R-:W-:Y:S05]  /*50a0*/  BSYNC B0 ;  /* 0x0000000000007941 */ /* 0x000fea0003800000 */
.L_x_716:
        /* <DEDUP_REMOVED lines=20> */
.L_x_719:
[----:B------:R-:W-:Y:S05]  /*51f0*/  BSYNC B0 ;  /* 0x0000000000007941 */ /* 0x000fea0003800000 */
.L_x_718:
        /* <DEDUP_REMOVED lines=26> */
.L_x_721:
[----:B------:R-:W-:Y:S05]  /*53a0*/  BSYNC B0 ;  /* 0x0000000000007941 */ /* 0x000fea0003800000 */
.L_x_720:
        /* <DEDUP_REMOVED lines=15> */
.L_x_723:
[----:B------:R-:W-:Y:S05]  /*54a0*/  BSYNC B0 ;  /* 0x0000000000007941 */ /* 0x000fea0003800000 */
.L_x_722:
        /* <DEDUP_REMOVED lines=15> */
.L_x_725:
[----:B------:R-:W-:Y:S05]  /*55a0*/  BSYNC B0 ;  /* 0x0000000000007941 */ /* 0x000fea0003800000 */
.L_x_724:
        /* <DEDUP_REMOVED lines=15> */
.L_x_727:
[----:B------:R-:W-:Y:S05]  /*56a0*/  BSYNC B0 ;  /* 0x0000000000007941 */ /* 0x000fea0003800000 */
.L_x_726:
        /* <DEDUP_REMOVED lines=15> */
.L_x_729:
[----:B------:R-:W-:Y:S05]  /*57a0*/  BSYNC B0 ;  /* 0x0000000000007941 */ /* 0x000fea0003800000 */
.L_x_728:
        /* <DEDUP_REMOVED lines=15> */
.L_x_706:
        /* <DEDUP_REMOVED lines=31> */
.L_x_730:
        /* <DEDUP_REMOVED lines=45> */
.L_x_732:
[----:B------:R-:W-:Y:S05]  /*5d60*/  BSYNC B0 ;  /* 0x0000000000007941 */ /* 0x000fea0003800000 */
.L_x_731:
        /* <DEDUP_REMOVED lines=16> */
.L_x_734:
[----:B------:R-:W-:Y:S05]  /*5e70*/  BSYNC B0 ;  /* 0x0000000000007941 */ /* 0x000fea0003800000 */
.L_x_733:
        /* <DEDUP_REMOVED lines=16> */
.L_x_736:
[----:B------:R-:W-:Y:S05]  /*5f80*/  BSYNC B0 ;  /* 0x0000000000007941 */ /* 0x000fea0003800000 */
.L_x_735:
        /* <DEDUP_REMOVED lines=17> */
.L_x_738:
[----:B------:R-:W-:Y:S05]  /*60a0*/  BSYNC B0 ;  /* 0x0000000000007941 */ /* 0x000fea0003800000 */
.L_x_737:
        /* <DEDUP_REMOVED lines=16> */
.L_x_740:
[----:B------:R-:W-:Y:S05]  /*61b0*/  BSYNC B0 ;  /* 0x0000000000007941 */ /* 0x000fea0003800000 */
.L_x_739:
        /* <DEDUP_REMOVED lines=20> */
.L_x_742:
[----:B------:R-:W-:Y:S05]  /*6300*/  BSYNC B0 ;  /* 0x0000000000007941 */ /* 0x000fea0003800000 */
.L_x_741:
        /* <DEDUP_REMOVED lines=24> */
.L_x_744:
[----:B------:R-:W-:Y:S05]  /*6490*/  BSYNC B0 ;  /* 0x0000000000007941 */ /* 0x000fea0003800000 */
.L_x_743:
        /* <DEDUP_REMOVED lines=15> */
.L_x_746:
[----:B------:R-:W-:Y:S05]  /*6590*/  BSYNC B0 ;  /* 0x0000000000007941 */ /* 0x000fea0003800000 */
.L_x_745:
        /* <DEDUP_REMOVED lines=15> */
.L_x_748:
[----:B------:R-:W-:Y:S05]  /*6690*/  BSYNC B0 ;  /* 0x0000000000007941 */ /* 0x000fea0003800000 */
.L_x_747:
        /* <DEDUP_REMOVED lines=15> */
.L_x_750:
[----:B------:R-:W-:Y:S05]  /*6790*/  BSYNC B0 ;  /* 0x0000000000007941 */ /* 0x000fea0003800000 */
.L_x_749:
        /* <DEDUP_REMOVED lines=15> */
.L_x_752:
[----:B------:R-:W-:Y:S05]  /*6890*/  BSYNC B0 ;  /* 0x0000000000007941 */ /* 0x000fea0003800000 */
.L_x_751:
        /* <DEDUP_REMOVED lines=15> */
.L_x_677:
        /* <DEDUP_REMOVED lines=9> */
[----:B------:R-:W1:Y:S01]  /*6a20*/  S2UR UR18, SR_CTAID.X ;  /* 0x00000000001279c3 */ /* 0x000e620000002500 */
[----:B------:R-:W-:-:S04]  /*6a30*/  ISETP.NE.U32.AND P0, PT, RZ, UR4, PT ;  /* 0x00000004ff007c0c */ /* 0x000fc8000bf05070 */
[----:B------:R-:W-:-:S03]  /*6a40*/  ISETP.NE.AND.EX P0, PT, RZ, UR5, PT, P0 ;  /* 0x00000005ff007c0c */ /* 0x000fc6000bf05300 */
[----:B------:R-:W2:Y:S10]  /*6a50*/  S2UR UR11, SR_CTAID.Z ;  /* 0x00000000000b79c3 */ /* 0x000eb40000002700 */
[----:B------:R-:W-:Y:S05]  /*6a60*/  @!P0 BRA `(.L_x_754) ;  /* 0x00000000001c8947 */ /* 0x000fea0003800000 */
[----:B------:R-:W-:Y:S02]  /*6a70*/  ULDC.64 UR4, c[0x0][0x8d8] ;  /* 0x0002360000047ab9 */ /* 0x000fe40000000a00 */
[----:B--2---:R-:W-:-:S06]  /*6a80*/  UIMAD.WIDE UR4, UR11, 0x4, UR4 ;  /* 0x000000040b0478a5 */ /* 0x004fcc000f8e0204 */
[----:B------:R-:W-:Y:S02]  /*6a90*/  IMAD.U32 R2, RZ, RZ, UR4 ;  /* 0x00000004ff027e24 */ /* 0x000fe4000f8e00ff */
[----:B------:R-:W-:-:S05]  /*6aa0*/  IMAD.U32 R3, RZ, RZ, UR5 ;  /* 0x00000005ff037e24 */ /* 0x000fca000f8e00ff */
[----:B------:R-:W2:Y:S02]  /*6ab0*/  LDG.E R2, desc[UR38][R2.64] ;  /* 0x0000002602027981 */ /* 0x000ea4000c1e1900 */
[----:B--2---:R-:W-:Y:S01]  /*6ac0*/  R2UR UR4, R2 ;  /* 0x00000000020472ca */ /* 0x004fe200000e0000 */
[----:B------:R-:W-:-:S14]  /*6ad0*/  BRA `(.L_x_755) ;  /* 0x0000000000387947 */ /* 0x000fdc0003800000 */
.L_x_754:
[----:B------:R-:W-:Y:S02]  /*6ae0*/  ULDC.64 UR4, c[0x0][0x8d0] ;  /* 0x0002340000047ab9 */ /* 0x000fe40000000a00 */
[----:B------:R-:W-:-:S04]  /*6af0*/  ISETP.NE.U32.AND P0, PT, RZ, UR4, PT ;  /* 0x00000004ff007c0c */ /* 0x000fc8000bf05070 */
[----:B------:R-:W-:-:S13]  /*6b00*/  ISETP.NE.AND.EX P0, PT, RZ, UR5, PT, P0 ;  /* 0x00000005ff007c0c */ /* 0x000fda000bf05300 */
[----:B------:R-:W-:Y:S05]  /*6b10*/  @!P0 BRA `(.L_x_756) ;  /* 0x0000000000248947 */ /* 0x000fea0003800000 */
[----:B------:R-:W-:Y:S02]  /*6b20*/  ULDC.64 UR4, c[0x0][0x8d0] ;  /* 0x0002340000047ab9 */ /* 0x000fe40000000a00 */
[----:B--2---:R-:W-:-:S06]  /*6b30*/  UIMAD.WIDE UR4, UR11, 0x4, UR4 ;  /* 0x000000040b0478a5 */ /* 0x004fcc000f8e0204 */
[----:B------:R-:W-:Y:S02]  /*6b40*/  IMAD.U32 R2, RZ, RZ, UR4 ;  /* 0x00000004ff027e24 */ /* 0x000fe4000f8e00ff */
[----:B------:R-:W-:-:S05]  /*6b50*/  IMAD.U32 R3, RZ, RZ, UR5 ;  /* 0x00000005ff037e24 */ /* 0x000fca000f8e00ff */
[----:B------:R-:W2:Y:S04]  /*6b60*/  LDG.E R0, desc[UR38][R2.64] ;  /* 0x0000002602007981 */ /* 0x000ea8000c1e1900 */
[----:B------:R-:W2:Y:S02]  /*6b70*/  LDG.E R5, desc[UR38][R2.64+0x4] ;  /* 0x0000042602057981 */ /* 0x000ea4000c1e1900 */
[----:B--2---:R-:W-:-:S05]  /*6b80*/  IMAD.IADD R0, R5, 0x1, -R0 ;  /* 0x0000000105007824 */ /* 0x004fca00078e0a00 */
[----:B------:R-:W-:Y:S01]  /*6b90*/  R2UR UR4, R0 ;  /* 0x00000000000472ca */ /* 0x000fe200000e0000 */
[----:B------:R-:W-:-:S14]  /*6ba0*/  BRA `(.L_x_755) ;  /* 0x0000000000047947 */ /* 0x000fdc0003800000 */
.L_x_756:
[----:B------:R-:W-:-:S05]  /*6bb0*/  ULDC UR4, c[0x0][0x8bc] ;  /* 0x00022f0000047ab9 */ /* 0x000fca0000000800 */
.L_x_755:
[----:B-1----:R-:W-:-:S04]  /*6bc0*/  UIMAD UR5, UR18, 0x60, URZ ;  /* 0x00000060120578a4 */ /* 0x002fc8000f8e023f */
[----:B------:R-:W-:-:S04]  /*6bd0*/  UISETP.GE.AND UP0, UPT, UR5, UR4, UPT ;  /* 0x000000040500728c */ /* 0x000fc8000bf06270 */
[----:B--2---:R-:W-:-:S06]  /*6be0*/  USEL UR11, UR11, 0xffffffff, !UP0 ;  /* 0xffffffff0b0b7887 */ /* 0x004fcc000c000000 */
        /* <DEDUP_REMOVED lines=36> */
.L_x_757:
[----:B-----5:R-:W-:Y:S01]  /*6e30*/  ISETP.GE.AND P0, PT, R0, 0x1, PT ;  /* 0x000000010000780c */ /* 0x020fe20003f06270 */
[----:B------:R-:W-:Y:S01]  /*6e40*/  @UP0 USHF.R.S32.HI UR7, URZ, 0x1f, UR6 ;  /* 0x0000001f3f070899 */ /* 0x000fe20008011406 */
[----:B------:R-:W-:Y:S01]  /*6e50*/  UMOV UR4, URZ ;  /* 0x0000003f00047c82 */ /* 0x000fe20008000000 */
[----:B------:R-:W-:Y:S01]  /*6e60*/  UMOV UR5, URZ ;  /* 0x0000003f00057c82 */ /* 0x000fe20008000000 */
[----:B------:R-:W-:-:S04]  /*6e70*/  @UP0 UMOV UR4, UR6 ;  /* 0x0000000600040c82 */ /* 0x000fc80008000000 */
[----:B------:R-:W-:-:S05]  /*6e80*/  @UP0 UMOV UR5, UR7 ;  /* 0x0000000700050c82 */ /* 0x000fca0008000000 */
[----:B------:R-:W-:Y:S05]  /*6e90*/  @!P0 BRA `(.L_x_682) ;  /* 0x0000003c002c8947 */ /* 0x000fea0003800000 */
[----:B------:R-:W1:Y:S01]  /*6ea0*/  S2R R4, SR_TID.X ;  /* 0x0000000000047919 */ /* 0x000e620000002100 */
        /* <DEDUP_REMOVED lines=8> */
[----:B------:R-:W-:Y:S01]  /*6f30*/  USEL UR19, UR11, URZ, !UP0 ;  /* 0x0000003f0b137287 */ /* 0x000fe2000c000000 */
[----:B------:R-:W-:Y:S01]  /*6f40*/  LEA.HI R3, R3, R2, RZ, 0x6 ;  /* 0x0000000203037211 */ /* 0x000fe200078f30ff */
[----:B------:R-:W-:-:S02]  /*6f50*/  USEL UR6, UR6, URZ, !UP0 ;  /* 0x0000003f06067287 */ /* 0x000fc4000c000000 */
[----:B------:R-:W-:Y:S01]  /*6f60*/  UIADD3 UR8, UP0, UR4, UR12, URZ ;  /* 0x0000000c04087290 */ /* 0x000fe2000ff1e03f */
[----:B------:R-:W-:Y:S01]  /*6f70*/  SHF.R.S32.HI R3, RZ, 0x6, R3 ;  /* 0x00000006ff037819 */ /* 0x000fe20000011403 */
[----:B------:R-:W-:Y:S01]  /*6f80*/  UIADD3 UR14, UR13, UR7, URZ ;  /* 0x000000070d0e7290 */ /* 0x000fe2000fffe03f */
[----:B------:R-:W-:Y:S01]  /*6f90*/  ULDC UR9, c[0x0][0x288] ;  /* 0x0000a20000097ab9 */ /* 0x000fe20000000800 */
[----:B------:R-:W-:Y:S01]  /*6fa0*/  ULDC UR10, c[0x0][0x760] ;  /* 0x0001d800000a7ab9 */ /* 0x000fe20000000800 */
[----:B------:R-:W-:Y:S01]  /*6fb0*/  ULDC.64 UR16, c[0x0][0x2e0] ;  /* 0x0000b80000107ab9 */ /* 0x000fe20000000a00 */
[----:B------:R-:W-:Y:S01]  /*6fc0*/  UIMAD UR11, UR11, UR9, URZ ;  /* 0x000000090b0b72a4 */ /* 0x000fe2000f8e023f */
[----:B------:R-:W-:Y:S01]  /*6fd0*/  VIMNMX R3, R3, 0x1, !PT ;  /* 0x0000000103037848 */ /* 0x000fe20007fe0100 */
[----:B------:R-:W-:Y:S02]  /*6fe0*/  UIMAD UR7, UR9, UR10, URZ ;  /* 0x0000000a090772a4 */ /* 0x000fe4000f8e023f */
[----:B------:R-:W-:Y:S01]  /*6ff0*/  UIADD3.X UR9, UR5, UR14, URZ, UP0, !UPT ;  /* 0x0000000e05097290 */ /* 0x000fe200087fe43f */
[----:B------:R-:W-:Y:S01]  /*7000*/  LOP3.LUT R6, R3, 0x1, RZ, 0xc0, !PT ;  /* 0x0000000103067812 */ /* 0x000fe200078ec0ff */
[----:B------:R-:W-:-:S02]  /*7010*/  UIMAD UR6, UR6, UR16, URZ ;  /* 0x00000010060672a4 */ /* 0x000fc4000f8e023f */
[----:B------:R-:W-:Y:S02]  /*7020*/  UIADD3 UR10, UP0, UR11, UR15, URZ ;  /* 0x0000000f0b0a7290 */ /* 0x000fe4000ff1e03f */
[----:B------:R-:W-:Y:S01]  /*7030*/  UIMAD UR15, UR19, UR17, UR6 ;  /* 0x00000011130f72a4 */ /* 0x000fe2000f8e0206 */
[----:B-1----:R-:W-:Y:S01]  /*7040*/  LOP3.LUT R0, R4, 0x1f, RZ, 0xc0, !PT ;  /* 0x0000001f04007812 */ /* 0x002fe200078ec0ff */
[----:B------:R-:W-:Y:S02]  /*7050*/  UIMAD.WIDE.U32 UR8, UR19, UR16, UR8 ;  /* 0x00000010130872a5 */ /* 0x000fe4000f8e0008 */
[----:B------:R-:W-:Y:S01]  /*7060*/  ULEA.HI.X.SX32 UR11, UR11, UR20, 0x1, UP0 ;  /* 0x000000140b0b7291 */ /* 0x000fe200080f0e3f */
[----:B------:R-:W-:Y:S01]  /*7070*/  ELECT P0, URZ, PT ;  /* 0x00000000003f782f */ /* 0x000fe20003800000 */
[----:B------:R-:W-:Y:S01]  /*7080*/  UIADD3 UR20, UR9, UR15, URZ ;  /* 0x0000000f09147290 */ /* 0x000fe2000fffe03f */
[----:B------:R-:W-:Y:S01]  /*7090*/  UMOV UR6, URZ ;  /* 0x0000003f00067c82 */ /* 0x000fe20008000000 */
[----:B------:R-:W-:Y:S10]  /*70a0*/  @!P1 BRA `(.L_x_758) ;  /* 0x0000000c00549947 */ /* 0x000ff40003800000 */
[----:B------:R-:W-:Y:S01]  /*70b0*/  UMOV UR13, UR14 ;  /* 0x0000000e000d7c82 */ /* 0x000fe20008000000 */
[----:B------:R-:W-:Y:S01]  /*70c0*/  ULDC.64 UR22, c[0x0][0x2c0] ;  /* 0x0000b00000167ab9 */ /* 0x000fe20000000a00 */
[----:B------:R-:W-:Y:S01]  /*70d0*/  UIMAD.WIDE.U32 UR12, UR19, UR16, UR12 ;  /* 0x00000010130c72a5 */ /* 0x000fe2000f8e000c */
[----:B------:R-:W-:Y:S01]  /*70e0*/  IMAD.IADD R4, R3, 0x1, -R6 ;  /* 0x0000000103047824 */ /* 0x000fe200078e0a06 */
[----:B------:R-:W-:Y:S02]  /*70f0*/  UMOV UR6, URZ ;  /* 0x0000003f00067c82 */ /* 0x000fe40008000000 */
[----:B------:R-:W-:-:S04]  /*7100*/  UIADD3 UR17, UP0, UR4, UR12, URZ ;  /* 0x0000000c04117290 */ /* 0x000fc8000ff1e03f */
[----:B------:R-:W-:Y:S02]  /*7110*/  UIADD3.X UR4, UR5, UR15, UR13, UP0, !UPT ;  /* 0x0000000f05047290 */ /* 0x000fe400087fe40d */
[----:B------:R-:W-:-:S04]  /*7120*/  ULEA UR16, UP0, UR17, UR22, 0x2 ;  /* 0x0000001611107291 */ /* 0x000fc8000f80103f */
[----:B------:R-:W-:Y:S02]  /*7130*/  ULEA.HI.X UR17, UR17, UR23, UR4, 0x2, UP0 ;  /* 0x0000001711117291 */ /* 0x000fe400080f1404 */
[----:B------:R-:W-:Y:S01]  /*7140*/  UIADD3 UR16, UP0, UR16, 0x4000, URZ ;  /* 0x0000400010107890 */ /* 0x000fe2000ff1e03f */
[----:B------:R-:W-:-:S03]  /*7150*/  UMOV UR4, URZ ;  /* 0x0000003f00047c82 */ /* 0x000fc60008000000 */
[----:B------:R-:W-:-:S12]  /*7160*/  UIADD3.X UR17, URZ, UR17, URZ, UP0, !UPT ;  /* 0x000000113f117290 */ /* 0x000fd800087fe43f */
.L_x_791:
        /* <DEDUP_REMOVED lines=13> */
.L_x_761:
[----:B------:R-:W2:Y:S04]  /*7240*/  LDG.E.STRONG.GPU R5, desc[UR38][R2.64] ;  /* 0x0000002602057981 */ /* 0x000ea8000c1ef900 */
[----:B--2---:R-:W-:Y:S01]  /*7250*/  CCTL.IVALL ;  /* 0x00000000ff00798f */ /* 0x004fe20002000000 */
[----:B------:R-:W-:Y:S05]  /*7260*/  YIELD ;  /* 0x0000000000007946 */ /* 0x000fea0003800000 */
[----:B------:R-:W-:-:S13]  /*7270*/  ISETP.NE.AND P1, PT, R5, UR18, PT ;  /* 0x0000001205007c0c */ /* 0x000fda000bf25270 */
[----:B------:R-:W-:Y:S05]  /*7280*/  @P1 BRA `(.L_x_761) ;  /* 0xfffffffc00ec1947 */ /* 0x000fea000383ffff */
.L_x_760:
[----:B------:R-:W-:Y:S05]  /*7290*/  BSYNC B0 ;  /* 0x0000000000007941 */ /* 0x000fea0003800000 */
.L_x_759:
[----:B------:R-:W-:-:S03]  /*72a0*/  UMOV UR5, 0xffffffff ;  /* 0xffffffff00057882 */ /* 0x000fc60000000000 */
[----:B------:R-:W-:Y:S05]  /*72b0*/  BRA.DIV UR5, `(.L_x_762) ;  /* 0x0000003a058c7947 */ /* 0x000fea000b800000 */
[----:B------:R-:W-:Y:S01]  /*72c0*/  NOP ;  /* 0x0000000000007918 */ /* 0x000fe20000000000 */
.L_x_841:
        /* <DEDUP_REMOVED lines=19> */
.L_x_764:
[----:B------:R-:W-:Y:S05]  /*7400*/  BSYNC B0 ;  /* 0x0000000000007941 */ /* 0x000fea0003800000 */
.L_x_763:
        /* <DEDUP_REMOVED lines=14> */
.L_x_766:
[----:B------:R-:W-:Y:S05]  /*74f0*/  BSYNC B0 ;  /* 0x0000000000007941 */ /* 0x000fea0003800000 */
.L_x_765:
        /* <DEDUP_REMOVED lines=15> */
.L_x_768:
[----:B------:R-:W-:Y:S05]  /*75f0*/  BSYNC B0 ;  /* 0x0000000000007941 */ /* 0x000fea0003800000 */
.L_x_767:
[----:B------:R-:W-:Y:S06]  /*7600*/  BAR.ARV 0xa, 0xa0 ;  /* 0x0282800000007b1d */ /* 0x000fec0000002000 */
[----:B------:R-:W-:Y:S04]  /*7610*/  BSSY B0, `(.L_x_769) ;  /* 0x0000003000007945 */ /* 0x000fe80003800000 */
[----:B------:R-:W-:Y:S05]  /*7620*/  @!P0 BRA `(.L_x_770) ;  /* 0x0000000000048947 */ /* 0x000fea0003800000 */
[----:B------:R-:W-:-:S04]  /*7630*/  DEPBAR.LE SB0, 0x1 ;  /* 0x000080400000791a */ /* 0x000fc80000000000 */
.L_x_770:
[----:B------:R-:W-:Y:S05]  /*7640*/  BSYNC B0 ;  /* 0x0000000000007941 */ /* 0x000fea0003800000 */
.L_x_769:
[----:B------:R-:W-:Y:S06]  /*7650*/  BAR.ARV 0xb, 0xa0 ;  /* 0x02c2800000007b1d */ /* 0x000fec0000002000 */
[----:B------:R-:W-:Y:S04]  /*7660*/  BSSY B0, `(.L_x_771) ;  /* 0x0000003000007945 */ /* 0x000fe80003800000 */
[----:B------:R-:W-:Y:S05]  /*7670*/  @!P0 BRA `(.L_x_772) ;  /* 0x0000000000048947 */ /* 0x000fea0003800000 */
[----:B------:R-:W-:-:S04]  /*7680*/  DEPBAR.LE SB0, 0x0 ;  /* 0x000080000000791a */ /* 0x000fc80000000000 */
.L_x_772:
[----:B------:R-:W-:Y:S05]  /*7690*/  BSYNC B0 ;  /* 0x0000000000007941 */ /* 0x000fea0003800000 */
.L_x_771:
        /* <DEDUP_REMOVED lines=19> */
.L_x_774:
[----:B------:R-:W-:Y:S05]  /*77d0*/  BSYNC B0 ;  /* 0x0000000000007941 */ /* 0x000fea0003800000 */
.L_x_773:
        /* <DEDUP_REMOVED lines=9> */
.L_x_777:
[----:B------:R-:W2:Y:S04]  /*7870*/  LDG.E.STRONG.GPU R5, desc[UR38][R2.64] ;  /* 0x0000002602057981 */ /* 0x000ea8000c1ef900 */
[----:B--2---:R-:W-:Y:S01]  /*7880*/  CCTL.IVALL ;  /* 0x00000000ff00798f */ /* 0x004fe20002000000 */
[----:B------:R-:W-:Y:S05]  /*7890*/  YIELD ;  /* 0x0000000000007946 */ /* 0x000fea0003800000 */
[----:B------:R-:W-:-:S13]  /*78a0*/  ISETP.NE.AND P1, PT, R5, UR18, PT ;  /* 0x0000001205007c0c */ /* 0x000fda000bf25270 */
[----:B------:R-:W-:Y:S05]  /*78b0*/  @P1 BRA `(.L_x_777) ;  /* 0xfffffffc00ec1947 */ /* 0x000fea000383ffff */
.L_x_776:
[----:B------:R-:W-:Y:S05]  /*78c0*/  BSYNC B0 ;  /* 0x0000000000007941 */ /* 0x000fea0003800000 */
.L_x_775:
[----:B------:R-:W-:-:S03]  /*78d0*/  UMOV UR5, 0xffffffff ;  /* 0xffffffff00057882 */ /* 0x000fc60000000000 */
[----:B------:R-:W-:Y:S05]  /*78e0*/  BRA.DIV UR5, `(.L_x_778) ;  /* 0x00000036051c7947 */ /* 0x000fea000b800000 */
[----:B------:R-:W-:Y:S01]  /*78f0*/  NOP ;  /* 0x0000000000007918 */ /* 0x000fe20000000000 */
.L_x_844:
[----:B------:R-:W-:Y:S05]  /*7900*/  WARPSYNC.ALL ;  /* 0x0000000000007948 */ /* 0x000fea0003800000 */
        /* <DEDUP_REMOVED lines=12> */
[----:B------:R1:W-:Y:S02]  /*79d0*/  UBLKRED.G.S.ADD.F32.RN [UR12], [UR5], UR19, desc[UR22] ;  /* 0x0000160c050073bb */ /* 0x0003e400080a1413 */
[----:B-1----:R0:W-:Y:S02]  /*79e0*/  UTMACMDFLUSH ;  /* 0x00000000000079b7 */ /* 0x0021e40000000000 */
.L_x_780:
[----:B------:R-:W-:Y:S05]  /*79f0*/  BSYNC B0 ;  /* 0x0000000000007941 */ /* 0x000fea0003800000 */
.L_x_779:
        /* <DEDUP_REMOVED lines=14> */
.L_x_782:
[----:B------:R-:W-:Y:S05]  /*7ae0*/  BSYNC B0 ;  /* 0x0000000000007941 */ /* 0x000fea0003800000 */
.L_x_781:
        /* <DEDUP_REMOVED lines=15> */
.L_x_784:
[----:B------:R-:W-:Y:S05]  /*7be0*/  BSYNC B0 ;  /* 0x0000000000007941 */ /* 0x000fea0003800000 */
.L_x_783:
[----:B------:R-:W-:Y:S06]  /*7bf0*/  BAR.ARV 0xa, 0xa0 ;  /* 0x0282800000007b1d */ /* 0x000fec0000002000 */
[----:B------:R-:W-:Y:S04]  /*7c00*/  BSSY B0, `(.L_x_785) ;  /* 0x0000003000007945 */ /* 0x000fe80003800000 */
[----:B------:R-:W-:Y:S05]  /*7c10*/  @!P0 BRA `(.L_x_786) ;  /* 0x0000000000048947 */ /* 0x000fea0003800000 */
[----:B------:R-:W-:-:S04]  /*7c20*/  DEPBAR.LE SB0, 0x1 ;  /* 0x000080400000791a */ /* 0x000fc80000000000 */
.L_x_786:
[----:B------:R-:W-:Y:S05]  /*7c30*/  BSYNC B0 ;  /* 0x0000000000007941 */ /* 0x000fea0003800000 */
.L_x_785:
[----:B------:R-:W-:Y:S06]  /*7c40*/  BAR.ARV 0xb, 0xa0 ;  /* 0x02c2800000007b1d */ /* 0x000fec0000002000 */
[----:B------:R-:W-:Y:S04]  /*7c50*/  BSSY B0, `(.L_x_787) ;  /* 0x0000003000007945 */ /* 0x000fe80003800000 */
[----:B------:R-:W-:Y:S05]  /*7c60*/  @!P0 BRA `(.L_x_788) ;  /* 0x0000000000048947 */ /* 0x000fea0003800000 */
[----:B------:R-:W-:-:S04]  /*7c70*/  DEPBAR.LE SB0, 0x0 ;  /* 0x000080000000791a */ /* 0x000fc80000000000 */
.L_x_788:
[----:B------:R-:W-:Y:S05]  /*7c80*/  BSYNC B0 ;  /* 0x0000000000007941 */ /* 0x000fea0003800000 */
.L_x_787:
        /* <DEDUP_REMOVED lines=19> */
.L_x_790:
[----:B------:R-:W-:Y:S05]  /*7dc0*/  BSYNC B0 ;  /* 0x0000000000007941 */ /* 0x000fea0003800000 */
.L_x_789:
[----:B------:R-:W-:Y:S02]  /*7dd0*/  UIADD3 UR6, UR6, 0x2, URZ ;  /* 0x0000000206067890 */ /* 0x000fe4000fffe03f */
[----:B------:R-:W-:Y:S01]  /*7de0*/  UIADD3 UR4, UR4, 0x1, URZ ;  /* 0x0000000104047890 */ /* 0x000fe2000fffe03f */
[----:B------:R-:W-:Y:S11]  /*7df0*/  @P3 BRA `(.L_x_791) ;  /* 0xfffffff000dc3947 */ /* 0x000ff6000383ffff */
.L_x_758:
        /* <DEDUP_REMOVED lines=13> */
.L_x_794:
[----:B------:R-:W2:Y:S04]  /*7ed0*/  LDG.E.STRONG.GPU R0, desc[UR38][R2.64] ;  /* 0x0000002602007981 */ /* 0x000ea8000c1ef900 */
[----:B--2---:R-:W-:Y:S01]  /*7ee0*/  CCTL.IVALL ;  /* 0x00000000ff00798f */ /* 0x004fe20002000000 */
[----:B------:R-:W-:Y:S05]  /*7ef0*/  YIELD ;  /* 0x0000000000007946 */ /* 0x000fea0003800000 */
[----:B------:R-:W-:-:S13]  /*7f00*/  ISETP.NE.AND P1, PT, R0, UR18, PT ;  /* 0x0000001200007c0c */ /* 0x000fda000bf25270 */
[----:B------:R-:W-:Y:S05]  /*7f10*/  @P1 BRA `(.L_x_794) ;  /* 0xfffffffc00ec1947 */ /* 0x000fea000383ffff */
.L_x_793:
[----:B------:R-:W-:Y:S05]  /*7f20*/  BSYNC B0 ;  /* 0x0000000000007941 */ /* 0x000fea0003800000 */
.L_x_792:
[----:B------:R-:W-:-:S03]  /*7f30*/  UMOV UR4, 0xffffffff ;  /* 0xffffffff00047882 */ /* 0x000fc60000000000 */
[----:B------:R-:W-:Y:S05]  /*7f40*/  BRA.DIV UR4, `(.L_x_795) ;  /* 0x0000002e04a07947 */ /* 0x000fea000b800000 */
[----:B------:R-:W-:Y:S01]  /*7f50*/  NOP ;  /* 0x0000000000007918 */ /* 0x000fe20000000000 */
.L_x_847:
        /* <DEDUP_REMOVED lines=22> */
.L_x_797:
[----:B------:R-:W-:Y:S05]  /*80c0*/  BSYNC B0 ;  /* 0x0000000000007941 */ /* 0x000fea0003800000 */
.L_x_796:
[----:B------:R-:W-:Y:S06]  /*80d0*/  BAR.SYNC.DEFER_BLOCKING 0xe, 0xa0 ;  /* 0x0382800000007b1d */ /* 0x000fec0000010000 */
[----:B------:R-:W-:Y:S04]  /*80e0*/  BSSY B0, `(.L_x_798) ;  /* 0x0000012000007945 */ /* 0x000fe80003800000 */
[----:B------:R-:W-:Y:S05]  /*80f0*/  @!P0 BRA `(.L_x_799) ;  /* 0x0000000000408947 */ /* 0x000fea0003800000 */
[----:B------:R-:W1:Y:S01]  /*8100*/  S2UR UR14, SR_CgaCtaId ;  /* 0x00000000000e79c3 */ /* 0x000e620000008800 */
[----:B------:R-:W-:Y:S01]  /*8110*/  R2UR UR4, R6 ;  /* 0x00000000060472ca */ /* 0x000fe200000e0000 */
[----:B------:R-:W-:Y:S01]  /*8120*/  UMOV UR5, 0x400 ;  /* 0x0000040000057882 */ /* 0x000fe20000000000 */
[----:B------:R-:W-:Y:S01]  /*8130*/  ULDC.64 UR12, c[0x0][0x2c0] ;  /* 0x0000b000000c7ab9 */ /* 0x000fe20000000a00 */
[----:B------:R-:W-:Y:S01]  /*8140*/  UMOV UR16, 0x0 ;  /* 0x0000000000107882 */ /* 0x000fe20000000000 */
[----:B------:R-:W-:-:S09]  /*8150*/  UMOV UR17, 0x14f00000 ;  /* 0x14f0000000117882 */ /* 0x000fd20000000000 */
[----:B------:R-:W-:-:S04]  /*8160*/  UIADD3 UR4, UR4, 0x1000, URZ ;  /* 0x0000100004047890 */ /* 0x000fc8000fffe03f */
[----:B------:R-:W-:Y:S02]  /*8170*/  UIADD3 UR15, UP0, UR4, UR8, URZ ;  /* 0x00000008040f7290 */ /* 0x000fe4000ff1e03f */
[----:B-1----:R-:W-:Y:S02]  /*8180*/  ULEA UR14, UR14, UR5, 0x18 ;  /* 0x000000050e0e7291 */ /* 0x002fe4000f8ec03f */
[----:B------:R-:W-:Y:S02]  /*8190*/  ULEA.HI.X.SX32 UR5, UR4, UR20, 0x1, UP0 ;  /* 0x0000001404057291 */ /* 0x000fe400080f0e3f */
[----:B------:R-:W-:Y:S02]  /*81a0*/  ULEA UR4, UP0, UR15, UR12, 0x2 ;  /* 0x0000000c0f047291 */ /* 0x000fe4000f80103f */
[----:B------:R-:W-:Y:S02]  /*81b0*/  UIADD3 UR14, UR14, 0x16000, URZ ;  /* 0x000160000e0e7890 */ /* 0x000fe4000fffe03f */
[----:B------:R-:W-:Y:S01]  /*81c0*/  ULEA.HI.X UR5, UR15, UR13, UR5, 0x2, UP0 ;  /* 0x0000000d0f057291 */ /* 0x000fe200080f1405 */
[----:B------:R-:W-:-:S08]  /*81d0*/  UMOV UR12, 0x400 ;  /* 0x00000400000c7882 */ /* 0x000fd00000000000 */
[----:B------:R1:W-:Y:S02]  /*81e0*/  UBLKRED.G.S.ADD.F32.RN [UR4], [UR14], UR12, desc[UR16] ;  /* 0x000010040e0073bb */ /* 0x0003e400080a140c */
[----:B-1----:R0:W-:Y:S02]  /*81f0*/  UTMACMDFLUSH ;  /* 0x00000000000079b7 */ /* 0x0021e40000000000 */
.L_x_799:
[----:B------:R-:W-:Y:S05]  /*8200*/  BSYNC B0 ;  /* 0x0000000000007941 */ /* 0x000fea0003800000 */
.L_x_798:
        /* <DEDUP_REMOVED lines=17> */
[----:B------:R1:W-:Y:S01]  /*8320*/  UBLKRED.G.S.ADD.F32.RN [UR4], [UR14], UR12, desc[UR16] ;  /* 0x000010040e0073bb */ /* 0x0003e200080a140c */
[----:B------:R0:W-:Y:S01]  /*8330*/  UTMACMDFLUSH ;  /* 0x00000000000079b7 */ /* 0x0001e20000000000 */
[----:B-1----:R-:W-:-:S04]  /*8340*/  DEPBAR.LE SB0, 0x2 ;  /* 0x000080800000791a */ /* 0x002fc80000000000 */
.L_x_801:
[----:B------:R-:W-:Y:S05]  /*8350*/  BSYNC B0 ;  /* 0x0000000000007941 */ /* 0x000fea0003800000 */
.L_x_800:
[----:B------:R-:W-:Y:S06]  /*8360*/  BAR.ARV 0xa, 0xa0 ;  /* 0x0282800000007b1d */ /* 0x000fec0000002000 */
[----:B------:R-:W-:Y:S04]  /*8370*/  BSSY B0, `(.L_x_802) ;  /* 0x0000003000007945 */ /* 0x000fe80003800000 */
[----:B------:R-:W-:Y:S05]  /*8380*/  @!P0 BRA `(.L_x_803) ;  /* 0x0000000000048947 */ /* 0x000fea0003800000 */
[----:B------:R-:W-:-:S04]  /*8390*/  DEPBAR.LE SB0, 0x1 ;  /* 0x000080400000791a */ /* 0x000fc80000000000 */
.L_x_803:
[----:B------:R-:W-:Y:S05]  /*83a0*/  BSYNC B0 ;  /* 0x0000000000007941 */ /* 0x000fea0003800000 */
.L_x_802:
[----:B------:R-:W-:Y:S06]  /*83b0*/  BAR.ARV 0xb, 0xa0 ;  /* 0x02c2800000007b1d */ /* 0x000fec0000002000 */
[----:B------:R-:W-:Y:S04]  /*83c0*/  BSSY B0, `(.L_x_804) ;  /* 0x0000003000007945 */ /* 0x000fe80003800000 */
[----:B------:R-:W-:Y:S05]  /*83d0*/  @!P0 BRA `(.L_x_805) ;  /* 0x0000000000048947 */ /* 0x000fea0003800000 */
[----:B------:R-:W-:-:S04]  /*83e0*/  DEPBAR.LE SB0, 0x0 ;  /* 0x000080000000791a */ /* 0x000fc80000000000 */
.L_x_805:
[----:B------:R-:W-:Y:S05]  /*83f0*/  BSYNC B0 ;  /* 0x0000000000007941 */ /* 0x000fea0003800000 */
.L_x_804:
        /* <DEDUP_REMOVED lines=19> */
.L_x_753:
        /* <DEDUP_REMOVED lines=10> */
.L_x_806:
        /* <DEDUP_REMOVED lines=10> */
.L_x_808:
[----:B------:R-:W3:Y:S02]  /*8670*/  LDC R0, c[0x0][0x8bc] ;  /* 0x00022f00ff007b82 */ /* 0x000ee40000000800 */
.L_x_807:
[----:B------:R-:W1:Y:S01]  /*8680*/  S2R R9, SR_CTAID.X ;  /* 0x0000000000097919 */ /* 0x000e620000002500 */
[----:B------:R-:W-:Y:S02]  /*8690*/  IMAD.MOV.U32 R5, RZ, RZ, RZ ;  /* 0x000000ffff057224 */ /* 0x000fe400078e00ff */
[----:B------:R-:W-:Y:S02]  /*86a0*/  IMAD.MOV.U32 R4, RZ, RZ, 0x1 ;  /* 0x00000001ff047424 */ /* 0x000fe400078e00ff */
[----:B-1----:R-:W-:-:S05]  /*86b0*/  IMAD R9, R9, 0x60, RZ ;  /* 0x0000006009097824 */ /* 0x002fca00078e02ff */
[----:B---3-5:R-:W-:Y:S01]  /*86c0*/  ISETP.GE.AND P0, PT, R9, R0, PT ;  /* 0x000000000900720c */ /* 0x028fe20003f06270 */
[----:B------:R-:W-:-:S03]  /*86d0*/  IMAD.MOV.U32 R0, RZ, RZ, 0x1 ;  /* 0x00000001ff007424 */ /* 0x000fc600078e00ff */
[----:B------:R-:W-:-:S04]  /*86e0*/  SEL R11, R11, 0xffffffff, !P0 ;  /* 0xffffffff0b0b7807 */ /* 0x000fc80004000000 */
[----:B------:R-:W-:-:S13]  /*86f0*/  ISETP.GE.AND P0, PT, R11, RZ, PT ;  /* 0x000000ff0b00720c */ /* 0x000fda0003f06270 */
[----:B------:R-:W-:Y:S05]  /*8700*/  @!P0 BRA `(.L_x_809) ;  /* 0x0000002000908947 */ /* 0x000fea0003800000 */
[----:B------:R-:W1:Y:S08]  /*8710*/  LDC.64 R4, c[0x0][0x778] ;  /* 0x0001de00ff047b82 */ /* 0x000e700000000a00 */
[----:B------:R-:W3:Y:S08]  /*8720*/  LDC.64 R6, c[0x0][0x780] ;  /* 0x0001e000ff067b82 */ /* 0x000ef00000000a00 */
[----:B------:R-:W2:Y:S01]  /*8730*/  LDC.64 R12, c[0x0][0x770] ;  /* 0x0001dc00ff0c7b82 */ /* 0x000ea20000000a00 */
[----:B-1----:R-:W-:-:S07]  /*8740*/  ISETP.NE.U32.AND P0, PT, R4, RZ, PT ;  /* 0x000000ff0400720c */ /* 0x002fce0003f05070 */
[----:B----4-:R-:W1:Y:S01]  /*8750*/  LDC.64 R2, c[0x0][0x770] ;  /* 0x0001dc00ff027b82 */ /* 0x010e620000000a00 */
[----:B------:R-:W-:Y:S02]  /*8760*/  ISETP.NE.AND.EX P0, PT, R5, RZ, PT, P0 ;  /* 0x000000ff0500720c */ /* 0x000fe40003f05300 */
[----:B---3--:R-:W-:-:S04]  /*8770*/  ISETP.NE.U32.AND P2, PT, R6, RZ, PT ;  /* 0x000000ff0600720c */ /* 0x008fc80003f45070 */
[----:B------:R-:W-:Y:S02]  /*8780*/  ISETP.NE.AND.EX P2, PT, R7, RZ, PT, P2 ;  /* 0x000000ff0700720c */ /* 0x000fe40003f45320 */
[----:B--2---:R-:W-:-:S05]  /*8790*/  ISETP.NE.U32.AND P1, PT, R12, RZ, PT ;  /* 0x000000ff0c00720c */ /* 0x004fca0003f25070 */
[----:B------:R-:W2:Y:S01]  /*87a0*/  @P0 LDC.64 R4, c[0x0][0x778] ;  /* 0x0001de00ff040b82 */ /* 0x000ea20000000a00 */
[----:B------:R-:W-:-:S07]  /*87b0*/  ISETP.NE.AND.EX P1, PT, R13, RZ, PT, P1 ;  /* 0x000000ff0d00720c */ /* 0x000fce0003f25310 */
[----:B------:R-:W3:Y:S01]  /*87c0*/  @P2 LDC.64 R6, c[0x0][0x780] ;  /* 0x0001e000ff062b82 */ /* 0x000ee20000000a00 */
[----:B-1----:R-:W-:-:S05]  /*87d0*/  IMAD.WIDE R2, R11, 0x4, R2 ;  /* 0x000000040b027825 */ /* 0x002fca00078e0202 */
[----:B------:R-:W4:Y:S01]  /*87e0*/  @P1 LDG.E R18, desc[UR38][R2.64] ;  /* 0x0000002602121981 */ /* 0x000f22000c1e1900 */
[----:B------:R-:W-:Y:S01]  /*87f0*/  IMAD.MOV.U32 R10, RZ, RZ, RZ ;  /* 0x000000ffff0a7224 */ /* 0x000fe200078e00ff */
[----:B------:R-:W-:Y:S02]  /*8800*/  ULDC UR4, c[0x0][0x280] ;  /* 0x0000a00000047ab9 */ /* 0x000fe40000000800 */
[----:B------:R-:W4:Y:S01]  /*8810*/  @P1 LDG.E R14, desc[UR38][R2.64] ;  /* 0x00000026020e1981 */ /* 0x000f22000c1e1900 */
[----:B--2---:R-:W-:-:S04]  /*8820*/  @P0 IMAD.WIDE R4, R11, 0x4, R4 ;  /* 0x000000040b040825 */ /* 0x004fc800078e0204 */
[----:B------:R-:W-:Y:S01]  /*8830*/  IMAD.U32 R8, RZ, RZ, UR4 ;  /* 0x00000004ff087e24 */ /* 0x000fe2000f8e00ff */
[----:B------:R3:W5:Y:S02]  /*8840*/  @P0 LDG.E R10, desc[UR38][R4.64] ;  /* 0x00000026040a0981 */ /* 0x000764000c1e1900 */
[----:B---3--:R-:W-:-:S05]  /*8850*/  @P2 IMAD.WIDE R4, R11, 0x4, R6 ;  /* 0x000000040b042825 */ /* 0x008fca00078e0206 */
[----:B------:R1:W5:Y:S01]  /*8860*/  @P2 LDG.E R8, desc[UR38][R4.64] ;  /* 0x0000002604082981 */ /* 0x000362000c1e1900 */
[----:B------:R-:W-:Y:S01]  /*8870*/  VOTEU.ANY UP0, P1 ;  /* 0x00000000003f7886 */ /* 0x000fe20000800100 */
[----:B----4-:R-:W-:Y:S01]  /*8880*/  @P1 IMAD R6, R11, 0x40, R18 ;  /* 0x000000400b061824 */ /* 0x010fe200078e0212 */
        /* <DEDUP_REMOVED lines=9> */
.L_x_810:
        /* <DEDUP_REMOVED lines=70> */
.L_x_848:
        /* <DEDUP_REMOVED lines=9> */
.L_x_813:
        /* <DEDUP_REMOVED lines=98> */
.L_x_824:
[----:B-1----:R-:W-:-:S05]  /*9430*/  IMAD.MOV.U32 R11, RZ, RZ, 0x1 ;  /* 0x00000001ff0b7424 */ /* 0x002fca00078e00ff */
[----:B------:R-:W-:-:S04]  /*9440*/  SHF.L.U32 R11, R11, 0x1f, RZ ;  /* 0x0000001f0b0b7819 */ /* 0x000fc800000006ff */
[----:B------:R-:W1:Y:S02]  /*9450*/  SYNCS.PHASECHK.TRANS64.TRYWAIT P1, [R12+URZ+0x36438], R11 ;  /* 0x0364380b0c0075a7 */ /* 0x000e64000802017f */
[----:B-1234-:R-:W-:Y:S05]  /*9460*/  @!P1 BRA `(.L_x_816) ;  /* 0x0000001800889947 */ /* 0x01efea0003800000 */
.L_x_849:
[----:B------:R-:W-:Y:S05]  /*9470*/  @P0 BRA `(.L_x_817) ;  /* 0x0000000000140947 */ /* 0x000fea0003800000 */
[----:B------:R-:W-:Y:S01]  /*9480*/  ISETP.NE.AND P1, PT, R8, RZ, PT ;  /* 0x000000ff0800720c */ /* 0x000fe20003f25270 */
[----:B------:R-:W-:-:S04]  /*9490*/  IMAD.MOV.U32 R3, RZ, RZ, 0x6100 ;  /* 0x00006100ff037424 */ /* 0x000fc800078e00ff */
[----:B------:R2:W-:Y:S08]  /*94a0*/  SYNCS.ARRIVE.TRANS64 RZ, [R12+URZ+0x36430], R3 ;  /* 0x036430030cff79a7 */ /* 0x0005f0000800003f */
[----:B------:R-:W-:Y:S05]  /*94b0*/  @!P1 BRA `(.L_x_817) ;  /* 0x0000000000049947 */ /* 0x000fea0003800000 */
[----:B------:R-:W-:Y:S01]  /*94c0*/  BPT.TRAP 0x1 ;  /* 0x000000040000795c */ /* 0x000fe20000300000 */
.L_x_817:
        /* <DEDUP_REMOVED lines=49> */
.L_x_850:
[----:B------:R-:W-:Y:S05]  /*97e0*/  @P0 BRA `(.L_x_819) ;  /* 0x0000000000140947 */ /* 0x000fea0003800000 */
[----:B------:R-:W-:Y:S01]  /*97f0*/  ISETP.NE.AND P1, PT, R8, RZ, PT ;  /* 0x000000ff0800720c */ /* 0x000fe20003f25270 */
[----:B--2---:R-:W-:-:S04]  /*9800*/  IMAD.MOV.U32 R27, RZ, RZ, 0x6100 ;  /* 0x00006100ff1b7424 */ /* 0x004fc800078e00ff */
[----:B------:R3:W-:Y:S08]  /*9810*/  SYNCS.ARRIVE.TRANS64 RZ, [R12+URZ+0x36418], R27 ;  /* 0x0364181b0cff79a7 */ /* 0x0007f0000800003f */
[----:B------:R-:W-:Y:S05]  /*9820*/  @!P1 BRA `(.L_x_819) ;  /* 0x0000000000049947 */ /* 0x000fea0003800000 */
[----:B------:R-:W-:Y:S01]  /*9830*/  BPT.TRAP 0x1 ;  /* 0x000000040000795c */ /* 0x000fe20000300000 */
.L_x_819:
        /* <DEDUP_REMOVED lines=37> */
.L_x_851:
[----:B--2---:R-:W-:Y:S01]  /*9a90*/  SHF.R.S32.HI R28, RZ, 0x1f, R26 ;  /* 0x0000001fff1c7819 */ /* 0x004fe2000001141a */
[----:B------:R-:W-:Y:S06]  /*9aa0*/  @P0 BRA `(.L_x_821) ;  /* 0x0000000000140947 */ /* 0x000fec0003800000 */
[----:B------:R-:W-:Y:S01]  /*9ab0*/  ISETP.NE.AND P1, PT, R8, RZ, PT ;  /* 0x000000ff0800720c */ /* 0x000fe20003f25270 */
[----:B------:R-:W-:-:S04]  /*9ac0*/  IMAD.MOV.U32 R29, RZ, RZ, 0x6100 ;  /* 0x00006100ff1d7424 */ /* 0x000fc800078e00ff */
[----:B------:R2:W-:Y:S08]  /*9ad0*/  SYNCS.ARRIVE.TRANS64 RZ, [R12+URZ+0x36430], R29 ;  /* 0x0364301d0cff79a7 */ /* 0x0005f0000800003f */
[----:B------:R-:W-:Y:S05]  /*9ae0*/  @!P1 BRA `(.L_x_821) ;  /* 0x0000000000049947 */ /* 0x000fea0003800000 */
[----:B------:R-:W-:Y:S01]  /*9af0*/  BPT.TRAP 0x1 ;  /* 0x000000040000795c */ /* 0x000fe20000300000 */
.L_x_821:
        /* <DEDUP_REMOVED lines=37> */
.L_x_853:
[----:B------:R-:W-:Y:S05]  /*9d50*/  @P0 BRA `(.L_x_823) ;  /* 0x0000000000140947 */ /* 0x000fea0003800000 */
[----:B------:R-:W-:Y:S01]  /*9d60*/  ISETP.NE.AND P1, PT, R8, RZ, PT ;  /* 0x000000ff0800720c */ /* 0x000fe20003f25270 */
[----:B---3--:R-:W-:-:S04]  /*9d70*/  IMAD.MOV.U32 R5, RZ, RZ, 0x6100 ;  /* 0x00006100ff057424 */ /* 0x008fc800078e00ff */
[----:B------:R4:W-:Y:S08]  /*9d80*/  SYNCS.ARRIVE.TRANS64 RZ, [R12+URZ+0x36410], R5 ;  /* 0x036410050cff79a7 */ /* 0x0009f0000800003f */
[----:B------:R-:W-:Y:S05]  /*9d90*/  @!P1 BRA `(.L_x_823) ;  /* 0x0000000000049947 */ /* 0x000fea0003800000 */
[----:B------:R-:W-:Y:S01]  /*9da0*/  BPT.TRAP 0x1 ;  /* 0x000000040000795c */ /* 0x000fe20000300000 */
.L_x_823:
        /* <DEDUP_REMOVED lines=37> */
.L_x_815:
[----:B------:R-:W-:Y:S01]  /*a000*/  ISETP.NE.AND P1, PT, R17, RZ, PT ;  /* 0x000000ff1100720c */ /* 0x000fe20003f25270 */
[----:B------:R-:W-:-:S12]  /*a010*/  IMAD.MOV.U32 R4, RZ, RZ, 0x1 ;  /* 0x00000001ff047424 */ /* 0x000fd800078e00ff */
[----:B------:R-:W-:Y:S05]  /*a020*/  @!P1 BRA `(.L_x_814) ;  /* 0x00000004006c9947 */ /* 0x000fea0003800000 */
[----:B------:R-:W3:Y:S02]  /*a030*/  SYNCS.PHASECHK.TRANS64.TRYWAIT P1, [R12+URZ+0x36438], R11 ;  /* 0x0364380b0c0075a7 */ /* 0x000ee4000802017f */
[----:B---3--:R-:W-:Y:S05]  /*a040*/  @!P1 BRA `(.L_x_825) ;  /* 0x0000000c00e49947 */ /* 0x008fea0003800000 */
.L_x_854:
[----:B------:R-:W-:Y:S05]  /*a050*/  @P0 BRA `(.L_x_826) ;  /* 0x0000000000140947 */ /* 0x000fea0003800000 */
[----:B------:R-:W-:Y:S01]  /*a060*/  ISETP.NE.AND P1, PT, R8, RZ, PT ;  /* 0x000000ff0800720c */ /* 0x000fe20003f25270 */
[----:B------:R-:W-:-:S04]  /*a070*/  IMAD.MOV.U32 R5, RZ, RZ, 0x6100 ;  /* 0x00006100ff057424 */ /* 0x000fc800078e00ff */
[----:B------:R4:W-:Y:S08]  /*a080*/  SYNCS.ARRIVE.TRANS64 RZ, [R12+URZ+0x36430], R5 ;  /* 0x036430050cff79a7 */ /* 0x0009f0000800003f */
[----:B------:R-:W-:Y:S05]  /*a090*/  @!P1 BRA `(.L_x_826) ;  /* 0x0000000000049947 */ /* 0x000fea0003800000 */
[----:B------:R-:W-:Y:S01]  /*a0a0*/  BPT.TRAP 0x1 ;  /* 0x000000040000795c */ /* 0x000fe20000300000 */
.L_x_826:
        /* <DEDUP_REMOVED lines=42> */
.L_x_855:
[----:B------:R-:W-:Y:S01]  /*a350*/  IMAD.MOV.U32 R4, RZ, RZ, RZ ;  /* 0x000000ffff047224 */ /* 0x000fe200078e00ff */
[----:B------:R-:W-:Y:S06]  /*a360*/  @P0 BRA `(.L_x_828) ;  /* 0x0000000000140947 */ /* 0x000fec0003800000 */
[----:B------:R-:W-:Y:S01]  /*a370*/  ISETP.NE.AND P1, PT, R8, RZ, PT ;  /* 0x000000ff0800720c */ /* 0x000fe20003f25270 */
[----:B----4-:R-:W-:-:S04]  /*a380*/  IMAD.MOV.U32 R5, RZ, RZ, 0x6100 ;  /* 0x00006100ff057424 */ /* 0x010fc800078e00ff */
[----:B------:R4:W-:Y:S08]  /*a390*/  SYNCS.ARRIVE.TRANS64 RZ, [R12+URZ+0x36418], R5 ;  /* 0x036418050cff79a7 */ /* 0x0009f0000800003f */
[----:B------:R-:W-:Y:S05]  /*a3a0*/  @!P1 BRA `(.L_x_828) ;  /* 0x0000000000049947 */ /* 0x000fea0003800000 */
[----:B------:R-:W-:Y:S01]  /*a3b0*/  BPT.TRAP 0x1 ;  /* 0x000000040000795c */ /* 0x000fe20000300000 */
.L_x_828:
        /* <DEDUP_REMOVED lines=34> */
.L_x_814:
[----:B------:R-:W-:-:S04]  /*a5e0*/  SHF.L.U32 R3, R4, 0x1f, RZ ;  /* 0x0000001f04037819 */ /* 0x000fc800000006ff */
[----:B------:R-:W4:Y:S02]  /*a5f0*/  SYNCS.PHASECHK.TRANS64.TRYWAIT P1, [R12+URZ+0x36438], R3 ;  /* 0x036438030c0075a7 */ /* 0x000f24000802017f */
[----:B----4-:R-:W-:Y:S05]  /*a600*/  @!P1 BRA `(.L_x_829) ;  /* 0x00000008009c9947 */ /* 0x010fea0003800000 */
.L_x_856:
[----:B------:R-:W-:Y:S05]  /*a610*/  @P0 BRA `(.L_x_830) ;  /* 0x0000000000180947 */ /* 0x000fea0003800000 */
[----:B------:R-:W5:Y:S01]  /*a620*/  S2R R2, SR_TID.X ;  /* 0x0000000000027919 */ /* 0x000f620000002100 */
[----:B----4-:R-:W-:-:S04]  /*a630*/  IMAD.MOV.U32 R3, RZ, RZ, 0x6100 ;  /* 0x00006100ff037424 */ /* 0x010fc800078e00ff */
[----:B------:R4:W-:Y:S01]  /*a640*/  SYNCS.ARRIVE.TRANS64 RZ, [R12+URZ+0x36430], R3 ;  /* 0x036430030cff79a7 */ /* 0x0009e2000800003f */
[----:B-----5:R-:W-:-:S13]  /*a650*/  LOP3.LUT P0, RZ, R2, 0x1f, RZ, 0xc0, !PT ;  /* 0x0000001f02ff7812 */ /* 0x020fda000780c0ff */
[----:B----4-:R-:W-:Y:S05]  /*a660*/  @!P0 BRA `(.L_x_830) ;  /* 0x0000000000048947 */ /* 0x010fea0003800000 */
[----:B------:R-:W-:Y:S01]  /*a670*/  BPT.TRAP 0x1 ;  /* 0x000000040000795c */ /* 0x000fe20000300000 */
.L_x_830:
        /* <DEDUP_REMOVED lines=44> */
.L_x_811:
[----:B------:R-:W-:Y:S05]  /*a940*/  BSYNC B0 ;  /* 0x0000000000007941 */ /* 0x000fea0003800000 */
.L_x_809:
[----:B------:R-:W-:-:S03]  /*a950*/  UMOV UR6, 0xffffffff ;  /* 0xffffffff00067882 */ /* 0x000fc60000000000 */
[----:B------:R-:W-:Y:S05]  /*a960*/  BRA.DIV UR6, `(.L_x_831) ;  /* 0x0000000606d87947 */ /* 0x000fea000b800000 */
[----:B------:R-:W-:-:S13]  /*a970*/  ELECT P6, URZ, PT ;  /* 0x00000000003f782f */ /* 0x000fda00038c0000 */
.L_x_859:
[----:B------:R-:W-:Y:S05]  /*a980*/  @!P6 BRA `(.L_x_682) ;  /* 0x000000000070e947 */ /* 0x000fea0003800000 */
[----:B------:R-:W-:-:S04]  /*a990*/  LOP3.LUT R16, R16, 0x2, RZ, 0xfc, !PT ;  /* 0x0000000210107812 */ /* 0x000fc800078efcff */
[----:B------:R-:W-:-:S13]  /*a9a0*/  ISETP.NE.AND P2, PT, R16, 0x3, PT ;  /* 0x000000031000780c */ /* 0x000fda0003f45270 */
[----:B------:R-:W-:Y:S05]  /*a9b0*/  @!P2 BRA `(.L_x_832) ;  /* 0x000000000004a947 */ /* 0x000fea0003800000 */
[----:B--2---:R-:W-:Y:S01]  /*a9c0*/  BPT.TRAP 0x1 ;  /* 0x000000040000795c */ /* 0x004fe20000300000 */
.L_x_832:
[----:B----4-:R-:W4:Y:S01]  /*a9d0*/  S2R R3, SR_CgaCtaId ;  /* 0x0000000000037919 */ /* 0x010f220000008800 */
        /* <DEDUP_REMOVED lines=14> */
.L_x_860:
[----:B------:R-:W5:Y:S02]  /*aac0*/  SYNCS.PHASECHK.TRANS64.TRYWAIT P0, [R5+URZ], R0 ;  /* 0x00000000050075a7 */ /* 0x000f64000800017f */
[----:B-----5:R-:W-:Y:S05]  /*aad0*/  @!P0 BRA `(.L_x_834) ;  /* 0x0000000400b08947 */ /* 0x020fea0003800000 */
.L_x_861:
[----:B------:R-:W-:Y:S05]  /*aae0*/  @!P2 BRA `(.L_x_835) ;  /* 0x000000000004a947 */ /* 0x000fea0003800000 */
[----:B--2---:R-:W-:Y:S01]  /*aaf0*/  BPT.TRAP 0x1 ;  /* 0x000000040000795c */ /* 0x004fe20000300000 */
.L_x_835:
[----:B------:R-:W-:-:S07]  /*ab00*/  SHF.L.U32 R4, R4, 0x1f, RZ ;  /* 0x0000001f04047819 */ /* 0x000fce00000006ff */
.L_x_836:
[----:B------:R1:W1:Y:S02]  /*ab10*/  SYNCS.PHASECHK.TRANS64.TRYWAIT P0, [R9+URZ+0x36438], R4 ;  /* 0x03643804090075a7 */ /* 0x000264000800017f */
[----:B-1----:R-:W-:Y:S05]  /*ab20*/  @!P0 NANOSLEEP.SYNCS 0x989680 ;  /* 0x009896800000895d */ /* 0x002fea0003900000 */
[----:B------:R-:W1:Y:S02]  /*ab30*/  @!P0 SYNCS.PHASECHK.TRANS64 P0, [R9+URZ+0x36438], R4 ;  /* 0x03643804090085a7 */ /* 0x000e64000800007f */
[----:B-1----:R-:W-:Y:S05]  /*ab40*/  @!P0 BRA `(.L_x_836) ;  /* 0xfffffffc00f08947 */ /* 0x002fea000383ffff */
.L_x_682:
[----:B--2---:R-:W-:Y:S05]  /*ab50*/  BSYNC B6 ;  /* 0x0000000000067941 */ /* 0x004fea0003800000 */
.L_x_676:
[----:B------:R-:W-:Y:S05]  /*ab60*/  EXIT ;  /* 0x000000000000794d */ /* 0x000fea0003800000 */
.L_x_692:
[----:B------:R-:W-:Y:S02]  /*ab70*/  IMAD.MOV.U32 R12, RZ, RZ, RZ ;  /* 0x000000ffff0c7224 */ /* 0x000fe400078e00ff */
[----:B------:R-:W-:Y:S02]  /*ab80*/  IMAD.MOV.U32 R11, RZ, RZ, 0x1f ;  /* 0x0000001fff0b7424 */ /* 0x000fe400078e00ff */
[----:B------:R-:W-:-:S07]  /*ab90*/  IMAD.MOV.U32 R15, RZ, RZ, -0x1 ;  /* 0xffffffffff0f7424 */ /* 0x000fce00078e00ff */
[----:B------:R-:W-:Y:S05]  /*aba0*/  WARPSYNC.COLLECTIVE R15, `(.L_x_837) ;  /* 0x000000000f087348 */ /* 0x000fea0003c00000 */
[----:B------:R1:W2:Y:S02]  /*abb0*/  SHFL.IDX P6, R14, R13, R12, R11 ;  /* 0x0000000c0d0e7389 */ /* 0x0002a400000c000b */
[----:B-12---:R-:W-:Y:S01]  /*abc0*/  ENDCOLLECTIVE ;  /* 0x000000000000791b */ /* 0x006fe20003800000 */
.L_x_837:
[----:B------:R-:W-:Y:S05]  /*abd0*/  BRA `(.L_x_838) ;  /* 0xffffff6400a07947 */ /* 0x000fea000383ffff */
.L_x_694:
[----:B--2---:R-:W-:-:S04]  /*abe0*/  IMAD.U32 R7, RZ, RZ, UR36 ;  /* 0x00000024ff077e24 */ /* 0x004fc8000f8e00ff */
[----:B------:R2:W3:Y:S03]  /*abf0*/  SYNCS.PHASECHK.TRANS64.TRYWAIT P0, [R7+URZ+0x36400], R11 ;  /* 0x0364000b070075a7 */ /* 0x0004e6000800017f */
[----:B---3--:R-:W-:Y:S05]  /*ac00*/  @!P0 NANOSLEEP.SYNCS 0x989680 ;  /* 0x009896800000895d */ /* 0x008fea0003900000 */
[----:B------:R-:W3:Y:S02]  /*ac10*/  @!P0 SYNCS.PHASECHK.TRANS64 P0, [R7+URZ+0x36400], R11 ;  /* 0x0364000b070085a7 */ /* 0x000ee4000800007f */
[----:B---3--:R-:W-:Y:S05]  /*ac20*/  @!P0 BRA `(.L_x_694) ;  /* 0xfffffffc00ec8947 */ /* 0x008fea000383ffff */
[----:B------:R-:W-:Y:S05]  /*ac30*/  BRA `(.L_x_693) ;  /* 0xffffff6400f07947 */ /* 0x000fea000383ffff */
.L_x_698:
[----:B--2---:R2:W3:Y:S02]  /*ac40*/  SYNCS.PHASECHK.TRANS64.TRYWAIT P1, [R4+URZ+0x36410], R11 ;  /* 0x0364100b040075a7 */ /* 0x0044e4000802017f */
[----:B---3--:R-:W-:Y:S05]  /*ac50*/  @!P1 NANOSLEEP.SYNCS 0x989680 ;  /* 0x009896800000995d */ /* 0x008fea0003900000 */
[----:B------:R-:W3:Y:S02]  /*ac60*/  @!P1 SYNCS.PHASECHK.TRANS64 P1, [R4+URZ+0x36410], R11 ;  /* 0x0364100b040095a7 */ /* 0x000ee4000802007f */
[----:B---3--:R-:W-:Y:S05]  /*ac70*/  @!P1 BRA `(.L_x_698) ;  /* 0xfffffffc00f09947 */ /* 0x008fea000383ffff */
[----:B------:R-:W-:Y:S05]  /*ac80*/  BRA `(.L_x_697) ;  /* 0xffffff6c00987947 */ /* 0x000fea000383ffff */
.L_x_702:
[----:B--2---:R-:W-:-:S04]  /*ac90*/  IMAD.U32 R120, RZ, RZ, UR36 ;  /* 0x00000024ff787e24 */ /* 0x004fc8000f8e00ff */
[----:B------:R2:W3:Y:S03]  /*aca0*/  SYNCS.PHASECHK.TRANS64.TRYWAIT P1, [R120+URZ+0x36430], R15 ;  /* 0x0364300f780075a7 */ /* 0x0004e6000802017f */
[----:B---3--:R-:W-:Y:S05]  /*acb0*/  @!P1 NANOSLEEP.SYNCS 0x989680 ;  /* 0x009896800000995d */ /* 0x008fea0003900000 */
[----:B------:R-:W3:Y:S02]  /*acc0*/  @!P1 SYNCS.PHASECHK.TRANS64 P1, [R120+URZ+0x36430], R15 ;  /* 0x0364300f780095a7 */ /* 0x000ee4000802007f */
[----:B---3--:R-:W-:Y:S05]  /*acd0*/  @!P1 BRA `(.L_x_702) ;  /* 0xfffffffc00ec9947 */ /* 0x008fea000383ffff */
[----:B------:R-:W-:Y:S05]  /*ace0*/  BRA `(.L_x_701) ;  /* 0xffffff7400b47947 */ /* 0x000fea000383ffff */
.L_x_762:
[----:B------:R-:W-:Y:S01]  /*acf0*/  BSSY B0, `(.L_x_839) ;  /* 0x0000005000007945 */ /* 0x000fe20003800000 */
[----:B------:R-:W-:-:S07]  /*ad00*/  IMAD.MOV.U32 R15, RZ, RZ, -0x1 ;  /* 0xffffffffff0f7424 */ /* 0x000fce00078e00ff */
[----:B------:R-:W-:Y:S05]  /*ad10*/  WARPSYNC.COLLECTIVE R15, `(.L_x_840) ;  /* 0x000000000f087348 */ /* 0x000fea0003c00000 */
[----:B------:R-:W-:Y:S01]  /*ad20*/  NOP ;  /* 0x0000000000007918 */ /* 0x000fe20000000000 */
[----:B------:R-:W-:Y:S01]  /*ad30*/  ENDCOLLECTIVE ;  /* 0x000000000000791b */ /* 0x000fe20003800000 */
.L_x_840:
[----:B------:R-:W-:Y:S05]  /*ad40*/  BSYNC B0 ;  /* 0x0000000000007941 */ /* 0x000fea0003800000 */
.L_x_839:
[----:B------:R-:W-:Y:S05]  /*ad50*/  BRA `(.L_x_841) ;  /* 0xffffffc4005c7947 */ /* 0x000fea000383ffff */
.L_x_778:
[----:B------:R-:W-:Y:S01]  /*ad60*/  BSSY B0, `(.L_x_842) ;  /* 0x0000005000007945 */ /* 0x000fe20003800000 */
[----:B------:R-:W-:-:S07]  /*ad70*/  IMAD.MOV.U32 R15, RZ, RZ, -0x1 ;  /* 0xffffffffff0f7424 */ /* 0x000fce00078e00ff */
[----:B------:R-:W-:Y:S05]  /*ad80*/  WARPSYNC.COLLECTIVE R15, `(.L_x_843) ;  /* 0x000000000f087348 */ /* 0x000fea0003c00000 */
[----:B------:R-:W-:Y:S01]  /*ad90*/  NOP ;  /* 0x0000000000007918 */ /* 0x000fe20000000000 */
[----:B------:R-:W-:Y:S01]  /*ada0*/  ENDCOLLECTIVE ;  /* 0x000000000000791b */ /* 0x000fe20003800000 */
.L_x_843:
[----:B------:R-:W-:Y:S05]  /*adb0*/  BSYNC B0 ;  /* 0x0000000000007941 */ /* 0x000fea0003800000 */
.L_x_842:
[----:B------:R-:W-:Y:S05]  /*adc0*/  BRA `(.L_x_844) ;  /* 0xffffffc800cc7947 */ /* 0x000fea000383ffff */
.L_x_795:
[----:B------:R-:W-:Y:S01]  /*add0*/  BSSY B0, `(.L_x_845) ;  /* 0x0000005000007945 */ /* 0x000fe20003800000 */
[----:B------:R-:W-:-:S07]  /*ade0*/  IMAD.MOV.U32 R15, RZ, RZ, -0x1 ;  /* 0xffffffffff0f7424 */ /* 0x000fce00078e00ff */
[----:B------:R-:W-:Y:S05]  /*adf0*/  WARPSYNC.COLLECTIVE R15, `(.L_x_846) ;  /* 0x000000000f087348 */ /* 0x000fea0003c00000 */
[----:B------:R-:W-:Y:S01]  /*ae00*/  NOP ;  /* 0x0000000000007918 */ /* 0x000fe20000000000 */
[----:B------:R-:W-:Y:S01]  /*ae10*/  ENDCOLLECTIVE ;  /* 0x000000000000791b */ /* 0x000fe20003800000 */
.L_x_846:
[----:B------:R-:W-:Y:S05]  /*ae20*/  BSYNC B0 ;  /* 0x0000000000007941 */ /* 0x000fea0003800000 */
.L_x_845:
[----:B------:R-:W-:Y:S05]  /*ae30*/  BRA `(.L_x_847) ;  /* 0xffffffd000487947 */ /* 0x000fea000383ffff */
.L_x_812:
[----:B-1----:R1:W2:Y:S02]  /*ae40*/  SYNCS.PHASECHK.TRANS64.TRYWAIT P1, [R12+URZ+0x36420], R11 ;  /* 0x0364200b0c0075a7 */ /* 0x0022a4000802017f */
[----:B--2---:R-:W-:Y:S05]  /*ae50*/  @!P1 NANOSLEEP.SYNCS 0x989680 ;  /* 0x009896800000995d */ /* 0x004fea0003900000 */
[----:B------:R-:W2:Y:S02]  /*ae60*/  @!P1 SYNCS.PHASECHK.TRANS64 P1, [R12+URZ+0x36420], R11 ;  /* 0x0364200b0c0095a7 */ /* 0x000ea4000802007f */
[----:B--2---:R-:W-:Y:S05]  /*ae70*/  @!P1 BRA `(.L_x_812) ;  /* 0xfffffffc00f09947 */ /* 0x004fea000383ffff */
[----:B------:R-:W-:Y:S05]  /*ae80*/  BRA `(.L_x_848) ;  /* 0xffffffdc00bc7947 */ /* 0x000fea000383ffff */
.L_x_816:
[----:B-1----:R1:W2:Y:S02]  /*ae90*/  SYNCS.PHASECHK.TRANS64.TRYWAIT P1, [R12+URZ+0x36438], R11 ;  /* 0x0364380b0c0075a7 */ /* 0x0022a4000802017f */
[----:B--2---:R-:W-:Y:S05]  /*aea0*/  @!P1 NANOSLEEP.SYNCS 0x989680 ;  /* 0x009896800000995d */ /* 0x004fea0003900000 */
[----:B------:R-:W2:Y:S02]  /*aeb0*/  @!P1 SYNCS.PHASECHK.TRANS64 P1, [R12+URZ+0x36438], R11 ;  /* 0x0364380b0c0095a7 */ /* 0x000ea4000802007f */
[----:B--2---:R-:W-:Y:S05]  /*aec0*/  @!P1 BRA `(.L_x_816) ;  /* 0xfffffffc00f09947 */ /* 0x004fea000383ffff */
[----:B------:R-:W-:Y:S05]  /*aed0*/  BRA `(.L_x_849) ;  /* 0xffffffe400647947 */ /* 0x000fea000383ffff */
.L_x_818:
[----:B--2---:R2:W3:Y:S02]  /*aee0*/  SYNCS.PHASECHK.TRANS64.TRYWAIT P1, [R12+URZ+0x36428], R27 ;  /* 0x0364281b0c0075a7 */ /* 0x0044e4000802017f */
[----:B---3--:R-:W-:Y:S05]  /*aef0*/  @!P1 NANOSLEEP.SYNCS 0x989680 ;  /* 0x009896800000995d */ /* 0x008fea0003900000 */
[----:B------:R-:W3:Y:S02]  /*af00*/  @!P1 SYNCS.PHASECHK.TRANS64 P1, [R12+URZ+0x36428], R27 ;  /* 0x0364281b0c0095a7 */ /* 0x000ee4000802007f */
[----:B---3--:R-:W-:Y:S05]  /*af10*/  @!P1 BRA `(.L_x_818) ;  /* 0xfffffffc00f09947 */ /* 0x008fea000383ffff */
[----:B------:R-:W-:Y:S05]  /*af20*/  BRA `(.L_x_850) ;  /* 0xffffffe8002c7947 */ /* 0x000fea000383ffff */
.L_x_820:
[----:B--2---:R2:W3:Y:S02]  /*af30*/  SYNCS.PHASECHK.TRANS64.TRYWAIT P1, [R12+URZ+0x36438], R28 ;  /* 0x0364381c0c0075a7 */ /* 0x0044e4000802017f */
[----:B---3--:R-:W-:Y:S05]  /*af40*/  @!P1 NANOSLEEP.SYNCS 0x989680 ;  /* 0x009896800000995d */ /* 0x008fea0003900000 */
[----:B------:R-:W3:Y:S02]  /*af50*/  @!P1 SYNCS.PHASECHK.TRANS64 P1, [R12+URZ+0x36438], R28 ;  /* 0x0364381c0c0095a7 */ /* 0x000ee4000802007f */
[----:B---3--:R-:W-:Y:S05]  /*af60*/  @!P1 BRA `(.L_x_820) ;  /* 0xfffffffc00f09947 */ /* 0x008fea000383ffff */
[----:B------:R-:W-:Y:S05]  /*af70*/  BRA `(.L_x_851) ;  /* 0xffffffe800c47947 */ /* 0x000fea000383ffff */
.L_x_822:
[----:B------:R-:W-:-:S07]  /*af80*/  SHF.L.U32 R5, R0, 0x1f, RZ ;  /* 0x0000001f00057819 */ /* 0x000fce00000006ff */
.L_x_852:
[----:B---3--:R3:W4:Y:S02]  /*af90*/  SYNCS.PHASECHK.TRANS64.TRYWAIT P1, [R12+URZ+0x36420], R5 ;  /* 0x036420050c0075a7 */ /* 0x008724000802017f */
[----:B----4-:R-:W-:Y:S05]  /*afa0*/  @!P1 NANOSLEEP.SYNCS 0x989680 ;  /* 0x009896800000995d */ /* 0x010fea0003900000 */
[----:B------:R-:W4:Y:S02]  /*afb0*/  @!P1 SYNCS.PHASECHK.TRANS64 P1, [R12+URZ+0x36420], R5 ;  /* 0x036420050c0095a7 */ /* 0x000f24000802007f */
[----:B----4-:R-:W-:Y:S05]  /*afc0*/  @!P1 BRA `(.L_x_852) ;  /* 0xfffffffc00f09947 */ /* 0x010fea000383ffff */
[----:B------:R-:W-:Y:S05]  /*afd0*/  BRA `(.L_x_853) ;  /* 0xffffffec005c7947 */ /* 0x000fea000383ffff */
.L_x_825:
[----:B---3--:R3:W4:Y:S02]  /*afe0*/  SYNCS.PHASECHK.TRANS64.TRYWAIT P1, [R12+URZ+0x36438], R11 ;  /* 0x0364380b0c0075a7 */ /* 0x008724000802017f */
[----:B----4-:R-:W-:Y:S05]  /*aff0*/  @!P1 NANOSLEEP.SYNCS 0x989680 ;  /* 0x009896800000995d */ /* 0x010fea0003900000 */
[----:B------:R-:W4:Y:S02]  /*b000*/  @!P1 SYNCS.PHASECHK.TRANS64 P1, [R12+URZ+0x36438], R11 ;  /* 0x0364380b0c0095a7 */ /* 0x000f24000802007f */
[----:B----4-:R-:W-:Y:S05]  /*b010*/  @!P1 BRA `(.L_x_825) ;  /* 0xfffffffc00f09947 */ /* 0x010fea000383ffff */
[----:B------:R-:W-:Y:S05]  /*b020*/  BRA `(.L_x_854) ;  /* 0xfffffff000087947 */ /* 0x000fea000383ffff */
.L_x_827:
[----:B----4-:R4:W1:Y:S02]  /*b030*/  SYNCS.PHASECHK.TRANS64.TRYWAIT P1, [R12+URZ+0x36428], R5 ;  /* 0x036428050c0075a7 */ /* 0x010864000802017f */
[----:B-1----:R-:W-:Y:S05]  /*b040*/  @!P1 NANOSLEEP.SYNCS 0x989680 ;  /* 0x009896800000995d */ /* 0x002fea0003900000 */
[----:B------:R-:W1:Y:S02]  /*b050*/  @!P1 SYNCS.PHASECHK.TRANS64 P1, [R12+URZ+0x36428], R5 ;  /* 0x036428050c0095a7 */ /* 0x000e64000802007f */
[----:B-1----:R-:W-:Y:S05]  /*b060*/  @!P1 BRA `(.L_x_827) ;  /* 0xfffffffc00f09947 */ /* 0x002fea000383ffff */
[----:B------:R-:W-:Y:S05]  /*b070*/  BRA `(.L_x_855) ;  /* 0xfffffff000b47947 */ /* 0x000fea000383ffff */
.L_x_829:
[----:B----4-:R4:W1:Y:S02]  /*b080*/  SYNCS.PHASECHK.TRANS64.TRYWAIT P1, [R12+URZ+0x36438], R3 ;  /* 0x036438030c0075a7 */ /* 0x010864000802017f */
[----:B-1----:R-:W-:Y:S05]  /*b090*/  @!P1 NANOSLEEP.SYNCS 0x989680 ;  /* 0x009896800000995d */ /* 0x002fea0003900000 */
[----:B------:R-:W1:Y:S02]  /*b0a0*/  @!P1 SYNCS.PHASECHK.TRANS64 P1, [R12+URZ+0x36438], R3 ;  /* 0x036438030c0095a7 */ /* 0x000e64000802007f */
[----:B-1----:R-:W-:Y:S05]  /*b0b0*/  @!P1 BRA `(.L_x_829) ;  /* 0xfffffffc00f09947 */ /* 0x002fea000383ffff */
[----:B------:R-:W-:Y:S05]  /*b0c0*/  BRA `(.L_x_856) ;  /* 0xfffffff400507947 */ /* 0x000fea000383ffff */
.L_x_831:
[----:B------:R-:W-:Y:S01]  /*b0d0*/  BSSY B0, `(.L_x_857) ;  /* 0x0000006000007945 */ /* 0x000fe20003800000 */
[----:B------:R-:W-:-:S07]  /*b0e0*/  IMAD.MOV.U32 R15, RZ, RZ, -0x1 ;  /* 0xffffffffff0f7424 */ /* 0x000fce00078e00ff */
[----:B-1234-:R-:W-:Y:S05]  /*b0f0*/  WARPSYNC.COLLECTIVE R15, `(.L_x_858) ;  /* 0x000000000f0c7348 */ /* 0x01efea0003c00000 */
[----:B------:R-:W-:Y:S02]  /*b100*/  ELECT P6, UR62, PT ;  /* 0x00000000003e782f */ /* 0x000fe400038c0000 */
[----:B------:R-:W-:Y:S01]  /*b110*/  MOV R14, UR62 ;  /* 0x0000003e000e7c02 */ /* 0x000fe20008000f00 */
[----:B-1234-:R-:W-:Y:S10]  /*b120*/  ENDCOLLECTIVE ;  /* 0x000000000000791b */ /* 0x01eff40003800000 */
.L_x_858:
[----:B------:R-:W-:Y:S05]  /*b130*/  BSYNC B0 ;  /* 0x0000000000007941 */ /* 0x000fea0003800000 */
.L_x_857:
[----:B------:R-:W-:Y:S05]  /*b140*/  BRA `(.L_x_859) ;  /* 0xfffffff8000c7947 */ /* 0x000fea000383ffff */
.L_x_833:
[----:B----4-:R4:W1:Y:S02]  /*b150*/  SYNCS.PHASECHK.TRANS64.TRYWAIT P0, [R7+URZ], R6 ;  /* 0x00000006070075a7 */ /* 0x010864000800017f */
[----:B-1----:R-:W-:Y:S05]  /*b160*/  @!P0 NANOSLEEP.SYNCS 0x989680 ;  /* 0x009896800000895d */ /* 0x002fea0003900000 */
[----:B------:R-:W1:Y:S02]  /*b170*/  @!P0 SYNCS.PHASECHK.TRANS64 P0, [R7+URZ], R6 ;  /* 0x00000006070085a7 */ /* 0x000e64000800007f */
[----:B-1----:R-:W-:Y:S05]  /*b180*/  @!P0 BRA `(.L_x_833) ;  /* 0xfffffffc00f08947 */ /* 0x002fea000383ffff */
[----:B------:R-:W-:Y:S05]  /*b190*/  BRA `(.L_x_860) ;  /* 0xfffffff800487947 */ /* 0x000fea000383ffff */
.L_x_834:
[----:B------:R1:W1:Y:S02]  /*b1a0*/  SYNCS.PHASECHK.TRANS64.TRYWAIT P0, [R5+URZ], R0 ;  /* 0x00000000050075a7 */ /* 0x000264000800017f */
[----:B-1----:R-:W-:Y:S05]  /*b1b0*/  @!P0 NANOSLEEP.SYNCS 0x989680 ;  /* 0x009896800000895d */ /* 0x002fea0003900000 */
[----:B------:R-:W1:Y:S02]  /*b1c0*/  @!P0 SYNCS.PHASECHK.TRANS64 P0, [R5+URZ], R0 ;  /* 0x00000000050085a7 */ /* 0x000e64000800007f */
[----:B-1----:R-:W-:Y:S05]  /*b1d0*/  @!P0 BRA `(.L_x_834) ;  /* 0xfffffffc00f08947 */ /* 0x002fea000383ffff */
[----:B------:R-:W-:Y:S05]  /*b1e0*/  BRA `(.L_x_861) ;  /* 0xfffffff8003c7947 */ /* 0x000fea000383ffff */
.L_x_862:
        /* <DEDUP_REMOVED lines=9> */
.L_x_3860:


//--------------------- .text._ZN7cutlass13device_kernelIN5flash11enable_sm90INS1_16FlashAttnBwdSm90INS1_25CollectiveMainloopBwdSm90ILi2ELi1ELi1EN4cute5tupleIJNS5_1CILi1EEES8_S8_EEENS6_IJNS7_ILi64EEENS7_ILi96EEENS7_ILi192EEEEEENS_6half_tEfNS_4arch4Sm90ELb0ELb0ELb1ELb1ELb0ELb0ELb1ELb0ELi3ELi1ELi1ELi1ELb0EEENS1_24CollectiveEpilogueBwdGQAISD_fSG_Li384ELb1ELb0EEENS1_19SingleTileSchedulerILb1ELb0ELb0ELi96EEEEEEEEEvNT_6ParamsE --------------------------
	.section	.text._ZN7cutlass13device_kernelIN5flash11enable_sm90INS1_16FlashAttnBwdSm90INS1_25CollectiveMainloopBwdSm90ILi2ELi1ELi1EN4cute5tupleIJNS5_1CILi1EEES8_S8_EEENS6_IJNS7_ILi64EEENS7_ILi96EEENS7_ILi192EEEEEENS_6half_tEfNS_4arch4Sm90ELb0ELb0ELb1ELb1ELb0ELb0ELb1ELb0ELi3ELi1ELi1ELi1ELb0EEENS1_24CollectiveEpilogueBwdGQAISD_fSG_Li384ELb1ELb0EEENS1_19SingleTileSchedulerILb1ELb0ELb0ELi96EEEEEEEEEvNT_6ParamsE,"ax",@progbits
	.align	128
.text._ZN7cutlass13device_kernelIN5flash11enable_sm90INS1_16FlashAttnBwdSm90INS1_25CollectiveMainloopBwdSm90ILi2ELi1ELi1EN4cute5tupleIJNS5_1CILi1EEES8_S8_EEENS6_IJNS7_ILi64EEENS7_ILi96EEENS7_ILi192EEEEEENS_6half_tEfNS_4arch4Sm90ELb0ELb0ELb1ELb1ELb0ELb0ELb1ELb0ELi3ELi1ELi1ELi1ELb0EEENS1_24CollectiveEpilogueBwdGQAISD_fSG_Li384ELb1ELb0EEENS1_19SingleTileSchedulerILb1ELb0ELb0ELi96EEEEEEEEEvNT_6ParamsE:
        .type           _ZN7cutlass13device_kernelIN5flash11enable_sm90INS1_16FlashAttnBwdSm90INS1_25CollectiveMainloopBwdSm90ILi2ELi1ELi1EN4cute5tupleIJNS5_1CILi1EEES8_S8_EEENS6_IJNS7_ILi64EEENS7_ILi96EEENS7_ILi192EEEEEENS_6half_tEfNS_4arch4Sm90ELb0ELb0ELb1ELb1ELb0ELb0ELb1ELb0ELi3ELi1ELi1ELi1ELb0EEENS1_24CollectiveEpilogueBwdGQAISD_fSG_Li384ELb1ELb0EEENS1_19SingleTileSchedulerILb1ELb0ELb0ELi96EEEEEEEEEvNT_6ParamsE,@function
        .size           _ZN7cutlass13device_kernelIN5flash11enable_sm90INS1_16FlashAttnBwdSm90INS1_25CollectiveMainloopBwdSm90ILi2ELi1ELi1EN4cute5tupleIJNS5_1CILi1EEES8_S8_EEENS6_IJNS7_ILi64EEENS7_ILi96EEENS7_ILi192EEEEEENS_6half_tEfNS_4arch4Sm90ELb0ELb0ELb1ELb1ELb0ELb0ELb1ELb0ELi3ELi1ELi1ELi1ELb0EEENS1_24CollectiveEpilogueBwdGQAISD_fSG_Li384ELb1ELb0EEENS1_19SingleTileSchedulerILb1ELb0ELb0ELi96EEEEEEEEEvNT_6ParamsE,(.L_x_3861 - _ZN7cutlass13device_kernelIN5flash11enable_sm90INS1_16FlashAttnBwdSm90INS1_25CollectiveMainloopBwdSm90ILi2ELi1ELi1EN4cute5tupleIJNS5_1CILi1EEES8_S8_EEENS6_IJNS7_ILi64EEENS7_ILi96EEENS7_ILi192EEEEEENS_6half_tEfNS_4arch4Sm90ELb0ELb0ELb1ELb1ELb0ELb0ELb1ELb0ELi3ELi1ELi1ELi1ELb0EEENS1_24CollectiveEpilogueBwdGQAISD_fSG_Li384ELb1ELb0EEENS1_19SingleTileSchedulerILb1ELb0ELb0ELi96EEEEEEEEEvNT_6ParamsE)
        .other          _ZN7cutlass13device_kernelIN5flash11enable_sm90INS1_16FlashAttnBwdSm90INS1_25CollectiveMainloopBwdSm90ILi2ELi1ELi1EN4cute5tupleIJNS5_1CILi1EEES8_S8_EEENS6_IJNS7_ILi64EEENS7_ILi96EEENS7_ILi192EEEEEENS_6half_tEfNS_4arch4Sm90ELb0ELb0ELb1ELb1ELb0ELb0ELb1ELb0ELi3ELi1ELi1ELi1ELb0EEENS1_24CollectiveEpilogueBwdGQAISD_fSG_Li384ELb1ELb0EEENS1_19SingleTileSchedulerILb1ELb0ELb0ELi96EEEEEEEEEvNT_6ParamsE,@"STO_CUDA_ENTRY STV_DEFAULT"
_ZN7cutlass13device_kernelIN5flash11enable_sm90INS1_16FlashAttnBwdSm90INS1_25CollectiveMainloopBwdSm90ILi2ELi1ELi1EN4cute5tupleIJNS5_1CILi1EEES8_S8_EEENS6_IJNS7_ILi64EEENS7_ILi96EEENS7_ILi192EEEEEENS_6half_tEfNS_4arch4Sm90ELb0ELb0ELb1ELb1ELb0ELb0ELb1ELb0ELi3ELi1ELi1ELi1ELb0EEENS1_24CollectiveEpilogueBwdGQAISD_fSG_Li384ELb1ELb0EEENS1_19SingleTileSchedulerILb1ELb0ELb0ELi96EEEEEEEEEvNT_6ParamsE:
        /* <DEDUP_REMOVED lines=23> */
.L_x_864:
[----:B------:R-:W-:Y:S05]  /*0170*/  BSYNC B0 ;  /* 0x0000000000007941 */ /* 0x000fea0003800000 */
.L_x_863:
        /* <DEDUP_REMOVED lines=34> */
.L_x_865:
        /* <DEDUP_REMOVED lines=20> */
.L_x_866:
        /* <DEDUP_REMOVED lines=8> */
.L_x_869:
        /* <DEDUP_REMOVED lines=21> */
.L_x_870:
        /* <DEDUP_REMOVED lines=10> */
.L_x_872:
[----:B------:R-:W2:Y:S02]  /*0750*/  LDC R0, c[0x0][0x8c4] ;  /* 0x00023100ff007b82 */ /* 0x000ea40000000800 */
.L_x_871:
        /* <DEDUP_REMOVED lines=15> */
.L_x_874:
        /* <DEDUP_REMOVED lines=10> */
.L_x_875:
        /* <DEDUP_REMOVED lines=8> */
.L_x_876:
        /* <DEDUP_REMOVED lines=9> */
.L_x_877:
        /* <DEDUP_REMOVED lines=76> */
.L_x_880:
        /* <DEDUP_REMOVED lines=15> */
.L_x_879:
        /* <DEDUP_REMOVED lines=20> */
.L_x_882:
        /* <DEDUP_REMOVED lines=15> */
.L_x_881:
        /* <DEDUP_REMOVED lines=8> */
.L_x_970:
        /* <DEDUP_REMOVED lines=26> */
.L_x_884:
        /* <DEDUP_REMOVED lines=100> */
.L_x_896:
[----:B------:R-:W-:-:S13]  /*1a40*/  ISETP.NE.AND P0, PT, R9, 0x3, PT ;  /* 0x000000030900780c */ /* 0x000fda0003f05270 */
[----:B------:R-:W-:Y:S05]  /*1a50*/  @!P0 BRA `(.L_x_886) ;  /* 0x0000000000048947 */ /* 0x000fea0003800000 */
[----:B------:R-:W-:Y:S01]  /*1a60*/  BPT.TRAP 0x1 ;  /* 0x000000040000795c */ /* 0x000fe20000300000 */
.L_x_886:
[----:B------:R-:W-:Y:S02]  /*1a70*/  LEA R4, R3, UR36, 0x3 ;  /* 0x0000002403047c11 */ /* 0x000fe4000f8e18ff */
[----:B------:R-:W-:-:S04]  /*1a80*/  SHF.L.U32 R11, R7, 0x1f, RZ ;  /* 0x0000001f070b7819 */ /* 0x000fc800000006ff */
[----:B------:R1:W2:Y:S01]  /*1a90*/  SYNCS.PHASECHK.TRANS64.TRYWAIT P1, [R4+URZ+0x36410], R11 ;  /* 0x0364100b040075a7 */ /* 0x0002a2000802017f */
[----:B------:R-:W-:Y:S05]  /*1aa0*/  @!P0 BRA `(.L_x_887) ;  /* 0x0000000000048947 */ /* 0x000fea0003800000 */
[----:B------:R-:W-:Y:S01]  /*1ab0*/  BPT.TRAP 0x1 ;  /* 0x000000040000795c */ /* 0x000fe20000300000 */
.L_x_887:
[----:B--2---:R-:W-:Y:S05]  /*1ac0*/  @P1 BRA `(.L_x_888) ;  /* 0x0000000000081947 */ /* 0x004fea0003800000 */
[----:B------:R-:W2:Y:S02]  /*1ad0*/  SYNCS.PHASECHK.TRANS64.TRYWAIT P1, [R4+URZ+0x36410], R11 ;  /* 0x0364100b040075a7 */ /* 0x000ea4000802017f */
[----:B--2---:R-:W-:Y:S05]  /*1ae0*/  @!P1 BRA `(.L_x_889) ;  /* 0x0000006800649947 */ /* 0x004fea0003800000 */
.L_x_888:
        /* <DEDUP_REMOVED lines=104> */
.L_x_890:
[----:B------:R-:W-:-:S04]  /*2170*/  SHF.L.U32 R15, R6, 0x1f, RZ ;  /* 0x0000001f060f7819 */ /* 0x000fc800000006ff */
[----:B------:R1:W1:Y:S01]  /*2180*/  SYNCS.PHASECHK.TRANS64.TRYWAIT P1, [UR36+0x36430], R15 ;  /* 0x0364300fff0075a7 */ /* 0x0002620008020164 */
[----:B------:R-:W-:Y:S05]  /*2190*/  @!P0 BRA `(.L_x_891) ;  /* 0x0000000000048947 */ /* 0x000fea0003800000 */
[----:B------:R-:W-:Y:S01]  /*21a0*/  BPT.TRAP 0x1 ;  /* 0x000000040000795c */ /* 0x000fe20000300000 */
.L_x_891:
        /* <DEDUP_REMOVED lines=33> */
.L_x_892:
        /* <DEDUP_REMOVED lines=340> */
.L_x_894:
        /* <DEDUP_REMOVED lines=60> */
.L_x_895:
        /* <DEDUP_REMOVED lines=63> */
.L_x_878:
[----:B------:R-:W-:Y:S05]  /*40b0*/  @P0 BRA `(.L_x_873) ;  /* 0x0000004000b40947 */ /* 0x000fea0003800000 */
[----:B------:R-:W3:Y:S01]  /*40c0*/  LDL.LU R120, [R1+0x8] ;  /* 0x0000080001787983 */ /* 0x000ee20000300800 */
[----:B-12---:R-:W1:Y:S01]  /*40d0*/  LDC.64 R2, c[0x0][0x878] ;  /* 0x00021e00ff027b82 */ /* 0x006e620000000a00 */
[----:B------:R-:W2:Y:S01]  /*40e0*/  S2R R0, SR_TID.X ;  /* 0x0000000000007919 */ /* 0x000ea20000002100 */
[----:B------:R-:W4:Y:S06]  /*40f0*/  S2R R6, SR_CTAID.Y ;  /* 0x0000000000067919 */ /* 0x000f2c0000002600 */
[----:B------:R-:W5:Y:S01]  /*4100*/  S2UR UR5, SR_CgaCtaId ;  /* 0x00000000000579c3 */ /* 0x000f620000008800 */
[----:B------:R-:W4:Y:S07]  /*4110*/  S2R R10, SR_CTAID.X ;  /* 0x00000000000a7919 */ /* 0x000f2e0000002500 */
[----:B------:R-:W4:Y:S01]  /*4120*/  LDC.64 R12, c[0x0][0x818] ;  /* 0x00020600ff0c7b82 */ /* 0x000f220000000a00 */
[----:B-1----:R-:W-:-:S07]  /*4130*/  ISETP.NE.U32.AND P0, PT, R2, RZ, PT ;  /* 0x000000ff0200720c */ /* 0x002fce0003f05070 */
[----:B------:R-:W1:Y:S01]  /*4140*/  LDC.64 R16, c[0x0][0x840] ;  /* 0x00021000ff107b82 */ /* 0x000e620000000a00 */
[----:B------:R-:W-:-:S07]  /*4150*/  ISETP.NE.AND.EX P0, PT, R3, RZ, PT, P0 ;  /* 0x000000ff0300720c */ /* 0x000fce0003f05300 */
[----:B------:R-:W5:Y:S08]  /*4160*/  LDC R2, c[0x0][0x850] ;  /* 0x00021400ff027b82 */ /* 0x000f700000000800 */
[----:B------:R-:W3:Y:S01]  /*4170*/  @P0 LDC.64 R4, c[0x0][0x878] ;  /* 0x00021e00ff040b82 */ /* 0x000ee20000000a00 */
[----:B------:R-:W-:-:S07]  /*4180*/  UMOV UR4, 0x400 ;  /* 0x0000040000047882 */ /* 0x000fce0000000000 */
[----:B------:R-:W1:Y:S08]  /*4190*/  LDC.64 R14, c[0x0][0x820] ;  /* 0x00020800ff0e7b82 */ /* 0x000e700000000a00 */
[----:B------:R-:W1:Y:S08]  /*41a0*/  LDC.64 R18, c[0x0][0x848] ;  /* 0x00021200ff127b82 */ /* 0x000e700000000a00 */
[----:B------:R-:W1:Y:S08]  /*41b0*/  LDC.64 R20, c[0x0][0x800] ;  /* 0x00020000ff147b82 */ /* 0x000e700000000a00 */
[----:B------:R-:W1:Y:S01]  /*41c0*/  LDC.64 R22, c[0x0][0x828] ;  /* 0x00020a00ff167b82 */ /* 0x000e620000000a00 */
[----:B---3--:R-:W-:-:S06]  /*41d0*/  @P0 IMAD.WIDE R4, R120, 0x4, R4 ;  /* 0x0000000478040825 */ /* 0x008fcc00078e0204 */
[----:B------:R-:W3:Y:S01]  /*41e0*/  @P0 LDG.E R4, desc[UR38][R4.64] ;  /* 0x0000002604040981 */ /* 0x000ee2000c1e1900 */
[----:B------:R-:W-:Y:S01]  /*41f0*/  BAR.SYNC.DEFER_BLOCKING 0x1, 0x180 ;  /* 0x0046000000007b1d */ /* 0x000fe20000010000 */
[----:B-----5:R-:W-:Y:S01]  /*4200*/  ISETP.NE.AND P1, PT, R2, 0x1, PT ;  /* 0x000000010200780c */ /* 0x020fe20003f25270 */
[----:B--2---:R-:W-:Y:S01]  /*4210*/  VIADD R2, R0, 0xffffff80 ;  /* 0xffffff8000027836 */ /* 0x004fe20000000000 */
[----:B------:R-:W-:-:S03]  /*4220*/  ULEA UR4, UR5, UR4, 0x18 ;  /* 0x0000000405047291 */ /* 0x000fc6000f8ec03f */
[----:B------:R-:W-:Y:S01]  /*4230*/  BSSY B0, `(.L_x_897) ;  /* 0x0000052000007945 */ /* 0x000fe20003800000 */
[----:B------:R-:W-:-:S04]  /*4240*/  SHF.R.S32.HI R3, RZ, 0x1f, R2 ;  /* 0x0000001fff037819 */ /* 0x000fc80000011402 */
[----:B------:R-:W-:-:S03]  /*4250*/  LEA.HI R7, R3, R2, RZ, 0x7 ;  /* 0x0000000203077211 */ /* 0x000fc600078f38ff */
[----:B------:R-:W2:Y:S01]  /*4260*/  @P1 LDC R9, c[0x0][0x854] ;  /* 0x00021500ff091b82 */ /* 0x000ea20000000800 */
[----:B------:R-:W-:Y:S02]  /*4270*/  LOP3.LUT R3, R7, 0x3fffff80, RZ, 0xc0, !PT ;  /* 0x3fffff8007037812 */ /* 0x000fe400078ec0ff */
[----:B------:R-:W-:-:S03]  /*4280*/  SHF.R.S32.HI R8, RZ, 0x7, R7 ;  /* 0x00000007ff087819 */ /* 0x000fc60000011407 */
[----:B------:R-:W-:Y:S02]  /*4290*/  IMAD.IADD R3, R2, 0x1, -R3 ;  /* 0x0000000102037824 */ /* 0x000fe400078e0a03 */
[----:B------:R-:W5:Y:S02]  /*42a0*/  @P1 LDC R11, c[0x0][0x858] ;  /* 0x00021600ff0b1b82 */ /* 0x000f640000000800 */
[----:B------:R-:W-:Y:S02]  /*42b0*/  IMAD R7, R8, 0x600, R3 ;  /* 0x0000060008077824 */ /* 0x000fe400078e0203 */
[----:B----4-:R-:W-:Y:S02]  /*42c0*/  IMAD.MOV.U32 R3, RZ, RZ, R6 ;  /* 0x000000ffff037224 */ /* 0x010fe400078e0006 */
[----:B------:R-:W-:-:S05]  /*42d0*/  IMAD.SHL.U32 R7, R7, 0x4, RZ ;  /* 0x0000000407077824 */ /* 0x000fca00078e00ff */
[----:B------:R-:W-:Y:S01]  /*42e0*/  LEA R8, R7, UR4, 0x2 ;  /* 0x0000000407087c11 */ /* 0x000fe2000f8e10ff */
[----:B------:R-:W-:-:S04]  /*42f0*/  IMAD R7, R10, 0x4800, RZ ;  /* 0x000048000a077824 */ /* 0x000fc800078e02ff */
        /* <DEDUP_REMOVED lines=17> */
[----:B-1----:R-:W1:Y:S01]  /*4410*/  FENCE.VIEW.ASYNC.S ;  /* 0x00000000000073c6 */ /* 0x002e620000000000 */
[----:B---3--:R-:W-:-:S04]  /*4420*/  @P0 IMAD R4, R120, 0x60, R4 ;  /* 0x0000006078040824 */ /* 0x008fc800078e0204 */
[----:B------:R-:W-:-:S04]  /*4430*/  @P0 IMAD.HI R5, R4, 0x2aaaaaab, RZ ;  /* 0x2aaaaaab04050827 */ /* 0x000fc800078e02ff */
[----:B--2---:R-:W-:Y:S01]  /*4440*/  @P1 IMAD.HI.U32 R4, R6, R9, RZ ;  /* 0x0000000906041227 */ /* 0x004fe200078e00ff */
[----:B------:R-:W-:-:S04]  /*4450*/  @P0 SHF.R.U32.HI R6, RZ, 0x1f, R5 ;  /* 0x0000001fff060819 */ /* 0x000fc80000011605 */
[----:B------:R-:W-:Y:S02]  /*4460*/  @P0 LEA.HI.SX32 R6, R5, R6, 0x1c ;  /* 0x0000000605060211 */ /* 0x000fe400078fe2ff */
[----:B-----5:R-:W-:-:S03]  /*4470*/  @P1 SHF.R.U32.HI R3, RZ, R11, R4 ;  /* 0x0000000bff031219 */ /* 0x020fc60000011604 */
[----:B------:R-:W-:Y:S01]  /*4480*/  @P0 IMAD R4, R6, 0x4800, RZ ;  /* 0x0000480006040824 */ /* 0x000fe200078e02ff */
[----:B------:R-:W-:-:S04]  /*4490*/  SHF.R.S32.HI R9, RZ, 0x1f, R3 ;  /* 0x0000001fff097819 */ /* 0x000fc80000011403 */
[----:B------:R-:W-:Y:S02]  /*44a0*/  @P0 SHF.R.S32.HI R5, RZ, 0x1f, R4 ;  /* 0x0000001fff050819 */ /* 0x000fe40000011404 */
[----:B------:R-:W-:Y:S01]  /*44b0*/  @!P0 CS2R R4, SRZ ;  /* 0x0000000000048805 */ /* 0x000fe2000001ff00 */
[----:B------:R-:W-:Y:S01]  /*44c0*/  IMAD R10, R9, R16, RZ ;  /* 0x00000010090a7224 */ /* 0x000fe200078e02ff */
[----:B-1----:R-:W-:Y:S04]  /*44d0*/  BAR.SYNC.DEFER_BLOCKING 0x1, 0x180 ;  /* 0x0046000000007b1d */ /* 0x002fe80000010000 */
[----:B------:R-:W-:Y:S01]  /*44e0*/  IADD3 R6, P1, R7, R4, RZ ;  /* 0x0000000407067210 */ /* 0x000fe20007f3e0ff */
[----:B------:R-:W-:Y:S01]  /*44f0*/  IMAD R4, R9, R12, RZ ;  /* 0x0000000c09047224 */ /* 0x000fe200078e02ff */
[----:B------:R-:W-:-:S02]  /*4500*/  SEL R9, R120, RZ, !P0 ;  /* 0x000000ff78097207 */ /* 0x000fc40004000000 */
[----:B------:R-:W-:Y:S01]  /*4510*/  LEA.HI.X.SX32 R7, R7, R5, 0x1, P1 ;  /* 0x0000000507077211 */ /* 0x000fe200008f0eff */
[C---:B------:R-:W-:Y:S02]  /*4520*/  IMAD R11, R3.reuse, R13, R4 ;  /* 0x0000000d030b7224 */ /* 0x040fe400078e0204 */
[C---:B------:R-:W-:Y:S02]  /*4530*/  IMAD R13, R3.reuse, R17, R10 ;  /* 0x00000011030d7224 */ /* 0x040fe400078e020a */
[----:B------:R-:W-:-:S04]  /*4540*/  IMAD.WIDE.U32 R4, R3, R12, R6 ;  /* 0x0000000c03047225 */ /* 0x000fc800078e0006 */
[----:B------:R-:W-:Y:S01]  /*4550*/  IMAD.WIDE.U32 R6, R3, R16, R6 ;  /* 0x0000001003067225 */ /* 0x000fe200078e0006 */
[----:B------:R-:W-:-:S03]  /*4560*/  SHF.R.S32.HI R3, RZ, 0x1f, R120 ;  /* 0x0000001fff037819 */ /* 0x000fc60000011478 */
[----:B------:R-:W-:Y:S01]  /*4570*/  IMAD.IADD R5, R5, 0x1, R11 ;  /* 0x0000000105057824 */ /* 0x000fe200078e020b */
[----:B------:R-:W-:Y:S01]  /*4580*/  SEL R3, R3, RZ, !P0 ;  /* 0x000000ff03037207 */ /* 0x000fe20004000000 */
[----:B------:R-:W-:Y:S01]  /*4590*/  IMAD.IADD R7, R7, 0x1, R13 ;  /* 0x0000000107077824 */ /* 0x000fe200078e020d */
[----:B------:R-:W-:Y:S01]  /*45a0*/  ISETP.NE.AND P0, PT, R2, RZ, PT ;  /* 0x000000ff0200720c */ /* 0x000fe20003f05270 */
[----:B------:R-:W-:-:S04]  /*45b0*/  IMAD.WIDE.U32 R4, R9, R14, R4 ;  /* 0x0000000e09047225 */ /* 0x000fc800078e0004 */
[C---:B------:R-:W-:Y:S01]  /*45c0*/  IMAD R10, R3.reuse, R14, RZ ;  /* 0x0000000e030a7224 */ /* 0x040fe200078e02ff */
[----:B------:R-:W-:Y:S01]  /*45d0*/  LEA R20, P1, R4, R20, 0x2 ;  /* 0x0000001404147211 */ /* 0x000fe200078210ff */
[-C--:B------:R-:W-:Y:S02]  /*45e0*/  IMAD R12, R3, R18.reuse, RZ ;  /* 0x00000012030c7224 */ /* 0x080fe400078e02ff */
[----:B------:R-:W-:-:S04]  /*45f0*/  IMAD.WIDE.U32 R6, R9, R18, R6 ;  /* 0x0000001209067225 */ /* 0x000fc800078e0006 */
[C---:B------:R-:W-:Y:S01]  /*4600*/  IMAD R3, R9.reuse, R15, R10 ;  /* 0x0000000f09037224 */ /* 0x040fe200078e020a */
[----:B------:R-:W-:Y:S01]  /*4610*/  LEA R22, P2, R6, R22, 0x2 ;  /* 0x0000001606167211 */ /* 0x000fe200078410ff */
[----:B------:R-:W-:Y:S02]  /*4620*/  IMAD R9, R9, R19, R12 ;  /* 0x0000001309097224 */ /* 0x000fe400078e020c */
[----:B------:R-:W-:Y:S02]  /*4630*/  IMAD.IADD R3, R5, 0x1, R3 ;  /* 0x0000000105037824 */ /* 0x000fe400078e0203 */
[----:B------:R-:W-:-:S03]  /*4640*/  IMAD.IADD R2, R7, 0x1, R9 ;  /* 0x0000000107027824 */ /* 0x000fc600078e0209 */
[----:B------:R-:W-:Y:S02]  /*4650*/  LEA.HI.X R3, R4, R21, R3, 0x2, P1 ;  /* 0x0000001504037211 */ /* 0x000fe400008f1403 */
[----:B------:R-:W-:Y:S01]  /*4660*/  LEA.HI.X R2, R6, R23, R2, 0x2, P2 ;  /* 0x0000001706027211 */ /* 0x000fe200010f1402 */
[----:B----4-:R-:W-:Y:S06]  /*4670*/  @P0 BRA `(.L_x_898) ;  /* 0x0000000000340947 */ /* 0x010fec0003800000 */
[----:B------:R-:W-:Y:S01]  /*4680*/  R2UR UR6, R22 ;  /* 0x00000000160672ca */ /* 0x000fe200000e0000 */
[----:B------:R-:W-:Y:S01]  /*4690*/  UMOV UR5, 0x1200 ;  /* 0x0000120000057882 */ /* 0x000fe20000000000 */
[----:B------:R-:W-:Y:S01]  /*46a0*/  R2UR UR7, R2 ;  /* 0x00000000020772ca */ /* 0x000fe200000e0000 */
[----:B------:R-:W-:Y:S01]  /*46b0*/  UMOV UR8, 0x0 ;  /* 0x0000000000087882 */ /* 0x000fe20000000000 */
[----:B------:R-:W-:Y:S01]  /*46c0*/  PLOP3.LUT P0, PT, PT, PT, PT, 0x80, 0x0 ;  /* 0x000000000000781c */ /* 0x000fe20003f0f070 */
[----:B------:R-:W-:-:S12]  /*46d0*/  UMOV UR9, 0x14f00000 ;  /* 0x14f0000000097882 */ /* 0x000fd80000000000 */
.L_x_899:
[----:B------:R-:W-:Y:S01]  /*46e0*/  @P0 ELECT P1, URZ, PT ;  /* 0x00000000003f082f */ /* 0x000fe20003820000 */
[----:B------:R1:W-:-:S12]  /*46f0*/  UBLKRED.G.S.ADD.F32.RN [UR6], [UR4], UR5, desc[UR8] ;  /* 0x00000806040073bb */ /* 0x0003d800080a1405 */
[----:B------:R-:W-:Y:S02]  /*4700*/  @P1 PLOP3.LUT P0, PT, P1, PT, PT, 0x8, 0x0 ;  /* 0x000000000000181c */ /* 0x000fe40000f0e170 */
[----:B------:R-:W-:-:S11]  /*4710*/  PLOP3.LUT P1, PT, PT, PT, PT, 0x8, 0x0 ;  /* 0x000000000000781c */ /* 0x000fd60003f2e170 */
[----:B-1----:R-:W-:Y:S05]  /*4720*/  @P0 BRA.U.ANY `(.L_x_899) ;  /* 0xfffffffd00ec0947 */ /* 0x002fea000393ffff */
[----:B------:R0:W-:Y:S01]  /*4730*/  UTMACMDFLUSH ;  /* 0x00000000000079b7 */ /* 0x0001e20000000000 */
[----:B------:R-:W-:-:S04]  /*4740*/  DEPBAR.LE SB0, 0x0 ;  /* 0x000080000000791a */ /* 0x000fc80000000000 */
.L_x_898:
[----:B------:R-:W-:Y:S05]  /*4750*/  BSYNC B0 ;  /* 0x0000000000007941 */ /* 0x000fea0003800000 */
.L_x_897:
[----:B------:R-:W-:Y:S01]  /*4760*/  BAR.SYNC.DEFER_BLOCKING 0x1, 0x180 ;  /* 0x0046000000007b1d */ /* 0x000fe20000010000 */
[----:B------:R-:W-:-:S05]  /*4770*/  ISETP.NE.AND P0, PT, R0, 0x80, PT ;  /* 0x000000800000780c */ /* 0x000fca0003f05270 */
        /* <DEDUP_REMOVED lines=26> */
.L_x_900:
        /* <DEDUP_REMOVED lines=8> */
.L_x_868:
        /* <DEDUP_REMOVED lines=20> */
.L_x_902:
        /* <DEDUP_REMOVED lines=13> */
.L_x_904:
[----:B------:R-:W-:-:S05]  /*4bb0*/  ULDC UR5, c[0x0][0x8c4] ;  /* 0x0002310000057ab9 */ /* 0x000fca0000000800 */
.L_x_903:
        /* <DEDUP_REMOVED lines=40> */
.L_x_905:
        /* <DEDUP_REMOVED lines=53> */
.L_x_927:
        /* <DEDUP_REMOVED lines=23> */
.L_x_908:
[----:B------:R-:W-:Y:S05]  /*5300*/  BSYNC B0 ;  /* 0x0000000000007941 */ /* 0x000fea0003800000 */
.L_x_907:
        /* <DEDUP_REMOVED lines=12> */
.L_x_910:
[----:B------:R-:W-:Y:S05]  /*53d0*/  BSYNC B0 ;  /* 0x0000000000007941 */ /* 0x000fea0003800000 */
.L_x_909:
        /* <DEDUP_REMOVED lines=13> */
.L_x_912:
[----:B------:R-:W-:Y:S05]  /*54b0*/  BSYNC B0 ;  /* 0x0000000000007941 */ /* 0x000fea0003800000 */
.L_x_911:
[----:B------:R-:W-:Y:S06]  /*54c0*/  BAR.ARV 0xa, 0xa0 ;  /* 0x0282800000007b1d */ /* 0x000fec0000002000 */
[----:B------:R-:W-:Y:S04]  /*54d0*/  BSSY B0, `(.L_x_913) ;  /* 0x0000003000007945 */ /* 0x000fe80003800000 */
[----:B------:R-:W-:Y:S05]  /*54e0*/  @!P0 BRA `(.L_x_914) ;  /* 0x0000000000048947 */ /* 0x000fea0003800000 */
[----:B------:R-:W-:-:S04]  /*54f0*/  DEPBAR.LE SB0, 0x1 ;  /* 0x000080400000791a */ /* 0x000fc80000000000 */
.L_x_914:
[----:B------:R-:W-:Y:S05]  /*5500*/  BSYNC B0 ;  /* 0x0000000000007941 */ /* 0x000fea0003800000 */
.L_x_913:
[----:B------:R-:W-:Y:S06]  /*5510*/  BAR.ARV 0xb, 0xa0 ;  /* 0x02c2800000007b1d */ /* 0x000fec0000002000 */
[----:B------:R-:W-:Y:S04]  /*5520*/  BSSY B0, `(.L_x_915) ;  /* 0x0000003000007945 */ /* 0x000fe80003800000 */
[----:B------:R-:W-:Y:S05]  /*5530*/  @!P0 BRA `(.L_x_916) ;  /* 0x0000000000048947 */ /* 0x000fea0003800000 */
[----:B------:R-:W-:-:S04]  /*5540*/  DEPBAR.LE SB0, 0x0 ;  /* 0x000080000000791a */ /* 0x000fc80000000000 */
.L_x_916:
[----:B------:R-:W-:Y:S05]  /*5550*/  BSYNC B0 ;  /* 0x0000000000007941 */ /* 0x000fea0003800000 */
.L_x_915:
        /* <DEDUP_REMOVED lines=13> */
.L_x_918:
[----:B------:R-:W-:Y:S05]  /*5630*/  BSYNC B0 ;  /* 0x0000000000007941 */ /* 0x000fea0003800000 */
.L_x_917:
        /* <DEDUP_REMOVED lines=12> */
.L_x_920:
[----:B------:R-:W-:Y:S05]  /*5700*/  BSYNC B0 ;  /* 0x0000000000007941 */ /* 0x000fea0003800000 */
.L_x_919:
        /* <DEDUP_REMOVED lines=13> */
.L_x_922:
[----:B------:R-:W-:Y:S05]  /*57e0*/  BSYNC B0 ;  /* 0x0000000000007941 */ /* 0x000fea0003800000 */
.L_x_921:
[----:B------:R-:W-:Y:S06]  /*57f0*/  BAR.ARV 0xa, 0xa0 ;  /* 0x0282800000007b1d */ /* 0x000fec0000002000 */
[----:B------:R-:W-:Y:S04]  /*5800*/  BSSY B0, `(.L_x_923) ;  /* 0x0000003000007945 */ /* 0x000fe80003800000 */
[----:B------:R-:W-:Y:S05]  /*5810*/  @!P0 BRA `(.L_x_924) ;  /* 0x0000000000048947 */ /* 0x000fea0003800000 */
[----:B------:R-:W-:-:S04]  /*5820*/  DEPBAR.LE SB0, 0x1 ;  /* 0x000080400000791a */ /* 0x000fc80000000000 */
.L_x_924:
[----:B------:R-:W-:Y:S05]  /*5830*/  BSYNC B0 ;  /* 0x0000000000007941 */ /* 0x000fea0003800000 */
.L_x_923:
[----:B------:R-:W-:Y:S01]  /*5840*/  VIADD R0, R0, 0xfffffffe ;  /* 0xfffffffe00007836 */ /* 0x000fe20000000000 */
[----:B------:R-:W-:Y:S06]  /*5850*/  BAR.ARV 0xb, 0xa0 ;  /* 0x02c2800000007b1d */ /* 0x000fec0000002000 */
[----:B------:R-:W-:Y:S01]  /*5860*/  BSSY B0, `(.L_x_925) ;  /* 0x0000004000007945 */ /* 0x000fe20003800000 */
[----:B------:R-:W-:-:S03]  /*5870*/  ISETP.NE.AND P1, PT, R0, RZ, PT ;  /* 0x000000ff0000720c */ /* 0x000fc60003f25270 */
[----:B------:R-:W-:Y:S10]  /*5880*/  @!P0 BRA `(.L_x_926) ;  /* 0x0000000000048947 */ /* 0x000ff40003800000 */
[----:B------:R-:W-:-:S04]  /*5890*/  DEPBAR.LE SB0, 0x0 ;  /* 0x000080000000791a */ /* 0x000fc80000000000 */
.L_x_926:
[----:B------:R-:W-:Y:S05]  /*58a0*/  BSYNC B0 ;  /* 0x0000000000007941 */ /* 0x000fea0003800000 */
.L_x_925:
[----:B------:R-:W-:Y:S06]  /*58b0*/  BAR.ARV 0xc, 0xa0 ;  /* 0x0302800000007b1d */ /* 0x000fec0000002000 */
[----:B------:R-:W-:Y:S02]  /*58c0*/  UIADD3 UR5, UR5, 0x2, URZ ;  /* 0x0000000205057890 */ /* 0x000fe4000fffe03f */
[----:B------:R-:W-:Y:S01]  /*58d0*/  UIADD3 UR4, UR4, 0x1, URZ ;  /* 0x0000000104047890 */ /* 0x000fe2000fffe03f */
[----:B------:R-:W-:Y:S11]  /*58e0*/  @P1 BRA `(.L_x_927) ;  /* 0xfffffff800281947 */ /* 0x000ff6000383ffff */
[----:B------:R-:W-:-:S12]  /*58f0*/  UIADD3 UR6, UR20, 0x6000, URZ ;  /* 0x0000600014067890 */ /* 0x000fd8000fffe03f */
.L_x_906:
        /* <DEDUP_REMOVED lines=19> */
.L_x_929:
[----:B------:R-:W-:Y:S05]  /*5a30*/  BSYNC B0 ;  /* 0x0000000000007941 */ /* 0x000fea0003800000 */
.L_x_928:
        /* <DEDUP_REMOVED lines=18> */
.L_x_931:
[----:B------:R-:W-:Y:S05]  /*5b60*/  BSYNC B0 ;  /* 0x0000000000007941 */ /* 0x000fea0003800000 */
.L_x_930:
        /* <DEDUP_REMOVED lines=19> */
.L_x_933:
[----:B------:R-:W-:Y:S05]  /*5ca0*/  BSYNC B0 ;  /* 0x0000000000007941 */ /* 0x000fea0003800000 */
.L_x_932:
[----:B------:R-:W-:Y:S06]  /*5cb0*/  BAR.ARV 0xa, 0xa0 ;  /* 0x0282800000007b1d */ /* 0x000fec0000002000 */
[----:B------:R-:W-:Y:S04]  /*5cc0*/  BSSY B0, `(.L_x_934) ;  /* 0x0000003000007945 */ /* 0x000fe80003800000 */
[----:B------:R-:W-:Y:S05]  /*5cd0*/  @!P0 BRA `(.L_x_935) ;  /* 0x0000000000048947 */ /* 0x000fea0003800000 */
[----:B------:R-:W-:-:S04]  /*5ce0*/  DEPBAR.LE SB0, 0x1 ;  /* 0x000080400000791a */ /* 0x000fc80000000000 */
.L_x_935:
[----:B------:R-:W-:Y:S05]  /*5cf0*/  BSYNC B0 ;  /* 0x0000000000007941 */ /* 0x000fea0003800000 */
.L_x_934:
[----:B------:R-:W-:Y:S06]  /*5d00*/  BAR.ARV 0xb, 0xa0 ;  /* 0x02c2800000007b1d */ /* 0x000fec0000002000 */
[----:B------:R-:W-:Y:S04]  /*5d10*/  BSSY B0, `(.L_x_936) ;  /* 0x0000003000007945 */ /* 0x000fe80003800000 */
[----:B------:R-:W-:Y:S05]  /*5d20*/  @!P0 BRA `(.L_x_937) ;  /* 0x0000000000048947 */ /* 0x000fea0003800000 */
[----:B------:R-:W-:-:S04]  /*5d30*/  DEPBAR.LE SB0, 0x0 ;  /* 0x000080000000791a */ /* 0x000fc80000000000 */
.L_x_937:
[----:B------:R-:W-:Y:S05]  /*5d40*/  BSYNC B0 ;  /* 0x0000000000007941 */ /* 0x000fea0003800000 */
.L_x_936:
[----:B------:R-:W-:Y:S06]  /*5d50*/  BAR.ARV 0xc, 0xa0 ;  /* 0x0302800000007b1d */ /* 0x000fec0000002000 */
[----:B------:R-:W-:Y:S05]  /*5d60*/  BRA `(.L_x_873) ;  /* 0x0000002400887947 */ /* 0x000fea0003800000 */
.L_x_901:
        /* <DEDUP_REMOVED lines=10> */
.L_x_938:
        /* <DEDUP_REMOVED lines=10> */
.L_x_940:
[----:B------:R-:W3:Y:S02]  /*5eb0*/  LDC R0, c[0x0][0x8c4] ;  /* 0x00023100ff007b82 */ /* 0x000ee40000000800 */
.L_x_939:
        /* <DEDUP_REMOVED lines=42> */
.L_x_942:
        /* <DEDUP_REMOVED lines=70> */
.L_x_971:
        /* <DEDUP_REMOVED lines=9> */
.L_x_945:
        /* <DEDUP_REMOVED lines=98> */
.L_x_956:
[----:B-1----:R-:W-:-:S05]  /*6c70*/  IMAD.MOV.U32 R11, RZ, RZ, 0x1 ;  /* 0x00000001ff0b7424 */ /* 0x002fca00078e00ff */
[----:B------:R-:W-:-:S04]  /*6c80*/  SHF.L.U32 R11, R11, 0x1f, RZ ;  /* 0x0000001f0b0b7819 */ /* 0x000fc800000006ff */
[----:B------:R-:W1:Y:S02]  /*6c90*/  SYNCS.PHASECHK.TRANS64.TRYWAIT P1, [R12+URZ+0x36438], R11 ;  /* 0x0364380b0c0075a7 */ /* 0x000e64000802017f */
[----:B-1234-:R-:W-:Y:S05]  /*6ca0*/  @!P1 BRA `(.L_x_948) ;  /* 0x0000001800349947 */ /* 0x01efea0003800000 */
.L_x_972:
[----:B------:R-:W-:Y:S05]  /*6cb0*/  @P0 BRA `(.L_x_949) ;  /* 0x0000000000140947 */ /* 0x000fea0003800000 */
[----:B------:R-:W-:Y:S01]  /*6cc0*/  ISETP.NE.AND P1, PT, R8, RZ, PT ;  /* 0x000000ff0800720c */ /* 0x000fe20003f25270 */
[----:B------:R-:W-:-:S04]  /*6cd0*/  IMAD.MOV.U32 R3, RZ, RZ, 0x6100 ;  /* 0x00006100ff037424 */ /* 0x000fc800078e00ff */
[----:B------:R2:W-:Y:S08]  /*6ce0*/  SYNCS.ARRIVE.TRANS64 RZ, [R12+URZ+0x36430], R3 ;  /* 0x036430030cff79a7 */ /* 0x0005f0000800003f */
[----:B------:R-:W-:Y:S05]  /*6cf0*/  @!P1 BRA `(.L_x_949) ;  /* 0x0000000000049947 */ /* 0x000fea0003800000 */
[----:B------:R-:W-:Y:S01]  /*6d00*/  BPT.TRAP 0x1 ;  /* 0x000000040000795c */ /* 0x000fe20000300000 */
.L_x_949:
        /* <DEDUP_REMOVED lines=49> */
.L_x_973:
[----:B------:R-:W-:Y:S05]  /*7020*/  @P0 BRA `(.L_x_951) ;  /* 0x0000000000140947 */ /* 0x000fea0003800000 */
[----:B------:R-:W-:Y:S01]  /*7030*/  ISETP.NE.AND P1, PT, R8, RZ, PT ;  /* 0x000000ff0800720c */ /* 0x000fe20003f25270 */
[----:B--2---:R-:W-:-:S04]  /*7040*/  IMAD.MOV.U32 R27, RZ, RZ, 0x6100 ;  /* 0x00006100ff1b7424 */ /* 0x004fc800078e00ff */
[----:B------:R3:W-:Y:S08]  /*7050*/  SYNCS.ARRIVE.TRANS64 RZ, [R12+URZ+0x36418], R27 ;  /* 0x0364181b0cff79a7 */ /* 0x0007f0000800003f */
[----:B------:R-:W-:Y:S05]  /*7060*/  @!P1 BRA `(.L_x_951) ;  /* 0x0000000000049947 */ /* 0x000fea0003800000 */
[----:B------:R-:W-:Y:S01]  /*7070*/  BPT.TRAP 0x1 ;  /* 0x000000040000795c */ /* 0x000fe20000300000 */
.L_x_951:
        /* <DEDUP_REMOVED lines=37> */
.L_x_974:
[----:B--2---:R-:W-:Y:S01]  /*72d0*/  SHF.R.S32.HI R28, RZ, 0x1f, R26 ;  /* 0x0000001fff1c7819 */ /* 0x004fe2000001141a */
[----:B------:R-:W-:Y:S06]  /*72e0*/  @P0 BRA `(.L_x_953) ;  /* 0x0000000000140947 */ /* 0x000fec0003800000 */
[----:B------:R-:W-:Y:S01]  /*72f0*/  ISETP.NE.AND P1, PT, R8, RZ, PT ;  /* 0x000000ff0800720c */ /* 0x000fe20003f25270 */
[----:B------:R-:W-:-:S04]  /*7300*/  IMAD.MOV.U32 R29, RZ, RZ, 0x6100 ;  /* 0x00006100ff1d7424 */ /* 0x000fc800078e00ff */
[----:B------:R2:W-:Y:S08]  /*7310*/  SYNCS.ARRIVE.TRANS64 RZ, [R12+URZ+0x36430], R29 ;  /* 0x0364301d0cff79a7 */ /* 0x0005f0000800003f */
[----:B------:R-:W-:Y:S05]  /*7320*/  @!P1 BRA `(.L_x_953) ;  /* 0x0000000000049947 */ /* 0x000fea0003800000 */
[----:B------:R-:W-:Y:S01]  /*7330*/  BPT.TRAP 0x1 ;  /* 0x000000040000795c */ /* 0x000fe20000300000 */
.L_x_953:
        /* <DEDUP_REMOVED lines=37> */
.L_x_976:
[----:B------:R-:W-:Y:S05]  /*7590*/  @P0 BRA `(.L_x_955) ;  /* 0x0000000000140947 */ /* 0x000fea0003800000 */
[----:B------:R-:W-:Y:S01]  /*75a0*/  ISETP.NE.AND P1, PT, R8, RZ, PT ;  /* 0x000000ff0800720c */ /* 0x000fe20003f25270 */
[----:B---3--:R-:W-:-:S04]  /*75b0*/  IMAD.MOV.U32 R5, RZ, RZ, 0x6100 ;  /* 0x00006100ff057424 */ /* 0x008fc800078e00ff */
[----:B------:R4:W-:Y:S08]  /*75c0*/  SYNCS.ARRIVE.TRANS64 RZ, [R12+URZ+0x36410], R5 ;  /* 0x036410050cff79a7 */ /* 0x0009f0000800003f */
[----:B------:R-:W-:Y:S05]  /*75d0*/  @!P1 BRA `(.L_x_955) ;  /* 0x0000000000049947 */ /* 0x000fea0003800000 */
[----:B------:R-:W-:Y:S01]  /*75e0*/  BPT.TRAP 0x1 ;  /* 0x000000040000795c */ /* 0x000fe20000300000 */
.L_x_955:
        /* <DEDUP_REMOVED lines=37> */
.L_x_947:
[----:B------:R-:W-:Y:S01]  /*7840*/  ISETP.NE.AND P1, PT, R17, RZ, PT ;  /* 0x000000ff1100720c */ /* 0x000fe20003f25270 */
[----:B------:R-:W-:-:S12]  /*7850*/  IMAD.MOV.U32 R4, RZ, RZ, 0x1 ;  /* 0x00000001ff047424 */ /* 0x000fd800078e00ff */
[----:B------:R-:W-:Y:S05]  /*7860*/  @!P1 BRA `(.L_x_946) ;  /* 0x00000004006c9947 */ /* 0x000fea0003800000 */
[----:B------:R-:W3:Y:S02]  /*7870*/  SYNCS.PHASECHK.TRANS64.TRYWAIT P1, [R12+URZ+0x36438], R11 ;  /* 0x0364380b0c0075a7 */ /* 0x000ee4000802017f */
[----:B---3--:R-:W-:Y:S05]  /*7880*/  @!P1 BRA `(.L_x_957) ;  /* 0x0000000c00909947 */ /* 0x008fea0003800000 */
.L_x_977:
[----:B------:R-:W-:Y:S05]  /*7890*/  @P0 BRA `(.L_x_958) ;  /* 0x0000000000140947 */ /* 0x000fea0003800000 */
[----:B------:R-:W-:Y:S01]  /*78a0*/  ISETP.NE.AND P1, PT, R8, RZ, PT ;  /* 0x000000ff0800720c */ /* 0x000fe20003f25270 */
[----:B------:R-:W-:-:S04]  /*78b0*/  IMAD.MOV.U32 R5, RZ, RZ, 0x6100 ;  /* 0x00006100ff057424 */ /* 0x000fc800078e00ff */
[----:B------:R4:W-:Y:S08]  /*78c0*/  SYNCS.ARRIVE.TRANS64 RZ, [R12+URZ+0x36430], R5 ;  /* 0x036430050cff79a7 */ /* 0x0009f0000800003f */
[----:B------:R-:W-:Y:S05]  /*78d0*/  @!P1 BRA `(.L_x_958) ;  /* 0x0000000000049947 */ /* 0x000fea0003800000 */
[----:B------:R-:W-:Y:S01]  /*78e0*/  BPT.TRAP 0x1 ;  /* 0x000000040000795c */ /* 0x000fe20000300000 */
.L_x_958:
        /* <DEDUP_REMOVED lines=42> */
.L_x_978:
[----:B------:R-:W-:Y:S01]  /*7b90*/  IMAD.MOV.U32 R4, RZ, RZ, RZ ;  /* 0x000000ffff047224 */ /* 0x000fe200078e00ff */
[----:B------:R-:W-:Y:S06]  /*7ba0*/  @P0 BRA `(.L_x_960) ;  /* 0x0000000000140947 */ /* 0x000fec0003800000 */
[----:B------:R-:W-:Y:S01]  /*7bb0*/  ISETP.NE.AND P1, PT, R8, RZ, PT ;  /* 0x000000ff0800720c */ /* 0x000fe20003f25270 */
[----:B----4-:R-:W-:-:S04]  /*7bc0*/  IMAD.MOV.U32 R5, RZ, RZ, 0x6100 ;  /* 0x00006100ff057424 */ /* 0x010fc800078e00ff */
[----:B------:R4:W-:Y:S08]  /*7bd0*/  SYNCS.ARRIVE.TRANS64 RZ, [R12+URZ+0x36418], R5 ;  /* 0x036418050cff79a7 */ /* 0x0009f0000800003f */
[----:B------:R-:W-:Y:S05]  /*7be0*/  @!P1 BRA `(.L_x_960) ;  /* 0x0000000000049947 */ /* 0x000fea0003800000 */
[----:B------:R-:W-:Y:S01]  /*7bf0*/  BPT.TRAP 0x1 ;  /* 0x000000040000795c */ /* 0x000fe20000300000 */
.L_x_960:
        /* <DEDUP_REMOVED lines=34> */
.L_x_946:
[----:B------:R-:W-:-:S04]  /*7e20*/  SHF.L.U32 R3, R4, 0x1f, RZ ;  /* 0x0000001f04037819 */ /* 0x000fc800000006ff */
[----:B------:R-:W4:Y:S02]  /*7e30*/  SYNCS.PHASECHK.TRANS64.TRYWAIT P1, [R12+URZ+0x36438], R3 ;  /* 0x036438030c0075a7 */ /* 0x000f24000802017f */
[----:B----4-:R-:W-:Y:S05]  /*7e40*/  @!P1 BRA `(.L_x_961) ;  /* 0x0000000800489947 */ /* 0x010fea0003800000 */
.L_x_979:
[----:B------:R-:W-:Y:S05]  /*7e50*/  @P0 BRA `(.L_x_962) ;  /* 0x0000000000180947 */ /* 0x000fea0003800000 */
[----:B------:R-:W5:Y:S01]  /*7e60*/  S2R R2, SR_TID.X ;  /* 0x0000000000027919 */ /* 0x000f620000002100 */
[----:B----4-:R-:W-:-:S04]  /*7e70*/  IMAD.MOV.U32 R3, RZ, RZ, 0x6100 ;  /* 0x00006100ff037424 */ /* 0x010fc800078e00ff */
[----:B------:R4:W-:Y:S01]  /*7e80*/  SYNCS.ARRIVE.TRANS64 RZ, [R12+URZ+0x36430], R3 ;  /* 0x036430030cff79a7 */ /* 0x0009e2000800003f */
[----:B-----5:R-:W-:-:S13]  /*7e90*/  LOP3.LUT P0, RZ, R2, 0x1f, RZ, 0xc0, !PT ;  /* 0x0000001f02ff7812 */ /* 0x020fda000780c0ff */
[----:B----4-:R-:W-:Y:S05]  /*7ea0*/  @!P0 BRA `(.L_x_962) ;  /* 0x0000000000048947 */ /* 0x010fea0003800000 */
[----:B------:R-:W-:Y:S01]  /*7eb0*/  BPT.TRAP 0x1 ;  /* 0x000000040000795c */ /* 0x000fe20000300000 */
.L_x_962:
        /* <DEDUP_REMOVED lines=44> */
.L_x_943:
[----:B------:R-:W-:Y:S05]  /*8180*/  BSYNC B0 ;  /* 0x0000000000007941 */ /* 0x000fea0003800000 */
.L_x_941:
[----:B------:R-:W-:-:S03]  /*8190*/  UMOV UR6, 0xffffffff ;  /* 0xffffffff00067882 */ /* 0x000fc60000000000 */
[----:B------:R-:W-:Y:S05]  /*81a0*/  BRA.DIV UR6, `(.L_x_963) ;  /* 0x0000000606847947 */ /* 0x000fea000b800000 */
[----:B------:R-:W-:-:S13]  /*81b0*/  ELECT P6, URZ, PT ;  /* 0x00000000003f782f */ /* 0x000fda00038c0000 */
.L_x_982:
[----:B------:R-:W-:Y:S05]  /*81c0*/  @!P6 BRA `(.L_x_873) ;  /* 0x000000000070e947 */ /* 0x000fea0003800000 */
[----:B------:R-:W-:-:S04]  /*81d0*/  LOP3.LUT R16, R16, 0x2, RZ, 0xfc, !PT ;  /* 0x0000000210107812 */ /* 0x000fc800078efcff */
[----:B------:R-:W-:-:S13]  /*81e0*/  ISETP.NE.AND P2, PT, R16, 0x3, PT ;  /* 0x000000031000780c */ /* 0x000fda0003f45270 */
[----:B------:R-:W-:Y:S05]  /*81f0*/  @!P2 BRA `(.L_x_964) ;  /* 0x000000000004a947 */ /* 0x000fea0003800000 */
[----:B--2---:R-:W-:Y:S01]  /*8200*/  BPT.TRAP 0x1 ;  /* 0x000000040000795c */ /* 0x004fe20000300000 */
.L_x_964:
        /* <DEDUP_REMOVED lines=15> */
.L_x_983:
[----:B------:R-:W5:Y:S02]  /*8300*/  SYNCS.PHASECHK.TRANS64.TRYWAIT P0, [R5+URZ], R0 ;  /* 0x00000000050075a7 */ /* 0x000f64000800017f */
[----:B-----5:R-:W-:Y:S05]  /*8310*/  @!P0 BRA `(.L_x_966) ;  /* 0x00000004005c8947 */ /* 0x020fea0003800000 */
.L_x_984:
[----:B------:R-:W-:Y:S05]  /*8320*/  @!P2 BRA `(.L_x_967) ;  /* 0x000000000004a947 */ /* 0x000fea0003800000 */
[----:B--2---:R-:W-:Y:S01]  /*8330*/  BPT.TRAP 0x1 ;  /* 0x000000040000795c */ /* 0x004fe20000300000 */
.L_x_967:
[----:B------:R-:W-:-:S07]  /*8340*/  SHF.L.U32 R4, R4, 0x1f, RZ ;  /* 0x0000001f04047819 */ /* 0x000fce00000006ff */
.L_x_968:
[----:B------:R1:W1:Y:S02]  /*8350*/  SYNCS.PHASECHK.TRANS64.TRYWAIT P0, [R9+URZ+0x36438], R4 ;  /* 0x03643804090075a7 */ /* 0x000264000800017f */
[----:B-1----:R-:W-:Y:S05]  /*8360*/  @!P0 NANOSLEEP.SYNCS 0x989680 ;  /* 0x009896800000895d */ /* 0x002fea0003900000 */
[----:B------:R-:W1:Y:S02]  /*8370*/  @!P0 SYNCS.PHASECHK.TRANS64 P0, [R9+URZ+0x36438], R4 ;  /* 0x03643804090085a7 */ /* 0x000e64000800007f */
[----:B-1----:R-:W-:Y:S05]  /*8380*/  @!P0 BRA `(.L_x_968) ;  /* 0xfffffffc00f08947 */ /* 0x002fea000383ffff */
.L_x_873:
[----:B--2---:R-:W-:Y:S05]  /*8390*/  BSYNC B6 ;  /* 0x0000000000067941 */ /* 0x004fea0003800000 */
.L_x_867:
[----:B------:R-:W-:Y:S05]  /*83a0*/  EXIT ;  /* 0x000000000000794d */ /* 0x000fea0003800000 */
.L_x_883:
[----:B------:R-:W-:Y:S02]  /*83b0*/  IMAD.MOV.U32 R12, RZ, RZ, RZ ;  /* 0x000000ffff0c7224 */ /* 0x000fe400078e00ff */
[----:B------:R-:W-:Y:S02]  /*83c0*/  IMAD.MOV.U32 R11, RZ, RZ, 0x1f ;  /* 0x0000001fff0b7424 */ /* 0x000fe400078e00ff */
[----:B------:R-:W-:-:S07]  /*83d0*/  IMAD.MOV.U32 R15, RZ, RZ, -0x1 ;  /* 0xffffffffff0f7424 */ /* 0x000fce00078e00ff */
[----:B------:R-:W-:Y:S05]  /*83e0*/  WARPSYNC.COLLECTIVE R15, `(.L_x_969) ;  /* 0x000000000f087348 */ /* 0x000fea0003c00000 */
[----:B------:R1:W2:Y:S02]  /*83f0*/  SHFL.IDX P6, R14, R13, R12, R11 ;  /* 0x0000000c0d0e7389 */ /* 0x0002a400000c000b */
[----:B-12---:R-:W-:Y:S01]  /*8400*/  ENDCOLLECTIVE ;  /* 0x000000000000791b */ /* 0x006fe20003800000 */
.L_x_969:
[----:B------:R-:W-:Y:S05]  /*8410*/  BRA `(.L_x_970) ;  /* 0xffffff8c00907947 */ /* 0x000fea000383ffff */
.L_x_885:
[----:B--2---:R-:W-:-:S04]  /*8420*/  IMAD.U32 R7, RZ, RZ, UR36 ;  /* 0x00000024ff077e24 */ /* 0x004fc8000f8e00ff */
[----:B------:R2:W3:Y:S03]  /*8430*/  SYNCS.PHASECHK.TRANS64.TRYWAIT P0, [R7+URZ+0x36400], R11 ;  /* 0x0364000b070075a7 */ /* 0x0004e6000800017f */
[----:B---3--:R-:W-:Y:S05]  /*8440*/  @!P0 NANOSLEEP.SYNCS 0x989680 ;  /* 0x009896800000895d */ /* 0x008fea0003900000 */
[----:B------:R-:W3:Y:S02]  /*8450*/  @!P0 SYNCS.PHASECHK.TRANS64 P0, [R7+URZ+0x36400], R11 ;  /* 0x0364000b070085a7 */ /* 0x000ee4000800007f */
[----:B---3--:R-:W-:Y:S05]  /*8460*/  @!P0 BRA `(.L_x_885) ;  /* 0xfffffffc00ec8947 */ /* 0x008fea000383ffff */
[----:B------:R-:W-:Y:S05]  /*8470*/  BRA `(.L_x_884) ;  /* 0xffffff8c00e07947 */ /* 0x000fea000383ffff */
.L_x_889:
[----:B--2---:R2:W3:Y:S02]  /*8480*/  SYNCS.PHASECHK.TRANS64.TRYWAIT P1, [R4+URZ+0x36410], R11 ;  /* 0x0364100b040075a7 */ /* 0x0044e4000802017f */
[----:B---3--:R-:W-:Y:S05]  /*8490*/  @!P1 NANOSLEEP.SYNCS 0x989680 ;  /* 0x009896800000995d */ /* 0x008fea0003900000 */
[----:B------:R-:W3:Y:S02]  /*84a0*/  @!P1 SYNCS.PHASECHK.TRANS64 P1, [R4+URZ+0x36410], R11 ;  /* 0x0364100b040095a7 */ /* 0x000ee4000802007f */
[----:B---3--:R-:W-:Y:S05]  /*84b0*/  @!P1 BRA `(.L_x_889) ;  /* 0xfffffffc00f09947 */ /* 0x008fea000383ffff */
[----:B------:R-:W-:Y:S05]  /*84c0*/  BRA `(.L_x_888) ;  /* 0xffffff9400887947 */ /* 0x000fea000383ffff */
.L_x_893:
[----:B--2---:R-:W-:-:S04]  /*84d0*/  IMAD.U32 R120, RZ, RZ, UR36 ;  /* 0x00000024ff787e24 */ /* 0x004fc8000f8e00ff */
[----:B------:R2:W3:Y:S03]  /*84e0*/  SYNCS.PHASECHK.TRANS64.TRYWAIT P1, [R120+URZ+0x36430], R15 ;  /* 0x0364300f780075a7 */ /* 0x0004e6000802017f */
[----:B---3--:R-:W-:Y:S05]  /*84f0*/  @!P1 NANOSLEEP.SYNCS 0x989680 ;  /* 0x009896800000995d */ /* 0x008fea0003900000 */
[----:B------:R-:W3:Y:S02]  /*8500*/  @!P1 SYNCS.PHASECHK.TRANS64 P1, [R120+URZ+0x36430], R15 ;  /* 0x0364300f780095a7 */ /* 0x000ee4000802007f */
[----:B---3--:R-:W-:Y:S05]  /*8510*/  @!P1 BRA `(.L_x_893) ;  /* 0xfffffffc00ec9947 */ /* 0x008fea000383ffff */
[----:B------:R-:W-:Y:S05]  /*8520*/  BRA `(.L_x_892) ;  /* 0xffffff9c00a47947 */ /* 0x000fea000383ffff */
.L_x_944:
[----:B-1----:R1:W2:Y:S02]  /*8530*/  SYNCS.PHASECHK.TRANS64.TRYWAIT P1, [R12+URZ+0x36420], R11 ;  /* 0x0364200b0c0075a7 */ /* 0x0022a4000802017f */
[----:B--2---:R-:W-:Y:S05]  /*8540*/  @!P1 NANOSLEEP.SYNCS 0x989680 ;  /* 0x009896800000995d */ /* 0x004fea0003900000 */
[----:B------:R-:W2:Y:S02]  /*8550*/  @!P1 SYNCS.PHASECHK.TRANS64 P1, [R12+URZ+0x36420], R11 ;  /* 0x0364200b0c0095a7 */ /* 0x000ea4000802007f */
[----:B--2---:R-:W-:Y:S05]  /*8560*/  @!P1 BRA `(.L_x_944) ;  /* 0xfffffffc00f09947 */ /* 0x004fea000383ffff */
[----:B------:R-:W-:Y:S05]  /*8570*/  BRA `(.L_x_971) ;  /* 0xffffffe000107947 */ /* 0x000fea000383ffff */
.L_x_948:
[----:B-1----:R1:W2:Y:S02]  /*8580*/  SYNCS.PHASECHK.TRANS64.TRYWAIT P1, [R12+URZ+0x36438], R11 ;  /* 0x0364380b0c0075a7 */ /* 0x0022a4000802017f */
[----:B--2---:R-:W-:Y:S05]  /*8590*/  @!P1 NANOSLEEP.SYNCS 0x989680 ;  /* 0x009896800000995d */ /* 0x004fea0003900000 */
[----:B------:R-:W2:Y:S02]  /*85a0*/  @!P1 SYNCS.PHASECHK.TRANS64 P1, [R12+URZ+0x36438], R11 ;  /* 0x0364380b0c0095a7 */ /* 0x000ea4000802007f */
[----:B--2---:R-:W-:Y:S05]  /*85b0*/  @!P1 BRA `(.L_x_948) ;  /* 0xfffffffc00f09947 */ /* 0x004fea000383ffff */
[----:B------:R-:W-:Y:S05]  /*85c0*/  BRA `(.L_x_972) ;  /* 0xffffffe400b87947 */ /* 0x000fea000383ffff */
.L_x_950:
[----:B--2---:R2:W3:Y:S02]  /*85d0*/  SYNCS.PHASECHK.TRANS64.TRYWAIT P1, [R12+URZ+0x36428], R27 ;  /* 0x0364281b0c0075a7 */ /* 0x0044e4000802017f */
[----:B---3--:R-:W-:Y:S05]  /*85e0*/  @!P1 NANOSLEEP.SYNCS 0x989680 ;  /* 0x009896800000995d */ /* 0x008fea0003900000 */
[----:B------:R-:W3:Y:S02]  /*85f0*/  @!P1 SYNCS.PHASECHK.TRANS64 P1, [R12+URZ+0x36428], R27 ;  /* 0x0364281b0c0095a7 */ /* 0x000ee4000802007f */
[----:B---3--:R-:W-:Y:S05]  /*8600*/  @!P1 BRA `(.L_x_950) ;  /* 0xfffffffc00f09947 */ /* 0x008fea000383ffff */
[----:B------:R-:W-:Y:S05]  /*8610*/  BRA `(.L_x_973) ;  /* 0xffffffe800807947 */ /* 0x000fea000383ffff */
.L_x_952:
[----:B--2---:R2:W3:Y:S02]  /*8620*/  SYNCS.PHASECHK.TRANS64.TRYWAIT P1, [R12+URZ+0x36438], R28 ;  /* 0x0364381c0c0075a7 */ /* 0x0044e4000802017f */
[----:B---3--:R-:W-:Y:S05]  /*8630*/  @!P1 NANOSLEEP.SYNCS 0x989680 ;  /* 0x009896800000995d */ /* 0x008fea0003900000 */
[----:B------:R-:W3:Y:S02]  /*8640*/  @!P1 SYNCS.PHASECHK.TRANS64 P1, [R12+URZ+0x36438], R28 ;  /* 0x0364381c0c0095a7 */ /* 0x000ee4000802007f */
[----:B---3--:R-:W-:Y:S05]  /*8650*/  @!P1 BRA `(.L_x_952) ;  /* 0xfffffffc00f09947 */ /* 0x008fea000383ffff */
[----:B------:R-:W-:Y:S05]  /*8660*/  BRA `(.L_x_974) ;  /* 0xffffffec00187947 */ /* 0x000fea000383ffff */
.L_x_954:
[----:B------:R-:W-:-:S07]  /*8670*/  SHF.L.U32 R5, R0, 0x1f, RZ ;  /* 0x0000001f00057819 */ /* 0x000fce00000006ff */
.L_x_975:
[----:B---3--:R3:W4:Y:S02]  /*8680*/  SYNCS.PHASECHK.TRANS64.TRYWAIT P1, [R12+URZ+0x36420], R5 ;  /* 0x036420050c0075a7 */ /* 0x008724000802017f */
[----:B----4-:R-:W-:Y:S05]  /*8690*/  @!P1 NANOSLEEP.SYNCS 0x989680 ;  /* 0x009896800000995d */ /* 0x010fea0003900000 */
[----:B------:R-:W4:Y:S02]  /*86a0*/  @!P1 SYNCS.PHASECHK.TRANS64 P1, [R12+URZ+0x36420], R5 ;  /* 0x036420050c0095a7 */ /* 0x000f24000802007f */
[----:B----4-:R-:W-:Y:S05]  /*86b0*/  @!P1 BRA `(.L_x_975) ;  /* 0xfffffffc00f09947 */ /* 0x010fea000383ffff */
[----:B------:R-:W-:Y:S05]  /*86c0*/  BRA `(.L_x_976) ;  /* 0xffffffec00b07947 */ /* 0x000fea000383ffff */
.L_x_957:
[----:B---3--:R3:W4:Y:S02]  /*86d0*/  SYNCS.PHASECHK.TRANS64.TRYWAIT P1, [R12+URZ+0x36438], R11 ;  /* 0x0364380b0c0075a7 */ /* 0x008724000802017f */
[----:B----4-:R-:W-:Y:S05]  /*86e0*/  @!P1 NANOSLEEP.SYNCS 0x989680 ;  /* 0x009896800000995d */ /* 0x010fea0003900000 */
[----:B------:R-:W4:Y:S02]  /*86f0*/  @!P1 SYNCS.PHASECHK.TRANS64 P1, [R12+URZ+0x36438], R11 ;  /* 0x0364380b0c0095a7 */ /* 0x000f24000802007f */
[----:B----4-:R-:W-:Y:S05]  /*8700*/  @!P1 BRA `(.L_x_957) ;  /* 0xfffffffc00f09947 */ /* 0x010fea000383ffff */
[----:B------:R-:W-:Y:S05]  /*8710*/  BRA `(.L_x_977) ;  /* 0xfffffff0005c7947 */ /* 0x000fea000383ffff */
.L_x_959:
[----:B----4-:R4:W1:Y:S02]  /*8720*/  SYNCS.PHASECHK.TRANS64.TRYWAIT P1, [R12+URZ+0x36428], R5 ;  /* 0x036428050c0075a7 */ /* 0x010864000802017f */
[----:B-1----:R-:W-:Y:S05]  /*8730*/  @!P1 NANOSLEEP.SYNCS 0x989680 ;  /* 0x009896800000995d */ /* 0x002fea0003900000 */
[----:B------:R-:W1:Y:S02]  /*8740*/  @!P1 SYNCS.PHASECHK.TRANS64 P1, [R12+URZ+0x36428], R5 ;  /* 0x036428050c0095a7 */ /* 0x000e64000802007f */
[----:B-1----:R-:W-:Y:S05]  /*8750*/  @!P1 BRA `(.L_x_959) ;  /* 0xfffffffc00f09947 */ /* 0x002fea000383ffff */
[----:B------:R-:W-:Y:S05]  /*8760*/  BRA `(.L_x_978) ;  /* 0xfffffff400087947 */ /* 0x000fea000383ffff */
.L_x_961:
[----:B----4-:R4:W1:Y:S02]  /*8770*/  SYNCS.PHASECHK.TRANS64.TRYWAIT P1, [R12+URZ+0x36438], R3 ;  /* 0x036438030c0075a7 */ /* 0x010864000802017f */
[----:B-1----:R-:W-:Y:S05]  /*8780*/  @!P1 NANOSLEEP.SYNCS 0x989680 ;  /* 0x009896800000995d */ /* 0x002fea0003900000 */
[----:B------:R-:W1:Y:S02]  /*8790*/  @!P1 SYNCS.PHASECHK.TRANS64 P1, [R12+URZ+0x36438], R3 ;  /* 0x036438030c0095a7 */ /* 0x000e64000802007f */
[----:B-1----:R-:W-:Y:S05]  /*87a0*/  @!P1 BRA `(.L_x_961) ;  /* 0xfffffffc00f09947 */ /* 0x002fea000383ffff */
[----:B------:R-:W-:Y:S05]  /*87b0*/  BRA `(.L_x_979) ;  /* 0xfffffff400a47947 */ /* 0x000fea000383ffff */
.L_x_963:
[----:B------:R-:W-:Y:S01]  /*87c0*/  BSSY B0, `(.L_x_980) ;  /* 0x0000006000007945 */ /* 0x000fe20003800000 */
[----:B------:R-:W-:-:S07]  /*87d0*/  IMAD.MOV.U32 R15, RZ, RZ, -0x1 ;  /* 0xffffffffff0f7424 */ /* 0x000fce00078e00ff */
[----:B-1234-:R-:W-:Y:S05]  /*87e0*/  WARPSYNC.COLLECTIVE R15, `(.L_x_981) ;  /* 0x000000000f0c7348 */ /* 0x01efea0003c00000 */
[----:B------:R-:W-:Y:S02]  /*87f0*/  ELECT P6, UR62, PT ;  /* 0x00000000003e782f */ /* 0x000fe400038c0000 */
[----:B------:R-:W-:Y:S01]  /*8800*/  MOV R14, UR62 ;  /* 0x0000003e000e7c02 */ /* 0x000fe20008000f00 */
[----:B-1234-:R-:W-:Y:S10]  /*8810*/  ENDCOLLECTIVE ;  /* 0x000000000000791b */ /* 0x01eff40003800000 */
.L_x_981:
[----:B------:R-:W-:Y:S05]  /*8820*/  BSYNC B0 ;  /* 0x0000000000007941 */ /* 0x000fea0003800000 */
.L_x_980:
[----:B------:R-:W-:Y:S05]  /*8830*/  BRA `(.L_x_982) ;  /* 0xfffffff800607947 */ /* 0x000fea000383ffff */
.L_x_965:
[----:B----4-:R4:W1:Y:S02]  /*8840*/  SYNCS.PHASECHK.TRANS64.TRYWAIT P0, [R7+URZ], R6 ;  /* 0x00000006070075a7 */ /* 0x010864000800017f */
[----:B-1----:R-:W-:Y:S05]  /*8850*/  @!P0 NANOSLEEP.SYNCS 0x989680 ;  /* 0x009896800000895d */ /* 0x002fea0003900000 */
[----:B------:R-:W1:Y:S02]  /*8860*/  @!P0 SYNCS.PHASECHK.TRANS64 P0, [R7+URZ], R6 ;  /* 0x00000006070085a7 */ /* 0x000e64000800007f */
[----:B-1----:R-:W-:Y:S05]  /*8870*/  @!P0 BRA `(.L_x_965) ;  /* 0xfffffffc00f08947 */ /* 0x002fea000383ffff */
[----:B------:R-:W-:Y:S05]  /*8880*/  BRA `(.L_x_983) ;  /* 0xfffffff8009c7947 */ /* 0x000fea000383ffff */
.L_x_966:
[----:B------:R1:W1:Y:S02]  /*8890*/  SYNCS.PHASECHK.TRANS64.TRYWAIT P0, [R5+URZ], R0 ;  /* 0x00000000050075a7 */ /* 0x000264000800017f */
[----:B-1----:R-:W-:Y:S05]  /*88a0*/  @!P0 NANOSLEEP.SYNCS 0x989680 ;  /* 0x009896800000895d */ /* 0x002fea0003900000 */
[----:B------:R-:W1:Y:S02]  /*88b0*/  @!P0 SYNCS.PHASECHK.TRANS64 P0, [R5+URZ], R0 ;  /* 0x00000000050085a7 */ /* 0x000e64000800007f */
[----:B-1----:R-:W-:Y:S05]  /*88c0*/  @!P0 BRA `(.L_x_966) ;  /* 0xfffffffc00f08947 */ /* 0x002fea000383ffff */
[----:B------:R-:W-:Y:S05]  /*88d0*/  BRA `(.L_x_984) ;  /* 0xfffffff800907947 */ /* 0x000fea000383ffff */
.L_x_985:
        /* <DEDUP_REMOVED lines=10> */
.L_x_3861:


//--------------------- .text._ZN7cutlass13device_kernelIN5flash11enable_sm90INS1_16FlashAttnBwdSm90INS1_25CollectiveMainloopBwdSm90ILi2ELi1ELi1EN4cute5tupleIJNS5_1CILi1EEES8_S8_EEENS6_IJNS7_ILi64EEENS7_ILi96EEENS7_ILi192EEEEEENS_6half_tEfNS_4arch4Sm90ELb0ELb0ELb1ELb1ELb1ELb0ELb1ELb0ELi3ELi1ELi1ELi1ELb0EEENS1_24CollectiveEpilogueBwdGQAISD_fSG_Li384ELb1ELb1EEENS1_19SingleTileSchedulerILb1ELb0ELb0ELi96EEEEEEEEEvNT_6ParamsE --------------------------
	.section	.text._ZN7cutlass13device_kernelIN5flash11enable_sm90INS1_16FlashAttnBwdSm90INS1_25CollectiveMainloopBwdSm90ILi2ELi1ELi1EN4cute5tupleIJNS5_1CILi1EEES8_S8_EEENS6_IJNS7_ILi64EEENS7_ILi96EEENS7_ILi192EEEEEENS_6half_tEfNS_4arch4Sm90ELb0ELb0ELb1ELb1ELb1ELb0ELb1ELb0ELi3ELi1ELi1ELi1ELb0EEENS1_24CollectiveEpilogueBwdGQAISD_fSG_Li384ELb1ELb1EEENS1_19SingleTileSchedulerILb1ELb0ELb0ELi96EEEEEEEEEvNT_6ParamsE,"ax",@progbits
	.align	128
.text._ZN7cutlass13device_kernelIN5flash11enable_sm90INS1_16FlashAttnBwdSm90INS1_25CollectiveMainloopBwdSm90ILi2ELi1ELi1EN4cute5tupleIJNS5_1CILi1EEES8_S8_EEENS6_IJNS7_ILi64EEENS7_ILi96EEENS7_ILi192EEEEEENS_6half_tEfNS_4arch4Sm90ELb0ELb0ELb1ELb1ELb1ELb0ELb1ELb0ELi3ELi1ELi1ELi1ELb0EEENS1_24CollectiveEpilogueBwdGQAISD_fSG_Li384ELb1ELb1EEENS1_19SingleTileSchedulerILb1ELb0ELb0ELi96EEEEEEEEEvNT_6ParamsE:
        .type           _ZN7cutlass13device_kernelIN5flash11enable_sm90INS1_16FlashAttnBwdSm90INS1_25CollectiveMainloopBwdSm90ILi2ELi1ELi1EN4cute5tupleIJNS5_1CILi1EEES8_S8_EEENS6_IJNS7_ILi64EEENS7_ILi96EEENS7_ILi192EEEEEENS_6half_tEfNS_4arch4Sm90ELb0ELb0ELb1ELb1ELb1ELb0ELb1ELb0ELi3ELi1ELi1ELi1ELb0EEENS1_24CollectiveEpilogueBwdGQAISD_fSG_Li384ELb1ELb1EEENS1_19SingleTileSchedulerILb1ELb0ELb0ELi96EEEEEEEEEvNT_6ParamsE,@function
        .size           _ZN7cutlass13device_kernelIN5flash11enable_sm90INS1_16FlashAttnBwdSm90INS1_25CollectiveMainloopBwdSm90ILi2ELi1ELi1EN4cute5tupleIJNS5_1CILi1EEES8_S8_EEENS6_IJNS7_ILi64EEENS7_ILi96EEENS7_ILi192EEEEEENS_6half_tEfNS_4arch4Sm90ELb0ELb0ELb1ELb1ELb1ELb0ELb1ELb0ELi3ELi1ELi1ELi1ELb0EEENS1_24CollectiveEpilogueBwdGQAISD_fSG_Li384ELb1ELb1EEENS1_19SingleTileSchedulerILb1ELb0ELb0ELi96EEEEEEEEEvNT_6ParamsE,(.L_x_3862 - _ZN7cutlass13device_kernelIN5flash11enable_sm90INS1_16FlashAttnBwdSm90INS1_25CollectiveMainloopBwdSm90ILi2ELi1ELi1EN4cute5tupleIJNS5_1CILi1EEES8_S8_EEENS6_IJNS7_ILi64EEENS7_ILi96EEENS7_ILi192EEEEEENS_6half_tEfNS_4arch4Sm90ELb0ELb0ELb1ELb1ELb1ELb0ELb1ELb0ELi3ELi1ELi1ELi1ELb0EEENS1_24CollectiveEpilogueBwdGQAISD_fSG_Li384ELb1ELb1EEENS1_19SingleTileSchedulerILb1ELb0ELb0ELi96EEEEEEEEEvNT_6ParamsE)
        .other          _ZN7cutlass13device_kernelIN5flash11enable_sm90INS1_16FlashAttnBwdSm90INS1_25CollectiveMainloopBwdSm90ILi2ELi1ELi1EN4cute5tupleIJNS5_1CILi1EEES8_S8_EEENS6_IJNS7_ILi64EEENS7_ILi96EEENS7_ILi192EEEEEENS_6half_tEfNS_4arch4Sm90ELb0ELb0ELb1ELb1ELb1ELb0ELb1ELb0ELi3ELi1ELi1ELi1ELb0EEENS1_24CollectiveEpilogueBwdGQAISD_fSG_Li384ELb1ELb1EEENS1_19SingleTileSchedulerILb1ELb0ELb0ELi96EEEEEEEEEvNT_6ParamsE,@"STO_CUDA_ENTRY STV_DEFAULT"
_ZN7cutlass13device_kernelIN5flash11enable_sm90INS1_16FlashAttnBwdSm90INS1_25CollectiveMainloopBwdSm90ILi2ELi1ELi1EN4cute5tupleIJNS5_1CILi1EEES8_S8_EEENS6_IJNS7_ILi64EEENS7_ILi96EEENS7_ILi192EEEEEENS_6half_tEfNS_4arch4Sm90ELb0ELb0ELb1ELb1ELb1ELb0ELb1ELb0ELi3ELi1ELi1ELi1ELb0EEENS1_24CollectiveEpilogueBwdGQAISD_fSG_Li384ELb1ELb1EEENS1_19SingleTileSchedulerILb1ELb0ELb0ELi96EEEEEEEEEvNT_6ParamsE:
        /* <DEDUP_REMOVED lines=23> */
.L_x_987:
[----:B------:R-:W-:Y:S05]  /*0170*/  BSYNC B0 ;  /* 0x0000000000007941 */ /* 0x000fea0003800000 */
.L_x_986:
        /* <DEDUP_REMOVED lines=34> */
.L_x_988:
        /* <DEDUP_REMOVED lines=20> */
.L_x_989:
        /* <DEDUP_REMOVED lines=8> */
.L_x_992:
        /* <DEDUP_REMOVED lines=21> */
.L_x_993:
        /* <DEDUP_REMOVED lines=10> */
.L_x_995:
[----:B------:R-:W2:Y:S02]  /*0750*/  LDC R0, c[0x0][0x8c4] ;  /* 0x00023100ff007b82 */ /* 0x000ea40000000800 */
.L_x_994:
        /* <DEDUP_REMOVED lines=15> */
.L_x_997:
        /* <DEDUP_REMOVED lines=10> */
.L_x_998:
        /* <DEDUP_REMOVED lines=8> */
.L_x_999:
        /* <DEDUP_REMOVED lines=9> */
.L_x_1000:
        /* <DEDUP_REMOVED lines=76> */
.L_x_1003:
        /* <DEDUP_REMOVED lines=15> */
.L_x_1002:
        /* <DEDUP_REMOVED lines=20> */
.L_x_1005:
        /* <DEDUP_REMOVED lines=15> */
.L_x_1004:
        /* <DEDUP_REMOVED lines=8> */
.L_x_1121:
        /* <DEDUP_REMOVED lines=26> */
.L_x_1007:
        /* <DEDUP_REMOVED lines=100> */
.L_x_1019:
[----:B------:R-:W-:-:S13]  /*1a40*/  ISETP.NE.AND P0, PT, R9, 0x3, PT ;  /* 0x000000030900780c */ /* 0x000fda0003f05270 */
[----:B------:R-:W-:Y:S05]  /*1a50*/  @!P0 BRA `(.L_x_1009) ;  /* 0x0000000000048947 */ /* 0x000fea0003800000 */
[----:B------:R-:W-:Y:S01]  /*1a60*/  BPT.TRAP 0x1 ;  /* 0x000000040000795c */ /* 0x000fe20000300000 */
.L_x_1009:
[----:B------:R-:W-:Y:S02]  /*1a70*/  LEA R4, R3, UR36, 0x3 ;  /* 0x0000002403047c11 */ /* 0x000fe4000f8e18ff */
[----:B------:R-:W-:-:S04]  /*1a80*/  SHF.L.U32 R11, R7, 0x1f, RZ ;  /* 0x0000001f070b7819 */ /* 0x000fc800000006ff */
[----:B------:R1:W2:Y:S01]  /*1a90*/  SYNCS.PHASECHK.TRANS64.TRYWAIT P1, [R4+URZ+0x36410], R11 ;  /* 0x0364100b040075a7 */ /* 0x0002a2000802017f */
[----:B------:R-:W-:Y:S05]  /*1aa0*/  @!P0 BRA `(.L_x_1010) ;  /* 0x0000000000048947 */ /* 0x000fea0003800000 */
[----:B------:R-:W-:Y:S01]  /*1ab0*/  BPT.TRAP 0x1 ;  /* 0x000000040000795c */ /* 0x000fe20000300000 */
.L_x_1010:
[----:B--2---:R-:W-:Y:S05]  /*1ac0*/  @P1 BRA `(.L_x_1011) ;  /* 0x0000000000081947 */ /* 0x004fea0003800000 */
[----:B------:R-:W2:Y:S02]  /*1ad0*/  SYNCS.PHASECHK.TRANS64.TRYWAIT P1, [R4+URZ+0x36410], R11 ;  /* 0x0364100b040075a7 */ /* 0x000ea4000802017f */
[----:B--2---:R-:W-:Y:S05]  /*1ae0*/  @!P1 BRA `(.L_x_1012) ;  /* 0x00000074007c9947 */ /* 0x004fea0003800000 */
.L_x_1011:
        /* <DEDUP_REMOVED lines=104> */
.L_x_1013:
[----:B------:R-:W-:-:S04]  /*2170*/  SHF.L.U32 R15, R6, 0x1f, RZ ;  /* 0x0000001f060f7819 */ /* 0x000fc800000006ff */
[----:B------:R1:W1:Y:S01]  /*2180*/  SYNCS.PHASECHK.TRANS64.TRYWAIT P1, [UR36+0x36430], R15 ;  /* 0x0364300fff0075a7 */ /* 0x0002620008020164 */
[----:B------:R-:W-:Y:S05]  /*2190*/  @!P0 BRA `(.L_x_1014) ;  /* 0x0000000000048947 */ /* 0x000fea0003800000 */
[----:B------:R-:W-:Y:S01]  /*21a0*/  BPT.TRAP 0x1 ;  /* 0x000000040000795c */ /* 0x000fe20000300000 */
.L_x_1014:
        /* <DEDUP_REMOVED lines=33> */
.L_x_1015:
        /* <DEDUP_REMOVED lines=340> */
.L_x_1017:
        /* <DEDUP_REMOVED lines=60> */
.L_x_1018:
        /* <DEDUP_REMOVED lines=63> */
.L_x_1001:
[----:B------:R-:W-:Y:S05]  /*40b0*/  @P0 BRA `(.L_x_996) ;  /* 0x0000004c00cc0947 */ /* 0x000fea0003800000 */
[----:B------:R-:W3:Y:S01]  /*40c0*/  LDL.LU R120, [R1+0x8] ;  /* 0x0000080001787983 */ /* 0x000ee20000300800 */
[----:B-12---:R-:W1:Y:S01]  /*40d0*/  LDC.64 R2, c[0x0][0x878] ;  /* 0x00021e00ff027b82 */ /* 0x006e620000000a00 */
[----:B------:R-:W-:Y:S01]  /*40e0*/  ULDC UR7, c[0x0][0x870] ;  /* 0x00021c0000077ab9 */ /* 0x000fe20000000800 */
[----:B------:R-:W-:Y:S01]  /*40f0*/  ULDC UR6, c[0x0][0x80c] ;  /* 0x0002030000067ab9 */ /* 0x000fe20000000800 */
[----:B------:R-:W2:Y:S01]  /*4100*/  S2R R8, SR_TID.X ;  /* 0x0000000000087919 */ /* 0x000ea20000002100 */
[----:B------:R-:W4:Y:S01]  /*4110*/  S2R R0, SR_CTAID.Y ;  /* 0x0000000000007919 */ /* 0x000f220000002600 */
[----:B------:R-:W5:Y:S03]  /*4120*/  S2R R16, SR_CTAID.X ;  /* 0x0000000000107919 */ /* 0x000f660000002500 */
[----:B------:R-:W2:Y:S01]  /*4130*/  S2UR UR5, SR_CgaCtaId ;  /* 0x00000000000579c3 */ /* 0x000ea20000008800 */
[----:B------:R-:W-:-:S07]  /*4140*/  UMOV UR4, 0x400 ;  /* 0x0000040000047882 */ /* 0x000fce0000000000 */
[----:B------:R-:W5:Y:S01]  /*4150*/  LDC.64 R18, c[0x0][0x820] ;  /* 0x00020800ff127b82 */ /* 0x000f620000000a00 */
[----:B-1----:R-:W-:-:S04]  /*4160*/  ISETP.NE.U32.AND P0, PT, R2, RZ, PT ;  /* 0x000000ff0200720c */ /* 0x002fc80003f05070 */
[----:B------:R-:W-:-:S03]  /*4170*/  ISETP.NE.AND.EX P0, PT, R3, RZ, PT, P0 ;  /* 0x000000ff0300720c */ /* 0x000fc60003f05300 */
[----:B------:R-:W1:Y:S08]  /*4180*/  LDC.64 R20, c[0x0][0x848] ;  /* 0x00021200ff147b82 */ /* 0x000e700000000a00 */
[----:B------:R-:W2:Y:S08]  /*4190*/  LDC R3, c[0x0][0x850] ;  /* 0x00021400ff037b82 */ /* 0x000eb00000000800 */
[----:B------:R-:W3:Y:S08]  /*41a0*/  @P0 LDC.64 R4, c[0x0][0x878] ;  /* 0x00021e00ff040b82 */ /* 0x000ef00000000a00 */
[----:B------:R-:W1:Y:S01]  /*41b0*/  LDC.64 R22, c[0x0][0x800] ;  /* 0x00020000ff167b82 */ /* 0x000e620000000a00 */
[----:B---3--:R-:W-:-:S06]  /*41c0*/  @P0 IMAD.WIDE R4, R120, 0x4, R4 ;  /* 0x0000000478040825 */ /* 0x008fcc00078e0204 */
[----:B------:R3:W5:Y:S01]  /*41d0*/  @P0 LDG.E R5, desc[UR38][R4.64] ;  /* 0x0000002604050981 */ /* 0x000762000c1e1900 */
[----:B------:R-:W-:Y:S01]  /*41e0*/  BAR.SYNC.DEFER_BLOCKING 0x1, 0x180 ;  /* 0x0046000000007b1d */ /* 0x000fe20000010000 */
[----:B--2---:R-:W-:Y:S01]  /*41f0*/  ISETP.NE.AND P2, PT, R3, 0x1, PT ;  /* 0x000000010300780c */ /* 0x004fe20003f45270 */
[C---:B------:R-:W-:Y:S01]  /*4200*/  VIADD R15, R8.reuse, 0xffffff80 ;  /* 0xffffff80080f7836 */ /* 0x040fe20000000000 */
[----:B------:R-:W-:Y:S01]  /*4210*/  ISETP.NE.AND P1, PT, R8, 0x80, PT ;  /* 0x000000800800780c */ /* 0x000fe20003f25270 */
[----:B------:R-:W-:Y:S02]  /*4220*/  ULEA UR4, UR5, UR4, 0x18 ;  /* 0x0000000405047291 */ /* 0x000fe4000f8ec03f */
[----:B------:R-:W-:Y:S01]  /*4230*/  BSSY B0, `(.L_x_1020) ;  /* 0x0000052000007945 */ /* 0x000fe20003800000 */
[----:B------:R-:W-:-:S04]  /*4240*/  SHF.R.S32.HI R2, RZ, 0x1f, R15 ;  /* 0x0000001fff027819 */ /* 0x000fc8000001140f */
[----:B------:R-:W-:-:S03]  /*4250*/  LEA.HI R6, R2, R15, RZ, 0x7 ;  /* 0x0000000f02067211 */ /* 0x000fc600078f38ff */
[----:B------:R-:W3:Y:S01]  /*4260*/  @P2 LDC R7, c[0x0][0x854] ;  /* 0x00021500ff072b82 */ /* 0x000ee20000000800 */
[----:B------:R-:W-:Y:S02]  /*4270*/  LOP3.LUT R2, R6, 0x3fffff80, RZ, 0xc0, !PT ;  /* 0x3fffff8006027812 */ /* 0x000fe400078ec0ff */
[----:B------:R-:W-:-:S03]  /*4280*/  SHF.R.S32.HI R11, RZ, 0x7, R6 ;  /* 0x00000007ff0b7819 */ /* 0x000fc60000011406 */
[----:B------:R-:W-:Y:S02]  /*4290*/  IMAD.IADD R6, R15, 0x1, -R2 ;  /* 0x000000010f067824 */ /* 0x000fe400078e0a02 */
[----:B------:R-:W2:Y:S01]  /*42a0*/  @P2 LDC R9, c[0x0][0x858] ;  /* 0x00021600ff092b82 */ /* 0x000ea20000000800 */
[----:B----4-:R-:W-:Y:S02]  /*42b0*/  IMAD.MOV.U32 R2, RZ, RZ, R0 ;  /* 0x000000ffff027224 */ /* 0x010fe400078e0000 */
[----:B------:R-:W-:-:S04]  /*42c0*/  IMAD R10, R11, 0x600, R6 ;  /* 0x000006000b0a7824 */ /* 0x000fc800078e0206 */
[----:B------:R-:W-:Y:S02]  /*42d0*/  IMAD.SHL.U32 R10, R10, 0x4, RZ ;  /* 0x000000040a0a7824 */ /* 0x000fe400078e00ff */
[----:B---3--:R-:W-:-:S04]  /*42e0*/  @P2 IMAD.HI.U32 R4, R0, R7, RZ ;  /* 0x0000000700042227 */ /* 0x008fc800078e00ff */
[----:B-----5:R-:W-:Y:S01]  /*42f0*/  IMAD R7, R16, UR7, RZ ;  /* 0x0000000710077c24 */ /* 0x020fe2000f8e02ff */
[----:B--2---:R-:W-:Y:S01]  /*4300*/  @P2 SHF.R.U32.HI R2, RZ, R9, R4 ;  /* 0x00000009ff022219 */ /* 0x004fe20000011604 */
[----:B------:R-:W-:Y:S01]  /*4310*/  IMAD R9, R120, UR6, RZ ;  /* 0x0000000678097c24 */ /* 0x000fe2000f8e02ff */
[----:B------:R-:W-:Y:S01]  /*4320*/  ISETP.NE.AND P2, PT, R15, RZ, PT ;  /* 0x000000ff0f00720c */ /* 0x000fe20003f45270 */
[----:B------:R-:W-:Y:S01]  /*4330*/  IMAD R11, R7, UR6, RZ ;  /* 0x00000006070b7c24 */ /* 0x000fe2000f8e02ff */
[--C-:B------:R-:W-:Y:S01]  /*4340*/  SHF.R.S32.HI R13, RZ, 0x1f, R2.reuse ;  /* 0x0000001fff0d7819 */ /* 0x100fe20000011402 */
[----:B------:R-:W-:Y:S01]  /*4350*/  ULDC.64 UR6, c[0x0][0x868] ;  /* 0x00021a0000067ab9 */ /* 0x000fe20000000a00 */
[----:B------:R-:W-:Y:S02]  /*4360*/  SHF.R.S32.HI R12, RZ, 0x1f, R9 ;  /* 0x0000001fff0c7819 */ /* 0x000fe40000011409 */
[----:B------:R-:W-:Y:S02]  /*4370*/  IADD3 R14, P3, P4, R11, R9, R2 ;  /* 0x000000090b0e7210 */ /* 0x000fe40007c7e002 */
[----:B------:R-:W-:-:S04]  /*4380*/  SHF.R.S32.HI R11, RZ, 0x1f, R11 ;  /* 0x0000001fff0b7819 */ /* 0x000fc8000001140b */
[----:B------:R-:W-:Y:S01]  /*4390*/  IADD3.X R15, R11, R12, R13, P3, P4 ;  /* 0x0000000c0b0f7210 */ /* 0x000fe20001fe840d */
[----:B------:R-:W-:Y:S02]  /*43a0*/  @P0 IMAD R6, R120, 0x60, R5 ;  /* 0x0000006078060824 */ /* 0x000fe400078e0205 */
[----:B------:R-:W2:Y:S02]  /*43b0*/  LDC.64 R4, c[0x0][0x818] ;  /* 0x00020600ff047b82 */ /* 0x000ea40000000a00 */
[----:B------:R-:W-:-:S05]  /*43c0*/  @P0 IMAD.HI R8, R6, 0x2aaaaaab, RZ ;  /* 0x2aaaaaab06080827 */ /* 0x000fca00078e02ff */
[----:B------:R-:W-:Y:S01]  /*43d0*/  @P0 SHF.R.U32.HI R9, RZ, 0x1f, R8 ;  /* 0x0000001fff090819 */ /* 0x000fe20000011608 */
[----:B------:R-:W3:Y:S03]  /*43e0*/  LDC.64 R6, c[0x0][0x840] ;  /* 0x00021000ff067b82 */ /* 0x000ee60000000a00 */
[----:B------:R-:W-:Y:S02]  /*43f0*/  @P0 LEA.HI.SX32 R9, R8, R9, 0x1c ;  /* 0x0000000908090211 */ /* 0x000fe400078fe2ff */
[----:B------:R-:W-:-:S03]  /*4400*/  LEA R8, R10, UR4, 0x2 ;  /* 0x000000040a087c11 */ /* 0x000fc6000f8e10ff */
[----:B------:R-:W-:Y:S02]  /*4410*/  @P0 IMAD R10, R9, 0x4800, RZ ;  /* 0x00004800090a0824 */ /* 0x000fe400078e02ff */
[----:B------:R-:W-:Y:S01]  /*4420*/  IMAD R9, R16, 0x4800, RZ ;  /* 0x0000480010097824 */ /* 0x000fe200078e02ff */
[----:B------:R4:W-:Y:S02]  /*4430*/  STS.128 [R8], R24 ;  /* 0x0000001808007388 */ /* 0x0009e40000000c00 */
[----:B------:R-:W-:Y:S02]  /*4440*/  @P0 SHF.R.S32.HI R11, RZ, 0x1f, R10 ;  /* 0x0000001fff0b0819 */ /* 0x000fe4000001140a */
[----:B------:R-:W-:Y:S01]  /*4450*/  @!P0 CS2R R10, SRZ ;  /* 0x00000000000a8805 */ /* 0x000fe2000001ff00 */
[----:B------:R1:W-:Y:S01]  /*4460*/  STS.128 [R8+0x800], R28 ;  /* 0x0008001c08007388 */ /* 0x0003e20000000c00 */
[----:B--2---:R-:W-:-:S03]  /*4470*/  IMAD R12, R13, R4, RZ ;  /* 0x000000040d0c7224 */ /* 0x004fc600078e02ff */
[----:B------:R2:W-:Y:S01]  /*4480*/  STS.128 [R8+0x1000], R32 ;  /* 0x0010002008007388 */ /* 0x0005e20000000c00 */
[----:B------:R-:W-:-:S03]  /*4490*/  IADD3 R10, P3, R9, R10, RZ ;  /* 0x0000000a090a7210 */ /* 0x000fc60007f7e0ff */
[----:B------:R2:W-:Y:S01]  /*44a0*/  STS.128 [R8+0x1800], R36 ;  /* 0x0018002408007388 */ /* 0x0005e20000000c00 */
[----:B---3--:R-:W-:Y:S01]  /*44b0*/  IMAD R16, R13, R6, RZ ;  /* 0x000000060d107224 */ /* 0x008fe200078e02ff */
[----:B------:R-:W-:Y:S01]  /*44c0*/  LEA.HI.X.SX32 R11, R9, R11, 0x1, P3 ;  /* 0x0000000b090b7211 */ /* 0x000fe200018f0eff */
[C---:B------:R-:W-:Y:S01]  /*44d0*/  IMAD R13, R2.reuse, R5, R12 ;  /* 0x00000005020d7224 */ /* 0x040fe200078e020c */
[----:B----4-:R-:W3:Y:S01]  /*44e0*/  LDC.64 R24, c[0x0][0x828] ;  /* 0x00020a00ff187b82 */ /* 0x010ee20000000a00 */
[----:B------:R-:W-:Y:S01]  /*44f0*/  SHF.R.S32.HI R9, RZ, 0x1f, R120 ;  /* 0x0000001fff097819 */ /* 0x000fe20000011478 */
[----:B------:R2:W-:Y:S01]  /*4500*/  STS.128 [R8+0x2000], R40 ;  /* 0x0020002808007388 */ /* 0x0005e20000000c00 */
[----:B------:R-:W-:Y:S01]  /*4510*/  IMAD R17, R2, R7, R16 ;  /* 0x0000000702117224 */ /* 0x000fe200078e0210 */
[----:B------:R-:W-:Y:S01]  /*4520*/  SHF.L.U64.HI R16, R14, 0x2, R15 ;  /* 0x000000020e107819 */ /* 0x000fe2000001020f */
[C-C-:B------:R-:W-:Y:S01]  /*4530*/  IMAD.WIDE.U32 R4, R2.reuse, R4, R10.reuse ;  /* 0x0000000402047225 */ /* 0x140fe200078e000a */
[----:B------:R2:W-:Y:S03]  /*4540*/  STS.128 [R8+0x2800], R44 ;  /* 0x0028002c08007388 */ /* 0x0005e60000000c00 */
[----:B------:R-:W-:Y:S01]  /*4550*/  IMAD.WIDE.U32 R6, R2, R6, R10 ;  /* 0x0000000602067225 */ /* 0x000fe200078e000a */
[----:B------:R2:W-:Y:S01]  /*4560*/  STS.128 [R8+0x3000], R48 ;  /* 0x0030003008007388 */ /* 0x0005e20000000c00 */
[----:B------:R-:W-:-:S02]  /*4570*/  SEL R11, R9, RZ, !P0 ;  /* 0x000000ff090b7207 */ /* 0x000fc40004000000 */
[----:B------:R-:W-:Y:S01]  /*4580*/  SEL R9, R120, RZ, !P0 ;  /* 0x000000ff78097207 */ /* 0x000fe20004000000 */
[----:B------:R2:W-:Y:S01]  /*4590*/  STS.128 [R8+0x3800], R52 ;  /* 0x0038003408007388 */ /* 0x0005e20000000c00 */
[----:B------:R-:W-:Y:S02]  /*45a0*/  IMAD.SHL.U32 R14, R14, 0x4, RZ ;  /* 0x000000040e0e7824 */ /* 0x000fe400078e00ff */
[----:B------:R-:W-:Y:S01]  /*45b0*/  IMAD R10, R11, R18, RZ ;  /* 0x000000120b0a7224 */ /* 0x000fe200078e02ff */
[----:B------:R2:W-:Y:S01]  /*45c0*/  STS.128 [R8+0x4000], R56 ;  /* 0x0040003808007388 */ /* 0x0005e20000000c00 */
[----:B------:R-:W-:Y:S02]  /*45d0*/  IMAD.IADD R5, R5, 0x1, R13 ;  /* 0x0000000105057824 */ /* 0x000fe400078e020d */
[----:B------:R-:W-:Y:S01]  /*45e0*/  IMAD.IADD R7, R7, 0x1, R17 ;  /* 0x0000000107077824 */ /* 0x000fe200078e0211 */
[----:B------:R2:W-:Y:S01]  /*45f0*/  STS.128 [R8+0x4800], R60 ;  /* 0x0048003c08007388 */ /* 0x0005e20000000c00 */
[----:B------:R-:W-:Y:S01]  /*4600*/  IMAD R13, R9, R19, R10 ;  /* 0x00000013090d7224 */ /* 0x000fe200078e020a */
[----:B------:R-:W-:Y:S01]  /*4610*/  IADD3 R10, P0, R14, UR6, RZ ;  /* 0x000000060e0a7c10 */ /* 0x000fe2000ff1e0ff */
[----:B-1----:R-:W-:Y:S01]  /*4620*/  IMAD R12, R11, R20, RZ ;  /* 0x000000140b0c7224 */ /* 0x002fe200078e02ff */
[----:B------:R2:W-:Y:S01]  /*4630*/  STS.128 [R8+0x5000], R64 ;  /* 0x0050004008007388 */ /* 0x0005e20000000c00 */
[----:B------:R-:W-:Y:S01]  /*4640*/  IMAD.WIDE.U32 R4, R9, R18, R4 ;  /* 0x0000001209047225 */ /* 0x000fe200078e0004 */
[----:B------:R-:W-:-:S02]  /*4650*/  IADD3.X R11, R16, UR7, RZ, P0, !PT ;  /* 0x00000007100b7c10 */ /* 0x000fc400087fe4ff */
[----:B------:R2:W-:Y:S01]  /*4660*/  STS.128 [R8+0x5800], R68 ;  /* 0x0058004408007388 */ /* 0x0005e20000000c00 */
[----:B------:R-:W-:Y:S01]  /*4670*/  IMAD.WIDE.U32 R6, R9, R20, R6 ;  /* 0x0000001409067225 */ /* 0x000fe200078e0006 */
[----:B------:R-:W-:-:S03]  /*4680*/  LEA R22, P3, R4, R22, 0x2 ;  /* 0x0000001604167211 */ /* 0x000fc600078610ff */
[----:B------:R-:W-:Y:S01]  /*4690*/  IMAD.MOV R2, RZ, RZ, -R2 ;  /* 0x000000ffff027224 */ /* 0x000fe200078e0a02 */
[----:B---3--:R-:W-:Y:S01]  /*46a0*/  LEA R24, P4, R6, R24, 0x2 ;  /* 0x0000001806187211 */ /* 0x008fe200078810ff */
[----:B------:R-:W-:Y:S02]  /*46b0*/  IMAD R9, R9, R21, R12 ;  /* 0x0000001509097224 */ /* 0x000fe400078e020c */
[----:B------:R-:W-:Y:S02]  /*46c0*/  IMAD R17, R3, R2, R0 ;  /* 0x0000000203117224 */ /* 0x000fe400078e0200 */
[----:B------:R-:W-:Y:S02]  /*46d0*/  IMAD.IADD R3, R5, 0x1, R13 ;  /* 0x0000000105037824 */ /* 0x000fe400078e020d */
[----:B------:R-:W-:Y:S01]  /*46e0*/  IMAD.IADD R2, R7, 0x1, R9 ;  /* 0x0000000107027824 */ /* 0x000fe200078e0209 */
[----:B--2---:R-:W-:Y:S06]  /*46f0*/  @P2 BRA `(.L_x_1021) ;  /* 0x0000000000142947 */ /* 0x004fec0003800000 */
.L_x_1022:
[----:B------:R-:W2:Y:S04]  /*4700*/  LDG.E.STRONG.GPU R0, desc[UR38][R10.64] ;  /* 0x000000260a007981 */ /* 0x000ea8000c1ef900 */
[----:B--2---:R-:W-:Y:S01]  /*4710*/  CCTL.IVALL ;  /* 0x00000000ff00798f */ /* 0x004fe20002000000 */
[----:B------:R-:W-:Y:S05]  /*4720*/  YIELD ;  /* 0x0000000000007946 */ /* 0x000fea0003800000 */
[----:B------:R-:W-:-:S13]  /*4730*/  ISETP.NE.AND P0, PT, R0, R17, PT ;  /* 0x000000110000720c */ /* 0x000fda0003f05270 */
[----:B------:R-:W-:Y:S05]  /*4740*/  @P0 BRA `(.L_x_1022) ;  /* 0xfffffffc00ec0947 */ /* 0x000fea000383ffff */
.L_x_1021:
[----:B------:R-:W-:Y:S05]  /*4750*/  BSYNC B0 ;  /* 0x0000000000007941 */ /* 0x000fea0003800000 */
.L_x_1020:
[----:B------:R-:W-:Y:S01]  /*4760*/  UMOV UR5, 0xffffffff ;  /* 0xffffffff00057882 */ /* 0x000fe20000000000 */
[----:B------:R-:W-:Y:S02]  /*4770*/  LEA.HI.X R23, R4, R23, R3, 0x2, P3 ;  /* 0x0000001704177211 */ /* 0x000fe400018f1403 */
[----:B------:R-:W-:Y:S01]  /*4780*/  LEA.HI.X R2, R6, R25, R2, 0x2, P4 ;  /* 0x0000001906027211 */ /* 0x000fe200020f1402 */
[----:B------:R-:W-:Y:S06]  /*4790*/  BRA.DIV UR5, `(.L_x_1023) ;  /* 0x0000004a057c7947 */ /* 0x000fec000b800000 */
[----:B------:R-:W-:Y:S01]  /*47a0*/  NOP ;  /* 0x0000000000007918 */ /* 0x000fe20000000000 */
.L_x_1124:
        /* <DEDUP_REMOVED lines=16> */
.L_x_1026:
[----:B------:R-:W-:Y:S01]  /*48b0*/  @P0 ELECT P2, URZ, PT ;  /* 0x00000000003f082f */ /* 0x000fe20003840000 */
[----:B------:R1:W-:-:S12]  /*48c0*/  UBLKRED.G.S.ADD.F32.RN [UR6], [UR4], UR5, desc[UR8] ;  /* 0x00000806040073bb */ /* 0x0003d800080a1405 */
[----:B------:R-:W-:Y:S02]  /*48d0*/  @P2 PLOP3.LUT P0, PT, P2, PT, PT, 0x8, 0x0 ;  /* 0x000000000000281c */ /* 0x000fe4000170e170 */
[----:B------:R-:W-:-:S11]  /*48e0*/  PLOP3.LUT P2, PT, PT, PT, PT, 0x8, 0x0 ;  /* 0x000000000000781c */ /* 0x000fd60003f4e170 */
[----:B-1----:R-:W-:Y:S05]  /*48f0*/  @P0 BRA.U.ANY `(.L_x_1026) ;  /* 0xfffffffd00ec0947 */ /* 0x002fea000393ffff */
[----:B------:R0:W-:Y:S01]  /*4900*/  UTMACMDFLUSH ;  /* 0x00000000000079b7 */ /* 0x0001e20000000000 */
[----:B------:R-:W-:-:S04]  /*4910*/  DEPBAR.LE SB0, 0x0 ;  /* 0x000080000000791a */ /* 0x000fc80000000000 */
.L_x_1025:
[----:B------:R-:W-:Y:S05]  /*4920*/  BSYNC B0 ;  /* 0x0000000000007941 */ /* 0x000fea0003800000 */
.L_x_1024:
        /* <DEDUP_REMOVED lines=14> */
.L_x_1028:
[----:B------:R-:W-:Y:S05]  /*4a10*/  BSYNC B0 ;  /* 0x0000000000007941 */ /* 0x000fea0003800000 */
.L_x_1027:
        /* <DEDUP_REMOVED lines=18> */
.L_x_1031:
[----:B------:R-:W2:Y:S04]  /*4b40*/  LDG.E.STRONG.GPU R0, desc[UR38][R2.64] ;  /* 0x0000002602007981 */ /* 0x000ea8000c1ef900 */
[----:B--2---:R-:W-:Y:S01]  /*4b50*/  CCTL.IVALL ;  /* 0x00000000ff00798f */ /* 0x004fe20002000000 */
[----:B------:R-:W-:Y:S05]  /*4b60*/  YIELD ;  /* 0x0000000000007946 */ /* 0x000fea0003800000 */
[----:B------:R-:W-:-:S13]  /*4b70*/  ISETP.NE.AND P0, PT, R0, R17, PT ;  /* 0x000000110000720c */ /* 0x000fda0003f05270 */
[----:B------:R-:W-:Y:S05]  /*4b80*/  @P0 BRA `(.L_x_1031) ;  /* 0xfffffffc00ec0947 */ /* 0x000fea000383ffff */
.L_x_1030:
[----:B------:R-:W-:Y:S05]  /*4b90*/  BSYNC B0 ;  /* 0x0000000000007941 */ /* 0x000fea0003800000 */
.L_x_1029:
[----:B------:R-:W-:-:S03]  /*4ba0*/  UMOV UR5, 0xffffffff ;  /* 0xffffffff00057882 */ /* 0x000fc60000000000 */
[----:B------:R-:W-:Y:S05]  /*4bb0*/  BRA.DIV UR5, `(.L_x_1032) ;  /* 0x0000004605907947 */ /* 0x000fea000b800000 */
[----:B------:R-:W-:Y:S01]  /*4bc0*/  NOP ;  /* 0x0000000000007918 */ /* 0x000fe20000000000 */
.L_x_1127:
        /* <DEDUP_REMOVED lines=16> */
.L_x_1035:
[----:B------:R-:W-:Y:S01]  /*4cd0*/  @P0 ELECT P2, URZ, PT ;  /* 0x00000000003f082f */ /* 0x000fe20003840000 */
[----:B------:R2:W-:-:S12]  /*4ce0*/  UBLKRED.G.S.ADD.F32.RN [UR6], [UR4], UR5, desc[UR8] ;  /* 0x00000806040073bb */ /* 0x0005d800080a1405 */
[----:B------:R-:W-:Y:S02]  /*4cf0*/  @P2 PLOP3.LUT P0, PT, P2, PT, PT, 0x8, 0x0 ;  /* 0x000000000000281c */ /* 0x000fe4000170e170 */
[----:B------:R-:W-:-:S11]  /*4d00*/  PLOP3.LUT P2, PT, PT, PT, PT, 0x8, 0x0 ;  /* 0x000000000000781c */ /* 0x000fd60003f4e170 */
[----:B--2---:R-:W-:Y:S05]  /*4d10*/  @P0 BRA.U.ANY `(.L_x_1035) ;  /* 0xfffffffd00ec0947 */ /* 0x004fea000393ffff */
[----:B------:R0:W-:Y:S01]  /*4d20*/  UTMACMDFLUSH ;  /* 0x00000000000079b7 */ /* 0x0001e20000000000 */
[----:B------:R-:W-:-:S04]  /*4d30*/  DEPBAR.LE SB0, 0x0 ;  /* 0x000080000000791a */ /* 0x000fc80000000000 */
.L_x_1034:
[----:B------:R-:W-:Y:S05]  /*4d40*/  BSYNC B0 ;  /* 0x0000000000007941 */ /* 0x000fea0003800000 */
.L_x_1033:
        /* <DEDUP_REMOVED lines=14> */
.L_x_991:
        /* <DEDUP_REMOVED lines=21> */
.L_x_1037:
        /* <DEDUP_REMOVED lines=13> */
.L_x_1039:
[----:B------:R-:W-:-:S05]  /*5050*/  ULDC UR4, c[0x0][0x8c4] ;  /* 0x0002310000047ab9 */ /* 0x000fca0000000800 */
.L_x_1038:
        /* <DEDUP_REMOVED lines=39> */
.L_x_1040:
        /* <DEDUP_REMOVED lines=34> */
[----:B------:R-:W-:Y:S01]  /*54f0*/  UIMAD.WIDE.U32 UR8, UR17, UR22, UR8 ;  /* 0x00000016110872a5 */ /* 0x000fe2000f8e0008 */
[----:B------:R-:W-:Y:S01]  /*5500*/  ELECT P0, URZ, PT ;  /* 0x00000000003f782f */ /* 0x000fe20003800000 */
[----:B------:R-:W-:Y:S02]  /*5510*/  ULEA.HI.X.SX32 UR11, UR11, UR14, 0x1, UP0 ;  /* 0x0000000e0b0b7291 */ /* 0x000fe400080f0e3f */
        /* <DEDUP_REMOVED lines=15> */
.L_x_1074:
        /* <DEDUP_REMOVED lines=13> */
.L_x_1044:
[----:B------:R-:W2:Y:S04]  /*56e0*/  LDG.E.STRONG.GPU R5, desc[UR38][R2.64] ;  /* 0x0000002602057981 */ /* 0x000ea8000c1ef900 */
[----:B--2---:R-:W-:Y:S01]  /*56f0*/  CCTL.IVALL ;  /* 0x00000000ff00798f */ /* 0x004fe20002000000 */
[----:B------:R-:W-:Y:S05]  /*5700*/  YIELD ;  /* 0x0000000000007946 */ /* 0x000fea0003800000 */
[----:B------:R-:W-:-:S13]  /*5710*/  ISETP.NE.AND P1, PT, R5, UR18, PT ;  /* 0x0000001205007c0c */ /* 0x000fda000bf25270 */
[----:B------:R-:W-:Y:S05]  /*5720*/  @P1 BRA `(.L_x_1044) ;  /* 0xfffffffc00ec1947 */ /* 0x000fea000383ffff */
.L_x_1043:
[----:B------:R-:W-:Y:S05]  /*5730*/  BSYNC B0 ;  /* 0x0000000000007941 */ /* 0x000fea0003800000 */
.L_x_1042:
[----:B------:R-:W-:-:S03]  /*5740*/  UMOV UR5, 0xffffffff ;  /* 0xffffffff00057882 */ /* 0x000fc60000000000 */
[----:B------:R-:W-:Y:S05]  /*5750*/  BRA.DIV UR5, `(.L_x_1045) ;  /* 0x0000003a05c47947 */ /* 0x000fea000b800000 */
[----:B------:R-:W-:Y:S01]  /*5760*/  NOP ;  /* 0x0000000000007918 */ /* 0x000fe20000000000 */
.L_x_1130:
        /* <DEDUP_REMOVED lines=19> */
.L_x_1047:
[----:B------:R-:W-:Y:S05]  /*58a0*/  BSYNC B0 ;  /* 0x0000000000007941 */ /* 0x000fea0003800000 */
.L_x_1046:
        /* <DEDUP_REMOVED lines=14> */
.L_x_1049:
[----:B------:R-:W-:Y:S05]  /*5990*/  BSYNC B0 ;  /* 0x0000000000007941 */ /* 0x000fea0003800000 */
.L_x_1048:
        /* <DEDUP_REMOVED lines=15> */
.L_x_1051:
[----:B------:R-:W-:Y:S05]  /*5a90*/  BSYNC B0 ;  /* 0x0000000000007941 */ /* 0x000fea0003800000 */
.L_x_1050:
[----:B------:R-:W-:Y:S06]  /*5aa0*/  BAR.ARV 0xa, 0xa0 ;  /* 0x0282800000007b1d */ /* 0x000fec0000002000 */
[----:B------:R-:W-:Y:S04]  /*5ab0*/  BSSY B0, `(.L_x_1052) ;  /* 0x0000003000007945 */ /* 0x000fe80003800000 */
[----:B------:R-:W-:Y:S05]  /*5ac0*/  @!P0 BRA `(.L_x_1053) ;  /* 0x0000000000048947 */ /* 0x000fea0003800000 */
[----:B------:R-:W-:-:S04]  /*5ad0*/  DEPBAR.LE SB0, 0x1 ;  /* 0x000080400000791a */ /* 0x000fc80000000000 */
.L_x_1053:
[----:B------:R-:W-:Y:S05]  /*5ae0*/  BSYNC B0 ;  /* 0x0000000000007941 */ /* 0x000fea0003800000 */
.L_x_1052:
[----:B------:R-:W-:Y:S06]  /*5af0*/  BAR.ARV 0xb, 0xa0 ;  /* 0x02c2800000007b1d */ /* 0x000fec0000002000 */
[----:B------:R-:W-:Y:S04]  /*5b00*/  BSSY B0, `(.L_x_1054) ;  /* 0x0000003000007945 */ /* 0x000fe80003800000 */
[----:B------:R-:W-:Y:S05]  /*5b10*/  @!P0 BRA `(.L_x_1055) ;  /* 0x0000000000048947 */ /* 0x000fea0003800000 */
[----:B------:R-:W-:-:S04]  /*5b20*/  DEPBAR.LE SB0, 0x0 ;  /* 0x000080000000791a */ /* 0x000fc80000000000 */
.L_x_1055:
[----:B------:R-:W-:Y:S05]  /*5b30*/  BSYNC B0 ;  /* 0x0000000000007941 */ /* 0x000fea0003800000 */
.L_x_1054:
        /* <DEDUP_REMOVED lines=19> */
.L_x_1057:
[----:B------:R-:W-:Y:S05]  /*5c70*/  BSYNC B0 ;  /* 0x0000000000007941 */ /* 0x000fea0003800000 */
.L_x_1056:
        /* <DEDUP_REMOVED lines=9> */
.L_x_1060:
[----:B------:R-:W2:Y:S04]  /*5d10*/  LDG.E.STRONG.GPU R5, desc[UR38][R2.64] ;  /* 0x0000002602057981 */ /* 0x000ea8000c1ef900 */
[----:B--2---:R-:W-:Y:S01]  /*5d20*/  CCTL.IVALL ;  /* 0x00000000ff00798f */ /* 0x004fe20002000000 */
[----:B------:R-:W-:Y:S05]  /*5d30*/  YIELD ;  /* 0x0000000000007946 */ /* 0x000fea0003800000 */
[----:B------:R-:W-:-:S13]  /*5d40*/  ISETP.NE.AND P1, PT, R5, UR18, PT ;  /* 0x0000001205007c0c */ /* 0x000fda000bf25270 */
[----:B------:R-:W-:Y:S05]  /*5d50*/  @P1 BRA `(.L_x_1060) ;  /* 0xfffffffc00ec1947 */ /* 0x000fea000383ffff */
.L_x_1059:
[----:B------:R-:W-:Y:S05]  /*5d60*/  BSYNC B0 ;  /* 0x0000000000007941 */ /* 0x000fea0003800000 */
.L_x_1058:
[----:B------:R-:W-:-:S03]  /*5d70*/  UMOV UR5, 0xffffffff ;  /* 0xffffffff00057882 */ /* 0x000fc60000000000 */
[----:B------:R-:W-:Y:S05]  /*5d80*/  BRA.DIV UR5, `(.L_x_1061) ;  /* 0x0000003605547947 */ /* 0x000fea000b800000 */
[----:B------:R-:W-:Y:S01]  /*5d90*/  NOP ;  /* 0x0000000000007918 */ /* 0x000fe20000000000 */
.L_x_1133:
        /* <DEDUP_REMOVED lines=15> */
.L_x_1063:
[----:B------:R-:W-:Y:S05]  /*5e90*/  BSYNC B0 ;  /* 0x0000000000007941 */ /* 0x000fea0003800000 */
.L_x_1062:
        /* <DEDUP_REMOVED lines=14> */
.L_x_1065:
[----:B------:R-:W-:Y:S05]  /*5f80*/  BSYNC B0 ;  /* 0x0000000000007941 */ /* 0x000fea0003800000 */
.L_x_1064:
        /* <DEDUP_REMOVED lines=15> */
.L_x_1067:
[----:B------:R-:W-:Y:S05]  /*6080*/  BSYNC B0 ;  /* 0x0000000000007941 */ /* 0x000fea0003800000 */
.L_x_1066:
[----:B------:R-:W-:Y:S06]  /*6090*/  BAR.ARV 0xa, 0xa0 ;  /* 0x0282800000007b1d */ /* 0x000fec0000002000 */
[----:B------:R-:W-:Y:S04]  /*60a0*/  BSSY B0, `(.L_x_1068) ;  /* 0x0000003000007945 */ /* 0x000fe80003800000 */
[----:B------:R-:W-:Y:S05]  /*60b0*/  @!P0 BRA `(.L_x_1069) ;  /* 0x0000000000048947 */ /* 0x000fea0003800000 */
[----:B------:R-:W-:-:S04]  /*60c0*/  DEPBAR.LE SB0, 0x1 ;  /* 0x000080400000791a */ /* 0x000fc80000000000 */
.L_x_1069:
[----:B------:R-:W-:Y:S05]  /*60d0*/  BSYNC B0 ;  /* 0x0000000000007941 */ /* 0x000fea0003800000 */
.L_x_1068:
[----:B------:R-:W-:Y:S06]  /*60e0*/  BAR.ARV 0xb, 0xa0 ;  /* 0x02c2800000007b1d */ /* 0x000fec0000002000 */
[----:B------:R-:W-:Y:S04]  /*60f0*/  BSSY B0, `(.L_x_1070) ;  /* 0x0000003000007945 */ /* 0x000fe80003800000 */
[----:B------:R-:W-:Y:S05]  /*6100*/  @!P0 BRA `(.L_x_1071) ;  /* 0x0000000000048947 */ /* 0x000fea0003800000 */
[----:B------:R-:W-:-:S04]  /*6110*/  DEPBAR.LE SB0, 0x0 ;  /* 0x000080000000791a */ /* 0x000fc80000000000 */
.L_x_1071:
[----:B------:R-:W-:Y:S05]  /*6120*/  BSYNC B0 ;  /* 0x0000000000007941 */ /* 0x000fea0003800000 */
.L_x_1070:
        /* <DEDUP_REMOVED lines=19> */
.L_x_1073:
[----:B------:R-:W-:Y:S05]  /*6260*/  BSYNC B0 ;  /* 0x0000000000007941 */ /* 0x000fea0003800000 */
.L_x_1072:
[----:B------:R-:W-:Y:S02]  /*6270*/  UIADD3 UR6, UR6, 0x2, URZ ;  /* 0x0000000206067890 */ /* 0x000fe4000fffe03f */
[----:B------:R-:W-:Y:S01]  /*6280*/  UIADD3 UR4, UR4, 0x1, URZ ;  /* 0x0000000104047890 */ /* 0x000fe2000fffe03f */
[----:B------:R-:W-:Y:S11]  /*6290*/  @P3 BRA `(.L_x_1074) ;  /* 0xfffffff000dc3947 */ /* 0x000ff6000383ffff */
.L_x_1041:
        /* <DEDUP_REMOVED lines=13> */
.L_x_1077:
[----:B------:R-:W2:Y:S04]  /*6370*/  LDG.E.STRONG.GPU R0, desc[UR38][R2.64] ;  /* 0x0000002602007981 */ /* 0x000ea8000c1ef900 */
[----:B--2---:R-:W-:Y:S01]  /*6380*/  CCTL.IVALL ;  /* 0x00000000ff00798f */ /* 0x004fe20002000000 */
[----:B------:R-:W-:Y:S05]  /*6390*/  YIELD ;  /* 0x0000000000007946 */ /* 0x000fea0003800000 */
[----:B------:R-:W-:-:S13]  /*63a0*/  ISETP.NE.AND P1, PT, R0, UR18, PT ;  /* 0x0000001200007c0c */ /* 0x000fda000bf25270 */
[----:B------:R-:W-:Y:S05]  /*63b0*/  @P1 BRA `(.L_x_1077) ;  /* 0xfffffffc00ec1947 */ /* 0x000fea000383ffff */
.L_x_1076:
[----:B------:R-:W-:Y:S05]  /*63c0*/  BSYNC B0 ;  /* 0x0000000000007941 */ /* 0x000fea0003800000 */
.L_x_1075:
[----:B------:R-:W-:-:S03]  /*63d0*/  UMOV UR4, 0xffffffff ;  /* 0xffffffff00047882 */ /* 0x000fc60000000000 */
[----:B------:R-:W-:Y:S05]  /*63e0*/  BRA.DIV UR4, `(.L_x_1078) ;  /* 0x0000002e04d87947 */ /* 0x000fea000b800000 */
[----:B------:R-:W-:Y:S01]  /*63f0*/  NOP ;  /* 0x0000000000007918 */ /* 0x000fe20000000000 */
.L_x_1136:
        /* <DEDUP_REMOVED lines=22> */
.L_x_1080:
[----:B------:R-:W-:Y:S05]  /*6560*/  BSYNC B0 ;  /* 0x0000000000007941 */ /* 0x000fea0003800000 */
.L_x_1079:
        /* <DEDUP_REMOVED lines=19> */
.L_x_1082:
[----:B------:R-:W-:Y:S05]  /*66a0*/  BSYNC B0 ;  /* 0x0000000000007941 */ /* 0x000fea0003800000 */
.L_x_1081:
        /* <DEDUP_REMOVED lines=20> */
.L_x_1084:
[----:B------:R-:W-:Y:S05]  /*67f0*/  BSYNC B0 ;  /* 0x0000000000007941 */ /* 0x000fea0003800000 */
.L_x_1083:
[----:B------:R-:W-:Y:S06]  /*6800*/  BAR.ARV 0xa, 0xa0 ;  /* 0x0282800000007b1d */ /* 0x000fec0000002000 */
[----:B------:R-:W-:Y:S04]  /*6810*/  BSSY B0, `(.L_x_1085) ;  /* 0x0000003000007945 */ /* 0x000fe80003800000 */
[----:B------:R-:W-:Y:S05]  /*6820*/  @!P0 BRA `(.L_x_1086) ;  /* 0x0000000000048947 */ /* 0x000fea0003800000 */
[----:B------:R-:W-:-:S04]  /*6830*/  DEPBAR.LE SB0, 0x1 ;  /* 0x000080400000791a */ /* 0x000fc80000000000 */
.L_x_1086:
[----:B------:R-:W-:Y:S05]  /*6840*/  BSYNC B0 ;  /* 0x0000000000007941 */ /* 0x000fea0003800000 */
.L_x_1085:
[----:B------:R-:W-:Y:S06]  /*6850*/  BAR.ARV 0xb, 0xa0 ;  /* 0x02c2800000007b1d */ /* 0x000fec0000002000 */
[----:B------:R-:W-:Y:S04]  /*6860*/  BSSY B0, `(.L_x_1087) ;  /* 0x0000003000007945 */ /* 0x000fe80003800000 */
[----:B------:R-:W-:Y:S05]  /*6870*/  @!P0 BRA `(.L_x_1088) ;  /* 0x0000000000048947 */ /* 0x000fea0003800000 */
[----:B------:R-:W-:-:S04]  /*6880*/  DEPBAR.LE SB0, 0x0 ;  /* 0x000080000000791a */ /* 0x000fc80000000000 */
.L_x_1088:
[----:B------:R-:W-:Y:S05]  /*6890*/  BSYNC B0 ;  /* 0x0000000000007941 */ /* 0x000fea0003800000 */
.L_x_1087:
        /* <DEDUP_REMOVED lines=19> */
.L_x_1036:
        /* <DEDUP_REMOVED lines=10> */
.L_x_1089:
        /* <DEDUP_REMOVED lines=10> */
.L_x_1091:
[----:B------:R-:W3:Y:S02]  /*6b10*/  LDC R0, c[0x0][0x8c4] ;  /* 0x00023100ff007b82 */ /* 0x000ee40000000800 */
.L_x_1090:
        /* <DEDUP_REMOVED lines=42> */
.L_x_1093:
        /* <DEDUP_REMOVED lines=70> */
.L_x_1137:
        /* <DEDUP_REMOVED lines=9> */
.L_x_1096:
        /* <DEDUP_REMOVED lines=98> */
.L_x_1107:
[----:B-1----:R-:W-:-:S05]  /*78d0*/  IMAD.MOV.U32 R11, RZ, RZ, 0x1 ;  /* 0x00000001ff0b7424 */ /* 0x002fca00078e00ff */
[----:B------:R-:W-:-:S04]  /*78e0*/  SHF.L.U32 R11, R11, 0x1f, RZ ;  /* 0x0000001f0b0b7819 */ /* 0x000fc800000006ff */
[----:B------:R-:W1:Y:S02]  /*78f0*/  SYNCS.PHASECHK.TRANS64.TRYWAIT P1, [R12+URZ+0x36438], R11 ;  /* 0x0364380b0c0075a7 */ /* 0x000e64000802017f */
[----:B-1234-:R-:W-:Y:S05]  /*7900*/  @!P1 BRA `(.L_x_1099) ;  /* 0x0000001800c09947 */ /* 0x01efea0003800000 */
.L_x_1138:
[----:B------:R-:W-:Y:S05]  /*7910*/  @P0 BRA `(.L_x_1100) ;  /* 0x0000000000140947 */ /* 0x000fea0003800000 */
[----:B------:R-:W-:Y:S01]  /*7920*/  ISETP.NE.AND P1, PT, R8, RZ, PT ;  /* 0x000000ff0800720c */ /* 0x000fe20003f25270 */
[----:B------:R-:W-:-:S04]  /*7930*/  IMAD.MOV.U32 R3, RZ, RZ, 0x6100 ;  /* 0x00006100ff037424 */ /* 0x000fc800078e00ff */
[----:B------:R2:W-:Y:S08]  /*7940*/  SYNCS.ARRIVE.TRANS64 RZ, [R12+URZ+0x36430], R3 ;  /* 0x036430030cff79a7 */ /* 0x0005f0000800003f */
[----:B------:R-:W-:Y:S05]  /*7950*/  @!P1 BRA `(.L_x_1100) ;  /* 0x0000000000049947 */ /* 0x000fea0003800000 */
[----:B------:R-:W-:Y:S01]  /*7960*/  BPT.TRAP 0x1 ;  /* 0x000000040000795c */ /* 0x000fe20000300000 */
.L_x_1100:
        /* <DEDUP_REMOVED lines=49> */
.L_x_1139:
[----:B------:R-:W-:Y:S05]  /*7c80*/  @P0 BRA `(.L_x_1102) ;  /* 0x0000000000140947 */ /* 0x000fea0003800000 */
[----:B------:R-:W-:Y:S01]  /*7c90*/  ISETP.NE.AND P1, PT, R8, RZ, PT ;  /* 0x000000ff0800720c */ /* 0x000fe20003f25270 */
[----:B--2---:R-:W-:-:S04]  /*7ca0*/  IMAD.MOV.U32 R27, RZ, RZ, 0x6100 ;  /* 0x00006100ff1b7424 */ /* 0x004fc800078e00ff */
[----:B------:R3:W-:Y:S08]  /*7cb0*/  SYNCS.ARRIVE.TRANS64 RZ, [R12+URZ+0x36418], R27 ;  /* 0x0364181b0cff79a7 */ /* 0x0007f0000800003f */
[----:B------:R-:W-:Y:S05]  /*7cc0*/  @!P1 BRA `(.L_x_1102) ;  /* 0x0000000000049947 */ /* 0x000fea0003800000 */
[----:B------:R-:W-:Y:S01]  /*7cd0*/  BPT.TRAP 0x1 ;  /* 0x000000040000795c */ /* 0x000fe20000300000 */
.L_x_1102:
        /* <DEDUP_REMOVED lines=37> */
.L_x_1140:
[----:B--2---:R-:W-:Y:S01]  /*7f30*/  SHF.R.S32.HI R28, RZ, 0x1f, R26 ;  /* 0x0000001fff1c7819 */ /* 0x004fe2000001141a */
[----:B------:R-:W-:Y:S06]  /*7f40*/  @P0 BRA `(.L_x_1104) ;  /* 0x0000000000140947 */ /* 0x000fec0003800000 */
[----:B------:R-:W-:Y:S01]  /*7f50*/  ISETP.NE.AND P1, PT, R8, RZ, PT ;  /* 0x000000ff0800720c */ /* 0x000fe20003f25270 */
[----:B------:R-:W-:-:S04]  /*7f60*/  IMAD.MOV.U32 R29, RZ, RZ, 0x6100 ;  /* 0x00006100ff1d7424 */ /* 0x000fc800078e00ff */
[----:B------:R2:W-:Y:S08]  /*7f70*/  SYNCS.ARRIVE.TRANS64 RZ, [R12+URZ+0x36430], R29 ;  /* 0x0364301d0cff79a7 */ /* 0x0005f0000800003f */
[----:B------:R-:W-:Y:S05]  /*7f80*/  @!P1 BRA `(.L_x_1104) ;  /* 0x0000000000049947 */ /* 0x000fea0003800000 */
[----:B------:R-:W-:Y:S01]  /*7f90*/  BPT.TRAP 0x1 ;  /* 0x000000040000795c */ /* 0x000fe20000300000 */
.L_x_1104:
        /* <DEDUP_REMOVED lines=37> */
.L_x_1142:
[----:B------:R-:W-:Y:S05]  /*81f0*/  @P0 BRA `(.L_x_1106) ;  /* 0x0000000000140947 */ /* 0x000fea0003800000 */
[----:B------:R-:W-:Y:S01]  /*8200*/  ISETP.NE.AND P1, PT, R8, RZ, PT ;  /* 0x000000ff0800720c */ /* 0x000fe20003f25270 */
[----:B---3--:R-:W-:-:S04]  /*8210*/  IMAD.MOV.U32 R5, RZ, RZ, 0x6100 ;  /* 0x00006100ff057424 */ /* 0x008fc800078e00ff */
[----:B------:R4:W-:Y:S08]  /*8220*/  SYNCS.ARRIVE.TRANS64 RZ, [R12+URZ+0x36410], R5 ;  /* 0x036410050cff79a7 */ /* 0x0009f0000800003f */
[----:B------:R-:W-:Y:S05]  /*8230*/  @!P1 BRA `(.L_x_1106) ;  /* 0x0000000000049947 */ /* 0x000fea0003800000 */
[----:B------:R-:W-:Y:S01]  /*8240*/  BPT.TRAP 0x1 ;  /* 0x000000040000795c */ /* 0x000fe20000300000 */
.L_x_1106:
        /* <DEDUP_REMOVED lines=37> */
.L_x_1098:
[----:B------:R-:W-:Y:S01]  /*84a0*/  ISETP.NE.AND P1, PT, R17, RZ, PT ;  /* 0x000000ff1100720c */ /* 0x000fe20003f25270 */
[----:B------:R-:W-:-:S12]  /*84b0*/  IMAD.MOV.U32 R4, RZ, RZ, 0x1 ;  /* 0x00000001ff047424 */ /* 0x000fd800078e00ff */
[----:B------:R-:W-:Y:S05]  /*84c0*/  @!P1 BRA `(.L_x_1097) ;  /* 0x00000004006c9947 */ /* 0x000fea0003800000 */
[----:B------:R-:W3:Y:S02]  /*84d0*/  SYNCS.PHASECHK.TRANS64.TRYWAIT P1, [R12+URZ+0x36438], R11 ;  /* 0x0364380b0c0075a7 */ /* 0x000ee4000802017f */
[----:B---3--:R-:W-:Y:S05]  /*84e0*/  @!P1 BRA `(.L_x_1108) ;  /* 0x00000010001c9947 */ /* 0x008fea0003800000 */
.L_x_1143:
[----:B------:R-:W-:Y:S05]  /*84f0*/  @P0 BRA `(.L_x_1109) ;  /* 0x0000000000140947 */ /* 0x000fea0003800000 */
[----:B------:R-:W-:Y:S01]  /*8500*/  ISETP.NE.AND P1, PT, R8, RZ, PT ;  /* 0x000000ff0800720c */ /* 0x000fe20003f25270 */
[----:B------:R-:W-:-:S04]  /*8510*/  IMAD.MOV.U32 R5, RZ, RZ, 0x6100 ;  /* 0x00006100ff057424 */ /* 0x000fc800078e00ff */
[----:B------:R4:W-:Y:S08]  /*8520*/  SYNCS.ARRIVE.TRANS64 RZ, [R12+URZ+0x36430], R5 ;  /* 0x036430050cff79a7 */ /* 0x0009f0000800003f */
[----:B------:R-:W-:Y:S05]  /*8530*/  @!P1 BRA `(.L_x_1109) ;  /* 0x0000000000049947 */ /* 0x000fea0003800000 */
[----:B------:R-:W-:Y:S01]  /*8540*/  BPT.TRAP 0x1 ;  /* 0x000000040000795c */ /* 0x000fe20000300000 */
.L_x_1109:
        /* <DEDUP_REMOVED lines=42> */
.L_x_1144:
[----:B------:R-:W-:Y:S01]  /*87f0*/  IMAD.MOV.U32 R4, RZ, RZ, RZ ;  /* 0x000000ffff047224 */ /* 0x000fe200078e00ff */
[----:B------:R-:W-:Y:S06]  /*8800*/  @P0 BRA `(.L_x_1111) ;  /* 0x0000000000140947 */ /* 0x000fec0003800000 */
[----:B------:R-:W-:Y:S01]  /*8810*/  ISETP.NE.AND P1, PT, R8, RZ, PT ;  /* 0x000000ff0800720c */ /* 0x000fe20003f25270 */
[----:B----4-:R-:W-:-:S04]  /*8820*/  IMAD.MOV.U32 R5, RZ, RZ, 0x6100 ;  /* 0x00006100ff057424 */ /* 0x010fc800078e00ff */
[----:B------:R4:W-:Y:S08]  /*8830*/  SYNCS.ARRIVE.TRANS64 RZ, [R12+URZ+0x36418], R5 ;  /* 0x036418050cff79a7 */ /* 0x0009f0000800003f */
[----:B------:R-:W-:Y:S05]  /*8840*/  @!P1 BRA `(.L_x_1111) ;  /* 0x0000000000049947 */ /* 0x000fea0003800000 */
[----:B------:R-:W-:Y:S01]  /*8850*/  BPT.TRAP 0x1 ;  /* 0x000000040000795c */ /* 0x000fe20000300000 */
.L_x_1111:
        /* <DEDUP_REMOVED lines=34> */
.L_x_1097:
[----:B------:R-:W-:-:S04]  /*8a80*/  SHF.L.U32 R3, R4, 0x1f, RZ ;  /* 0x0000001f04037819 */ /* 0x000fc800000006ff */
[----:B------:R-:W4:Y:S02]  /*8a90*/  SYNCS.PHASECHK.TRANS64.TRYWAIT P1, [R12+URZ+0x36438], R3 ;  /* 0x036438030c0075a7 */ /* 0x000f24000802017f */
[----:B----4-:R-:W-:Y:S05]  /*8aa0*/  @!P1 BRA `(.L_x_1112) ;  /* 0x0000000800d49947 */ /* 0x010fea0003800000 */
.L_x_1145:
[----:B------:R-:W-:Y:S05]  /*8ab0*/  @P0 BRA `(.L_x_1113) ;  /* 0x0000000000180947 */ /* 0x000fea0003800000 */
[----:B------:R-:W5:Y:S01]  /*8ac0*/  S2R R2, SR_TID.X ;  /* 0x0000000000027919 */ /* 0x000f620000002100 */
[----:B----4-:R-:W-:-:S04]  /*8ad0*/  IMAD.MOV.U32 R3, RZ, RZ, 0x6100 ;  /* 0x00006100ff037424 */ /* 0x010fc800078e00ff */
[----:B------:R4:W-:Y:S01]  /*8ae0*/  SYNCS.ARRIVE.TRANS64 RZ, [R12+URZ+0x36430], R3 ;  /* 0x036430030cff79a7 */ /* 0x0009e2000800003f */
[----:B-----5:R-:W-:-:S13]  /*8af0*/  LOP3.LUT P0, RZ, R2, 0x1f, RZ, 0xc0, !PT ;  /* 0x0000001f02ff7812 */ /* 0x020fda000780c0ff */
[----:B----4-:R-:W-:Y:S05]  /*8b00*/  @!P0 BRA `(.L_x_1113) ;  /* 0x0000000000048947 */ /* 0x010fea0003800000 */
[----:B------:R-:W-:Y:S01]  /*8b10*/  BPT.TRAP 0x1 ;  /* 0x000000040000795c */ /* 0x000fe20000300000 */
.L_x_1113:
        /* <DEDUP_REMOVED lines=44> */
.L_x_1094:
[----:B------:R-:W-:Y:S05]  /*8de0*/  BSYNC B0 ;  /* 0x0000000000007941 */ /* 0x000fea0003800000 */
.L_x_1092:
[----:B------:R-:W-:-:S03]  /*8df0*/  UMOV UR6, 0xffffffff ;  /* 0xffffffff00067882 */ /* 0x000fc60000000000 */
[----:B------:R-:W-:Y:S05]  /*8e00*/  BRA.DIV UR6, `(.L_x_1114) ;  /* 0x0000000a06107947 */ /* 0x000fea000b800000 */
[----:B------:R-:W-:-:S13]  /*8e10*/  ELECT P6, URZ, PT ;  /* 0x00000000003f782f */ /* 0x000fda00038c0000 */
.L_x_1148:
[----:B------:R-:W-:Y:S05]  /*8e20*/  @!P6 BRA `(.L_x_996) ;  /* 0x000000000070e947 */ /* 0x000fea0003800000 */
[----:B------:R-:W-:-:S04]  /*8e30*/  LOP3.LUT R16, R16, 0x2, RZ, 0xfc, !PT ;  /* 0x0000000210107812 */ /* 0x000fc800078efcff */
[----:B------:R-:W-:-:S13]  /*8e40*/  ISETP.NE.AND P2, PT, R16, 0x3, PT ;  /* 0x000000031000780c */ /* 0x000fda0003f45270 */
[----:B------:R-:W-:Y:S05]  /*8e50*/  @!P2 BRA `(.L_x_1115) ;  /* 0x000000000004a947 */ /* 0x000fea0003800000 */
[----:B--2---:R-:W-:Y:S01]  /*8e60*/  BPT.TRAP 0x1 ;  /* 0x000000040000795c */ /* 0x004fe20000300000 */
.L_x_1115:
        /* <DEDUP_REMOVED lines=15> */
.L_x_1149:
[----:B------:R-:W5:Y:S02]  /*8f60*/  SYNCS.PHASECHK.TRANS64.TRYWAIT P0, [R5+URZ], R0 ;  /* 0x00000000050075a7 */ /* 0x000f64000800017f */
[----:B-----5:R-:W-:Y:S05]  /*8f70*/  @!P0 BRA `(.L_x_1117) ;  /* 0x0000000400e88947 */ /* 0x020fea0003800000 */
.L_x_1150:
[----:B------:R-:W-:Y:S05]  /*8f80*/  @!P2 BRA `(.L_x_1118) ;  /* 0x000000000004a947 */ /* 0x000fea0003800000 */
[----:B--2---:R-:W-:Y:S01]  /*8f90*/  BPT.TRAP 0x1 ;  /* 0x000000040000795c */ /* 0x004fe20000300000 */
.L_x_1118:
[----:B------:R-:W-:-:S07]  /*8fa0*/  SHF.L.U32 R4, R4, 0x1f, RZ ;  /* 0x0000001f04047819 */ /* 0x000fce00000006ff */
.L_x_1119:
[----:B------:R1:W1:Y:S02]  /*8fb0*/  SYNCS.PHASECHK.TRANS64.TRYWAIT P0, [R9+URZ+0x36438], R4 ;  /* 0x03643804090075a7 */ /* 0x000264000800017f */
[----:B-1----:R-:W-:Y:S05]  /*8fc0*/  @!P0 NANOSLEEP.SYNCS 0x989680 ;  /* 0x009896800000895d */ /* 0x002fea0003900000 */
[----:B------:R-:W1:Y:S02]  /*8fd0*/  @!P0 SYNCS.PHASECHK.TRANS64 P0, [R9+URZ+0x36438], R4 ;  /* 0x03643804090085a7 */ /* 0x000e64000800007f */
[----:B-1----:R-:W-:Y:S05]  /*8fe0*/  @!P0 BRA `(.L_x_1119) ;  /* 0xfffffffc00f08947 */ /* 0x002fea000383ffff */
.L_x_996:
[----:B--2---:R-:W-:Y:S05]  /*8ff0*/  BSYNC B6 ;  /* 0x0000000000067941 */ /* 0x004fea0003800000 */
.L_x_990:
[----:B------:R-:W-:Y:S05]  /*9000*/  EXIT ;  /* 0x000000000000794d */ /* 0x000fea0003800000 */
.L_x_1006:
[----:B------:R-:W-:Y:S02]  /*9010*/  IMAD.MOV.U32 R12, RZ, RZ, RZ ;  /* 0x000000ffff0c7224 */ /* 0x000fe400078e00ff */
[----:B------:R-:W-:Y:S02]  /*9020*/  IMAD.MOV.U32 R11, RZ, RZ, 0x1f ;  /* 0x0000001fff0b7424 */ /* 0x000fe400078e00ff */
[----:B------:R-:W-:-:S07]  /*9030*/  IMAD.MOV.U32 R15, RZ, RZ, -0x1 ;  /* 0xffffffffff0f7424 */ /* 0x000fce00078e00ff */
[----:B------:R-:W-:Y:S05]  /*9040*/  WARPSYNC.COLLECTIVE R15, `(.L_x_1120) ;  /* 0x000000000f087348 */ /* 0x000fea0003c00000 */
[----:B------:R1:W2:Y:S02]  /*9050*/  SHFL.IDX P6, R14, R13, R12, R11 ;  /* 0x0000000c0d0e7389 */ /* 0x0002a400000c000b */
[----:B-12---:R-:W-:Y:S01]  /*9060*/  ENDCOLLECTIVE ;  /* 0x000000000000791b */ /* 0x006fe20003800000 */
.L_x_1120:
[----:B------:R-:W-:Y:S05]  /*9070*/  BRA `(.L_x_1121) ;  /* 0xffffff8000787947 */ /* 0x000fea000383ffff */
.L_x_1008:
[----:B--2---:R-:W-:-:S04]  /*9080*/  IMAD.U32 R7, RZ, RZ, UR36 ;  /* 0x00000024ff077e24 */ /* 0x004fc8000f8e00ff */
[----:B------:R2:W3:Y:S03]  /*9090*/  SYNCS.PHASECHK.TRANS64.TRYWAIT P0, [R7+URZ+0x36400], R11 ;  /* 0x0364000b070075a7 */ /* 0x0004e6000800017f */
[----:B---3--:R-:W-:Y:S05]  /*90a0*/  @!P0 NANOSLEEP.SYNCS 0x989680 ;  /* 0x009896800000895d */ /* 0x008fea0003900000 */
[----:B------:R-:W3:Y:S02]  /*90b0*/  @!P0 SYNCS.PHASECHK.TRANS64 P0, [R7+URZ+0x36400], R11 ;  /* 0x0364000b070085a7 */ /* 0x000ee4000800007f */
[----:B---3--:R-:W-:Y:S05]  /*90c0*/  @!P0 BRA `(.L_x_1008) ;  /* 0xfffffffc00ec8947 */ /* 0x008fea000383ffff */
[----:B------:R-:W-:Y:S05]  /*90d0*/  BRA `(.L_x_1007) ;  /* 0xffffff8000c87947 */ /* 0x000fea000383ffff */
.L_x_1012:
[----:B--2---:R2:W3:Y:S02]  /*90e0*/  SYNCS.PHASECHK.TRANS64.TRYWAIT P1, [R4+URZ+0x36410], R11 ;  /* 0x0364100b040075a7 */ /* 0x0044e4000802017f */
[----:B---3--:R-:W-:Y:S05]  /*90f0*/  @!P1 NANOSLEEP.SYNCS 0x989680 ;  /* 0x009896800000995d */ /* 0x008fea0003900000 */
[----:B------:R-:W3:Y:S02]  /*9100*/  @!P1 SYNCS.PHASECHK.TRANS64 P1, [R4+URZ+0x36410], R11 ;  /* 0x0364100b040095a7 */ /* 0x000ee4000802007f */
[----:B---3--:R-:W-:Y:S05]  /*9110*/  @!P1 BRA `(.L_x_1012) ;  /* 0xfffffffc00f09947 */ /* 0x008fea000383ffff */
[----:B------:R-:W-:Y:S05]  /*9120*/  BRA `(.L_x_1011) ;  /* 0xffffff8800707947 */ /* 0x000fea000383ffff */
.L_x_1016:
[----:B--2---:R-:W-:-:S04]  /*9130*/  IMAD.U32 R120, RZ, RZ, UR36 ;  /* 0x00000024ff787e24 */ /* 0x004fc8000f8e00ff */
[----:B------:R2:W3:Y:S03]  /*9140*/  SYNCS.PHASECHK.TRANS64.TRYWAIT P1, [R120+URZ+0x36430], R15 ;  /* 0x0364300f780075a7 */ /* 0x0004e6000802017f */
[----:B---3--:R-:W-:Y:S05]  /*9150*/  @!P1 NANOSLEEP.SYNCS 0x989680 ;  /* 0x009896800000995d */ /* 0x008fea0003900000 */
[----:B------:R-:W3:Y:S02]  /*9160*/  @!P1 SYNCS.PHASECHK.TRANS64 P1, [R120+URZ+0x36430], R15 ;  /* 0x0364300f780095a7 */ /* 0x000ee4000802007f */
[----:B---3--:R-:W-:Y:S05]  /*9170*/  @!P1 BRA `(.L_x_1016) ;  /* 0xfffffffc00ec9947 */ /* 0x008fea000383ffff */
[----:B------:R-:W-:Y:S05]  /*9180*/  BRA `(.L_x_1015) ;  /* 0xffffff90008c7947 */ /* 0x000fea000383ffff */
.L_x_1023:
[----:B------:R-:W-:Y:S01]  /*9190*/  BSSY B0, `(.L_x_1122) ;  /* 0x0000005000007945 */ /* 0x000fe20003800000 */
[----:B------:R-:W-:-:S07]  /*91a0*/  IMAD.MOV.U32 R15, RZ, RZ, -0x1 ;  /* 0xffffffffff0f7424 */ /* 0x000fce00078e00ff */
[----:B------:R-:W-:Y:S05]  /*91b0*/  WARPSYNC.COLLECTIVE R15, `(.L_x_1123) ;  /* 0x000000000f087348 */ /* 0x000fea0003c00000 */
[----:B------:R-:W-:Y:S01]  /*91c0*/  NOP ;  /* 0x0000000000007918 */ /* 0x000fe20000000000 */
[----:B------:R-:W-:Y:S01]  /*91d0*/  ENDCOLLECTIVE ;  /* 0x000000000000791b */ /* 0x000fe20003800000 */
.L_x_1123:
[----:B------:R-:W-:Y:S05]  /*91e0*/  BSYNC B0 ;  /* 0x0000000000007941 */ /* 0x000fea0003800000 */
.L_x_1122:
[----:B------:R-:W-:Y:S05]  /*91f0*/  BRA `(.L_x_1124) ;  /* 0xffffffb4006c7947 */ /* 0x000fea000383ffff */
.L_x_1032:
[----:B------:R-:W-:Y:S01]  /*9200*/  BSSY B0, `(.L_x_1125) ;  /* 0x0000005000007945 */ /* 0x000fe20003800000 */
[----:B------:R-:W-:-:S07]  /*9210*/  IMAD.MOV.U32 R15, RZ, RZ, -0x1 ;  /* 0xffffffffff0f7424 */ /* 0x000fce00078e00ff */
[----:B-1----:R-:W-:Y:S05]  /*9220*/  WARPSYNC.COLLECTIVE R15, `(.L_x_1126) ;  /* 0x000000000f087348 */ /* 0x002fea0003c00000 */
[----:B------:R-:W-:Y:S01]  /*9230*/  NOP ;  /* 0x0000000000007918 */ /* 0x000fe20000000000 */
[----:B-1----:R-:W-:Y:S01]  /*9240*/  ENDCOLLECTIVE ;  /* 0x000000000000791b */ /* 0x002fe20003800000 */
.L_x_1126:
[----:B------:R-:W-:Y:S05]  /*9250*/  BSYNC B0 ;  /* 0x0000000000007941 */ /* 0x000fea0003800000 */
.L_x_1125:
[----:B------:R-:W-:Y:S05]  /*9260*/  BRA `(.L_x_1127) ;  /* 0xffffffb800587947 */ /* 0x000fea000383ffff */
.L_x_1045:
[----:B------:R-:W-:Y:S01]  /*9270*/  BSSY B0, `(.L_x_1128) ;  /* 0x0000005000007945 */ /* 0x000fe20003800000 */
[----:B------:R-:W-:-:S07]  /*9280*/  IMAD.MOV.U32 R15, RZ, RZ, -0x1 ;  /* 0xffffffffff0f7424 */ /* 0x000fce00078e00ff */
[----:B------:R-:W-:Y:S05]  /*9290*/  WARPSYNC.COLLECTIVE R15, `(.L_x_1129) ;  /* 0x000000000f087348 */ /* 0x000fea0003c00000 */
[----:B------:R-:W-:Y:S01]  /*92a0*/  NOP ;  /* 0x0000000000007918 */ /* 0x000fe20000000000 */
[----:B------:R-:W-:Y:S01]  /*92b0*/  ENDCOLLECTIVE ;  /* 0x000000000000791b */ /* 0x000fe20003800000 */
.L_x_1129:
[----:B------:R-:W-:Y:S05]  /*92c0*/  BSYNC B0 ;  /* 0x0000000000007941 */ /* 0x000fea0003800000 */
.L_x_1128:
[----:B------:R-:W-:Y:S05]  /*92d0*/  BRA `(.L_x_1130) ;  /* 0xffffffc400247947 */ /* 0x000fea000383ffff */
.L_x_1061:
[----:B------:R-:W-:Y:S01]  /*92e0*/  BSSY B0, `(.L_x_1131) ;  /* 0x0000005000007945 */ /* 0x000fe20003800000 */
[----:B------:R-:W-:-:S07]  /*92f0*/  IMAD.MOV.U32 R15, RZ, RZ, -0x1 ;  /* 0xffffffffff0f7424 */ /* 0x000fce00078e00ff */
[----:B------:R-:W-:Y:S05]  /*9300*/  WARPSYNC.COLLECTIVE R15, `(.L_x_1132) ;  /* 0x000000000f087348 */ /* 0x000fea0003c00000 */
[----:B------:R-:W-:Y:S01]  /*9310*/  NOP ;  /* 0x0000000000007918 */ /* 0x000fe20000000000 */
[----:B------:R-:W-:Y:S01]  /*9320*/  ENDCOLLECTIVE ;  /* 0x000000000000791b */ /* 0x000fe20003800000 */
.L_x_1132:
[----:B------:R-:W-:Y:S05]  /*9330*/  BSYNC B0 ;  /* 0x0000000000007941 */ /* 0x000fea0003800000 */
.L_x_1131:
[----:B------:R-:W-:Y:S05]  /*9340*/  BRA `(.L_x_1133) ;  /* 0xffffffc800947947 */ /* 0x000fea000383ffff */
.L_x_1078:
[----:B------:R-:W-:Y:S01]  /*9350*/  BSSY B0, `(.L_x_1134) ;  /* 0x0000005000007945 */ /* 0x000fe20003800000 */
[----:B------:R-:W-:-:S07]  /*9360*/  IMAD.MOV.U32 R15, RZ, RZ, -0x1 ;  /* 0xffffffffff0f7424 */ /* 0x000fce00078e00ff */
[----:B------:R-:W-:Y:S05]  /*9370*/  WARPSYNC.COLLECTIVE R15, `(.L_x_1135) ;  /* 0x000000000f087348 */ /* 0x000fea0003c00000 */
[----:B------:R-:W-:Y:S01]  /*9380*/  NOP ;  /* 0x0000000000007918 */ /* 0x000fe20000000000 */
[----:B------:R-:W-:Y:S01]  /*9390*/  ENDCOLLECTIVE ;  /* 0x000000000000791b */ /* 0x000fe20003800000 */
.L_x_1135:
[----:B------:R-:W-:Y:S05]  /*93a0*/  BSYNC B0 ;  /* 0x0000000000007941 */ /* 0x000fea0003800000 */
.L_x_1134:
[----:B------:R-:W-:Y:S05]  /*93b0*/  BRA `(.L_x_1136) ;  /* 0xffffffd000107947 */ /* 0x000fea000383ffff */
.L_x_1095:
[----:B-1----:R1:W2:Y:S02]  /*93c0*/  SYNCS.PHASECHK.TRANS64.TRYWAIT P1, [R12+URZ+0x36420], R11 ;  /* 0x0364200b0c0075a7 */ /* 0x0022a4000802017f */
[----:B--2---:R-:W-:Y:S05]  /*93d0*/  @!P1 NANOSLEEP.SYNCS 0x989680 ;  /* 0x009896800000995d */ /* 0x004fea0003900000 */
[----:B------:R-:W2:Y:S02]  /*93e0*/  @!P1 SYNCS.PHASECHK.TRANS64 P1, [R12+URZ+0x36420], R11 ;  /* 0x0364200b0c0095a7 */ /* 0x000ea4000802007f */
[----:B--2---:R-:W-:Y:S05]  /*93f0*/  @!P1 BRA `(.L_x_1095) ;  /* 0xfffffffc00f09947 */ /* 0x004fea000383ffff */
[----:B------:R-:W-:Y:S05]  /*9400*/  BRA `(.L_x_1137) ;  /* 0xffffffdc00847947 */ /* 0x000fea000383ffff */
.L_x_1099:
[----:B-1----:R1:W2:Y:S02]  /*9410*/  SYNCS.PHASECHK.TRANS64.TRYWAIT P1, [R12+URZ+0x36438], R11 ;  /* 0x0364380b0c0075a7 */ /* 0x0022a4000802017f */
[----:B--2---:R-:W-:Y:S05]  /*9420*/  @!P1 NANOSLEEP.SYNCS 0x989680 ;  /* 0x009896800000995d */ /* 0x004fea0003900000 */
[----:B------:R-:W2:Y:S02]  /*9430*/  @!P1 SYNCS.PHASECHK.TRANS64 P1, [R12+URZ+0x36438], R11 ;  /* 0x0364380b0c0095a7 */ /* 0x000ea4000802007f */
[----:B--2---:R-:W-:Y:S05]  /*9440*/  @!P1 BRA `(.L_x_1099) ;  /* 0xfffffffc00f09947 */ /* 0x004fea000383ffff */
[----:B------:R-:W-:Y:S05]  /*9450*/  BRA `(.L_x_1138) ;  /* 0xffffffe4002c7947 */ /* 0x000fea000383ffff */
.L_x_1101:
[----:B--2---:R2:W3:Y:S02]  /*9460*/  SYNCS.PHASECHK.TRANS64.TRYWAIT P1, [R12+URZ+0x36428], R27 ;  /* 0x0364281b0c0075a7 */ /* 0x0044e4000802017f */
[----:B---3--:R-:W-:Y:S05]  /*9470*/  @!P1 NANOSLEEP.SYNCS 0x989680 ;  /* 0x009896800000995d */ /* 0x008fea0003900000 */
[----:B------:R-:W3:Y:S02]  /*9480*/  @!P1 SYNCS.PHASECHK.TRANS64 P1, [R12+URZ+0x36428], R27 ;  /* 0x0364281b0c0095a7 */ /* 0x000ee4000802007f */
[----:B---3--:R-:W-:Y:S05]  /*9490*/  @!P1 BRA `(.L_x_1101) ;  /* 0xfffffffc00f09947 */ /* 0x008fea000383ffff */
[----:B------:R-:W-:Y:S05]  /*94a0*/  BRA `(.L_x_1139) ;  /* 0xffffffe400f47947 */ /* 0x000fea000383ffff */
.L_x_1103:
[----:B--2---:R2:W3:Y:S02]  /*94b0*/  SYNCS.PHASECHK.TRANS64.TRYWAIT P1, [R12+URZ+0x36438], R28 ;  /* 0x0364381c0c0075a7 */ /* 0x0044e4000802017f */
[----:B---3--:R-:W-:Y:S05]  /*94c0*/  @!P1 NANOSLEEP.SYNCS 0x989680 ;  /* 0x009896800000995d */ /* 0x008fea0003900000 */
[----:B------:R-:W3:Y:S02]  /*94d0*/  @!P1 SYNCS.PHASECHK.TRANS64 P1, [R12+URZ+0x36438], R28 ;  /* 0x0364381c0c0095a7 */ /* 0x000ee4000802007f */
[----:B---3--:R-:W-:Y:S05]  /*94e0*/  @!P1 BRA `(.L_x_1103) ;  /* 0xfffffffc00f09947 */ /* 0x008fea000383ffff */
[----:B------:R-:W-:Y:S05]  /*94f0*/  BRA `(.L_x_1140) ;  /* 0xffffffe8008c7947 */ /* 0x000fea000383ffff */
.L_x_1105:
[----:B------:R-:W-:-:S07]  /*9500*/  SHF.L.U32 R5, R0, 0x1f, RZ ;  /* 0x0000001f00057819 */ /* 0x000fce00000006ff */
.L_x_1141:
[----:B---3--:R3:W4:Y:S02]  /*9510*/  SYNCS.PHASECHK.TRANS64.TRYWAIT P1, [R12+URZ+0x36420], R5 ;  /* 0x036420050c0075a7 */ /* 0x008724000802017f */
[----:B----4-:R-:W-:Y:S05]  /*9520*/  @!P1 NANOSLEEP.SYNCS 0x989680 ;  /* 0x009896800000995d */ /* 0x010fea0003900000 */
[----:B------:R-:W4:Y:S02]  /*9530*/  @!P1 SYNCS.PHASECHK.TRANS64 P1, [R12+URZ+0x36420], R5 ;  /* 0x036420050c0095a7 */ /* 0x000f24000802007f */
[----:B----4-:R-:W-:Y:S05]  /*9540*/  @!P1 BRA `(.L_x_1141) ;  /* 0xfffffffc00f09947 */ /* 0x010fea000383ffff */
[----:B------:R-:W-:Y:S05]  /*9550*/  BRA `(.L_x_1142) ;  /* 0xffffffec00247947 */ /* 0x000fea000383ffff */
.L_x_1108:
[----:B---3--:R3:W4:Y:S02]  /*9560*/  SYNCS.PHASECHK.TRANS64.TRYWAIT P1, [R12+URZ+0x36438], R11 ;  /* 0x0364380b0c0075a7 */ /* 0x008724000802017f */
[----:B----4-:R-:W-:Y:S05]  /*9570*/  @!P1 NANOSLEEP.SYNCS 0x989680 ;  /* 0x009896800000995d */ /* 0x010fea0003900000 */
[----:B------:R-:W4:Y:S02]  /*9580*/  @!P1 SYNCS.PHASECHK.TRANS64 P1, [R12+URZ+0x36438], R11 ;  /* 0x0364380b0c0095a7 */ /* 0x000f24000802007f */
[----:B----4-:R-:W-:Y:S05]  /*9590*/  @!P1 BRA `(.L_x_1108) ;  /* 0xfffffffc00f09947 */ /* 0x010fea000383ffff */
[----:B------:R-:W-:Y:S05]  /*95a0*/  BRA `(.L_x_1143) ;  /* 0xffffffec00d07947 */ /* 0x000fea000383ffff */
.L_x_1110:
[----:B----4-:R4:W1:Y:S02]  /*95b0*/  SYNCS.PHASECHK.TRANS64.TRYWAIT P1, [R12+URZ+0x36428], R5 ;  /* 0x036428050c0075a7 */ /* 0x010864000802017f */
[----:B-1----:R-:W-:Y:S05]  /*95c0*/  @!P1 NANOSLEEP.SYNCS 0x989680 ;  /* 0x009896800000995d */ /* 0x002fea0003900000 */
[----:B------:R-:W1:Y:S02]  /*95d0*/  @!P1 SYNCS.PHASECHK.TRANS64 P1, [R12+URZ+0x36428], R5 ;  /* 0x036428050c0095a7 */ /* 0x000e64000802007f */
[----:B-1----:R-:W-:Y:S05]  /*95e0*/  @!P1 BRA `(.L_x_1110) ;  /* 0xfffffffc00f09947 */ /* 0x002fea000383ffff */
[----:B------:R-:W-:Y:S05]  /*95f0*/  BRA `(.L_x_1144) ;  /* 0xfffffff0007c7947 */ /* 0x000fea000383ffff */
.L_x_1112:
[----:B----4-:R4:W1:Y:S02]  /*9600*/  SYNCS.PHASECHK.TRANS64.TRYWAIT P1, [R12+URZ+0x36438], R3 ;  /* 0x036438030c0075a7 */ /* 0x010864000802017f */
[----:B-1----:R-:W-:Y:S05]  /*9610*/  @!P1 NANOSLEEP.SYNCS 0x989680 ;  /* 0x009896800000995d */ /* 0x002fea0003900000 */
[----:B------:R-:W1:Y:S02]  /*9620*/  @!P1 SYNCS.PHASECHK.TRANS64 P1, [R12+URZ+0x36438], R3 ;  /* 0x036438030c0095a7 */ /* 0x000e64000802007f */
[----:B-1----:R-:W-:Y:S05]  /*9630*/  @!P1 BRA `(.L_x_1112) ;  /* 0xfffffffc00f09947 */ /* 0x002fea000383ffff */
[----:B------:R-:W-:Y:S05]  /*9640*/  BRA `(.L_x_1145) ;  /* 0xfffffff400187947 */ /* 0x000fea000383ffff */
.L_x_1114:
[----:B------:R-:W-:Y:S01]  /*9650*/  BSSY B0, `(.L_x_1146) ;  /* 0x0000006000007945 */ /* 0x000fe20003800000 */
[----:B------:R-:W-:-:S07]  /*9660*/  IMAD.MOV.U32 R15, RZ, RZ, -0x1 ;  /* 0xffffffffff0f7424 */ /* 0x000fce00078e00ff */
[----:B-123--:R-:W-:Y:S05]  /*9670*/  WARPSYNC.COLLECTIVE R15, `(.L_x_1147) ;  /* 0x000000000f0c7348 */ /* 0x00efea0003c00000 */
[----:B------:R-:W-:Y:S02]  /*9680*/  ELECT P6, UR62, PT ;  /* 0x00000000003e782f */ /* 0x000fe400038c0000 */
[----:B------:R-:W-:Y:S01]  /*9690*/  MOV R14, UR62 ;  /* 0x0000003e000e7c02 */ /* 0x000fe20008000f00 */
[----:B-123--:R-:W-:Y:S10]  /*96a0*/  ENDCOLLECTIVE ;  /* 0x000000000000791b */ /* 0x00eff40003800000 */
.L_x_1147:
[----:B------:R-:W-:Y:S05]  /*96b0*/  BSYNC B0 ;  /* 0x0000000000007941 */ /* 0x000fea0003800000 */
.L_x_1146:
[----:B------:R-:W-:Y:S05]  /*96c0*/  BRA `(.L_x_1148) ;  /* 0xfffffff400d47947 */ /* 0x000fea000383ffff */
.L_x_1116:
[----:B----4-:R4:W1:Y:S02]  /*96d0*/  SYNCS.PHASECHK.TRANS64.TRYWAIT P0, [R7+URZ], R6 ;  /* 0x00000006070075a7 */ /* 0x010864000800017f */
[----:B-1----:R-:W-:Y:S05]  /*96e0*/  @!P0 NANOSLEEP.SYNCS 0x989680 ;  /* 0x009896800000895d */ /* 0x002fea0003900000 */
[----:B------:R-:W1:Y:S02]  /*96f0*/  @!P0 SYNCS.PHASECHK.TRANS64 P0, [R7+URZ], R6 ;  /* 0x00000006070085a7 */ /* 0x000e64000800007f */
[----:B-1----:R-:W-:Y:S05]  /*9700*/  @!P0 BRA `(.L_x_1116) ;  /* 0xfffffffc00f08947 */ /* 0x002fea000383ffff */
[----:B------:R-:W-:Y:S05]  /*9710*/  BRA `(.L_x_1149) ;  /* 0xfffffff800107947 */ /* 0x000fea000383ffff */
.L_x_1117:
[----:B------:R1:W1:Y:S02]  /*9720*/  SYNCS.PHASECHK.TRANS64.TRYWAIT P0, [R5+URZ], R0 ;  /* 0x00000000050075a7 */ /* 0x000264000800017f */
[----:B-1----:R-:W-:Y:S05]  /*9730*/  @!P0 NANOSLEEP.SYNCS 0x989680 ;  /* 0x009896800000895d */ /* 0x002fea0003900000 */
[----:B------:R-:W1:Y:S02]  /*9740*/  @!P0 SYNCS.PHASECHK.TRANS64 P0, [R5+URZ], R0 ;  /* 0x00000000050085a7 */ /* 0x000e64000800007f */
[----:B-1----:R-:W-:Y:S05]  /*9750*/  @!P0 BRA `(.L_x_1117) ;  /* 0xfffffffc00f08947 */ /* 0x002fea000383ffff */
[----:B------:R-:W-:Y:S05]  /*9760*/  BRA `(.L_x_1150) ;  /* 0xfffffff800047947 */ /* 0x000fea000383ffff */
.L_x_1151:
        /* <DEDUP_REMOVED lines=9> */
.L_x_3862:


//--------------------- .text._ZN7cutlass13device_kernelIN5flash11enable_sm90INS1_16FlashAttnBwdSm90INS1_25CollectiveMainloopBwdSm90ILi2ELi1ELi1EN4cute5tupleIJNS5_1CILi1EEES8_S8_EEENS6_IJNS7_ILi64EEENS7_ILi96EEENS7_ILi192EEEEEENS_6half_tEfNS_4arch4Sm90ELb0ELb1ELb1ELb0ELb0ELb0ELb1ELb0ELi3ELi1ELi1ELi1ELb0EEENS1_21CollectiveEpilogueBwdISD_SE_SG_Li384ELb0ELb1ELi3EEENS1_19SingleTileSchedulerILb0ELb0ELb0ELi96EEEEEEEEEvNT_6ParamsE --------------------------
	.section	.text._ZN7cutlass13device_kernelIN5flash11enable_sm90INS1_16FlashAttnBwdSm90INS1_25CollectiveMainloopBwdSm90ILi2ELi1ELi1EN4cute5tupleIJNS5_1CILi1EEES8_S8_EEENS6_IJNS7_ILi64EEENS7_ILi96EEENS7_ILi192EEEEEENS_6half_tEfNS_4arch4Sm90ELb0ELb1ELb1ELb0ELb0ELb0ELb1ELb0ELi3ELi1ELi1ELi1ELb0EEENS1_21CollectiveEpilogueBwdISD_SE_SG_Li384ELb0ELb1ELi3EEENS1_19SingleTileSchedulerILb0ELb0ELb0ELi96EEEEEEEEEvNT_6ParamsE,"ax",@progbits
	.align	128
.text._ZN7cutlass13device_kernelIN5flash11enable_sm90INS1_16FlashAttnBwdSm90INS1_25CollectiveMainloopBwdSm90ILi2ELi1ELi1EN4cute5tupleIJNS5_1CILi1EEES8_S8_EEENS6_IJNS7_ILi64EEENS7_ILi96EEENS7_ILi192EEEEEENS_6half_tEfNS_4arch4Sm90ELb0ELb1ELb1ELb0ELb0ELb0ELb1ELb0ELi3ELi1ELi1ELi1ELb0EEENS1_21CollectiveEpilogueBwdISD_SE_SG_Li384ELb0ELb1ELi3EEENS1_19SingleTileSchedulerILb0ELb0ELb0ELi96EEEEEEEEEvNT_6ParamsE:
        .type           _ZN7cutlass13device_kernelIN5flash11enable_sm90INS1_16FlashAttnBwdSm90INS1_25CollectiveMainloopBwdSm90ILi2ELi1ELi1EN4cute5tupleIJNS5_1CILi1EEES8_S8_EEENS6_IJNS7_ILi64EEENS7_ILi96EEENS7_ILi192EEEEEENS_6half_tEfNS_4arch4Sm90ELb0ELb1ELb1ELb0ELb0ELb0ELb1ELb0ELi3ELi1ELi1ELi1ELb0EEENS1_21CollectiveEpilogueBwdISD_SE_SG_Li384ELb0ELb1ELi3EEENS1_19SingleTileSchedulerILb0ELb0ELb0ELi96EEEEEEEEEvNT_6ParamsE,@function
        .size           _ZN7cutlass13device_kernelIN5flash11enable_sm90INS1_16FlashAttnBwdSm90INS1_25CollectiveMainloopBwdSm90ILi2ELi1ELi1EN4cute5tupleIJNS5_1CILi1EEES8_S8_EEENS6_IJNS7_ILi64EEENS7_ILi96EEENS7_ILi192EEEEEENS_6half_tEfNS_4arch4Sm90ELb0ELb1ELb1ELb0ELb0ELb0ELb1ELb0ELi3ELi1ELi1ELi1ELb0EEENS1_21CollectiveEpilogueBwdISD_SE_SG_Li384ELb0ELb1ELi3EEENS1_19SingleTileSchedulerILb0ELb0ELb0ELi96EEEEEEEEEvNT_6ParamsE,(.L_x_3863 - _ZN7cutlass13device_kernelIN5flash11enable_sm90INS1_16FlashAttnBwdSm90INS1_25CollectiveMainloopBwdSm90ILi2ELi1ELi1EN4cute5tupleIJNS5_1CILi1EEES8_S8_EEENS6_IJNS7_ILi64EEENS7_ILi96EEENS7_ILi192EEEEEENS_6half_tEfNS_4arch4Sm90ELb0ELb1ELb1ELb0ELb0ELb0ELb1ELb0ELi3ELi1ELi1ELi1ELb0EEENS1_21CollectiveEpilogueBwdISD_SE_SG_Li384ELb0ELb1ELi3EEENS1_19SingleTileSchedulerILb0ELb0ELb0ELi96EEEEEEEEEvNT_6ParamsE)
        .other          _ZN7cutlass13device_kernelIN5flash11enable_sm90INS1_16FlashAttnBwdSm90INS1_25CollectiveMainloopBwdSm90ILi2ELi1ELi1EN4cute5tupleIJNS5_1CILi1EEES8_S8_EEENS6_IJNS7_ILi64EEENS7_ILi96EEENS7_ILi192EEEEEENS_6half_tEfNS_4arch4Sm90ELb0ELb1ELb1ELb0ELb0ELb0ELb1ELb0ELi3ELi1ELi1ELi1ELb0EEENS1_21CollectiveEpilogueBwdISD_SE_SG_Li384ELb0ELb1ELi3EEENS1_19SingleTileSchedulerILb0ELb0ELb0ELi96EEEEEEEEEvNT_6ParamsE,@"STO_CUDA_ENTRY STV_DEFAULT"
_ZN7cutlass13device_kernelIN5flash11enable_sm90INS1_16FlashAttnBwdSm90INS1_25CollectiveMainloopBwdSm90ILi2ELi1ELi1EN4cute5tupleIJNS5_1CILi1EEES8_S8_EEENS6_IJNS7_ILi64EEENS7_ILi96EEENS7_ILi192EEEEEENS_6half_tEfNS_4arch4Sm90ELb0ELb1ELb1ELb0ELb0ELb0ELb1ELb0ELi3ELi1ELi1ELi1ELb0EEENS1_21CollectiveEpilogueBwdISD_SE_SG_Li384ELb0ELb1ELi3EEENS1_19SingleTileSchedulerILb0ELb0ELb0ELi96EEEEEEEEEvNT_6ParamsE:
[----:B------:R-:W1:Y:S02]  /*0000*/  LDC R1, c[0x0][0x28] ;  /* 0x00000a00ff017b82 */ /* 0x000e640000000800 */
[----:B-1----:R-:W-:Y:S01]  /*0010*/  VIADD R1, R1, 0xfffffff0 ;  /* 0xfffffff001017836 */ /* 0x002fe20000000000 */
[----:B------:R-:W1:Y:S01]  /*0020*/  S2R R3, SR_TID.X ;  /* 0x0000000000037919 */ /* 0x000e620000002100 */
[----:B------:R-:W-:Y:S01]  /*0030*/  ELECT P0, URZ, PT ;  /* 0x00000000003f782f */ /* 0x000fe20003800000 */
[----:B------:R-:W-:Y:S01]  /*0040*/  BSSY B0, `(.L_x_1152) ;  /* 0x000001a000007945 */ /* 0x000fe20003800000 */
[--C-:B-1----:R-:W-:Y:S02]  /*0050*/  SHF.R.U32.HI R0, RZ, 0x5, R3.reuse ;  /* 0x00000005ff007819 */ /* 0x102fe40000011603 */
[----:B------:R-:W-:-:S03]  /*0060*/  SHF.R.U32.HI R3, RZ, 0x7, R3 ;  /* 0x00000007ff037819 */ /* 0x000fc60000011603 */
        /* <DEDUP_REMOVED lines=23> */
.L_x_1153:
[----:B------:R-:W-:Y:S05]  /*01e0*/  BSYNC B0 ;  /* 0x0000000000007941 */ /* 0x000fea0003800000 */
.L_x_1152:
[----:B------:R-:W-:Y:S01]  /*01f0*/  VOTEU.ANY UP0, P0 ;  /* 0x00000000003f7886 */ /* 0x000fe20000000100 */
[----:B------:R-:W1:Y:S01]  /*0200*/  SHFL.IDX PT, R3, R3, RZ, 0x1f ;  /* 0x00001fff03037589 */ /* 0x000e6200000e0000 */
[----:B------:R-:W-:Y:S01]  /*0210*/  UMOV UR4, 0x1 ;  /* 0x0000000100047882 */ /* 0x000fe20000000000 */
[----:B------:R-:W-:Y:S01]  /*0220*/  VOTEU.ANY UP1, P0 ;  /* 0x00000000003f7886 */ /* 0x000fe20000020100 */
[----:B------:R-:W-:Y:S01]  /*0230*/  UMOV UR38, 0x1 ;  /* 0x0000000100267882 */ /* 0x000fe20000000000 */
[----:B------:R-:W2:Y:S01]  /*0240*/  @UP0 S2UR UR7, SR_CgaCtaId ;  /* 0x00000000000709c3 */ /* 0x000ea20000008800 */
[----:B------:R-:W3:Y:S01]  /*0250*/  SHFL.IDX PT, R2, R0, RZ, 0x1f ;  /* 0x00001fff00027589 */ /* 0x000ee200000e0000 */
[----:B------:R-:W-:Y:S01]  /*0260*/  @UP0 UMOV UR6, 0x400 ;  /* 0x0000040000060882 */ /* 0x000fe20000000000 */
[----:B------:R-:W-:-:S04]  /*0270*/  @UP0 UIADD3 UR4, -UR4, 0x100000, URZ ;  /* 0x0010000004040890 */ /* 0x000fc8000fffe13f */
[----:B------:R-:W-:Y:S02]  /*0280*/  @UP0 USHF.L.U32 UR5, UR4, 0xb, URZ ;  /* 0x0000000b04050899 */ /* 0x000fe4000800063f */
[----:B------:R-:W-:Y:S01]  /*0290*/  @UP0 USHF.L.U32 UR4, UR4, 0x1, URZ ;  /* 0x0000000104040899 */ /* 0x000fe2000800063f */
[----:B-1----:R-:W-:Y:S01]  /*02a0*/  R2UR UR8, R3 ;  /* 0x00000000030872ca */ /* 0x002fe200000e0000 */
[----:B--2---:R-:W-:Y:S01]  /*02b0*/  @UP0 ULEA UR6, UR7, UR6, 0x18 ;  /* 0x0000000607060291 */ /* 0x004fe2000f8ec03f */
[----:B---3--:R-:W-:-:S11]  /*02c0*/  ISETP.NE.AND P1, PT, R2, RZ, PT ;  /* 0x000000ff0200720c */ /* 0x008fd60003f25270 */
[----:B------:R-:W-:Y:S01]  /*02d0*/  UISETP.NE.AND UP0, UPT, UR8, URZ, UPT ;  /* 0x0000003f0800728c */ /* 0x000fe2000bf05270 */
[----:B------:R-:W1:Y:S02]  /*02e0*/  FENCE.VIEW.ASYNC.S ;  /* 0x00000000000073c6 */ /* 0x000e640000000000 */
[----:B-1----:R1:W2:Y:S01]  /*02f0*/  @UP1 SYNCS.EXCH.64 URZ, [UR6+0x36400], UR4 ;  /* 0x03640004063f15b2 */ /* 0x0022a20008000100 */
[----:B------:R-:W-:Y:S01]  /*0300*/  USEL UR38, UR38, 0x2, !UP0 ;  /* 0x0000000226267887 */ /* 0x000fe2000c000000 */
[----:B------:R-:W-:Y:S11]  /*0310*/  @P1 BRA `(.L_x_1154) ;  /* 0x0000000000481947 */ /* 0x000ff60003800000 */
[----:B-1----:R-:W1:Y:S01]  /*0320*/  S2UR UR5, SR_CgaCtaId ;  /* 0x00000000000579c3 */ /* 0x002e620000008800 */
        /* <DEDUP_REMOVED lines=15> */
[----:B------:R3:W1:Y:S02]  /*0420*/  SYNCS.EXCH.64 URZ, [UR8+0x36428], UR4 ;  /* 0x03642804083f75b2 */ /* 0x0006640008000100 */
[----:B---3--:R-:W-:Y:S01]  /*0430*/  NOP ;  /* 0x0000000000007918 */ /* 0x008fe20000000000 */
.L_x_1154:
        /* <DEDUP_REMOVED lines=20> */
.L_x_1155:
[----:B------:R-:W-:Y:S01]  /*0580*/  PLOP3.LUT P0, PT, PT, PT, UP0, 0x80, 0x0 ;  /* 0x000000000000781c */ /* 0x000fe20003f0f008 */
[----:B------:R-:W-:Y:S01]  /*0590*/  NOP ;  /* 0x0000000000007918 */ /* 0x000fe20000000000 */
[----:B-12-4-:R-:W-:Y:S11]  /*05a0*/  BAR.SYNC.DEFER_BLOCKING 0x0 ;  /* 0x0000000000007b1d */ /* 0x016ff60000010000 */
[----:B------:R-:W-:Y:S05]  /*05b0*/  @!P0 BRA `(.L_x_1156) ;  /* 0x0000005c00608947 */ /* 0x000fea0003800000 */
.L_x_1157:
        /* <DEDUP_REMOVED lines=14> */
[----:B------:R-:W1:Y:S01]  /*06a0*/  S2UR UR7, SR_CTAID.X ;  /* 0x00000000000779c3 */ /* 0x000e620000002500 */
[----:B------:R-:W-:Y:S01]  /*06b0*/  ULDC UR8, c[0x0][0x280] ;  /* 0x0000a00000087ab9 */ /* 0x000fe20000000800 */
[----:B------:R-:W-:Y:S01]  /*06c0*/  ULDC UR6, c[0x0][0x290] ;  /* 0x0000a40000067ab9 */ /* 0x000fe20000000800 */
[----:B------:R-:W-:Y:S01]  /*06d0*/  ULDC UR4, c[0x0][0x74c] ;  /* 0x0001d30000047ab9 */ /* 0x000fe20000000800 */
        /* <DEDUP_REMOVED lines=19> */
[----:B------:R-:W-:Y:S01]  /*0810*/  CS2R R34, SRZ ;  /* 0x0000000000227805 */ /* 0x000fe2000001ff00 */
[----:B-1----:R-:W-:Y:S02]  /*0820*/  UIMAD UR5, UR7, 0x60, UR8 ;  /* 0x00000060070578a4 */ /* 0x002fe4000f8e0208 */
[----:B------:R-:W-:Y:S02]  /*0830*/  ISETP.LE.AND P1, PT, RZ, UR7, PT ;  /* 0x00000007ff007c0c */ /* 0x000fe4000bf23270 */
[----:B------:R-:W-:-:S02]  /*0840*/  CS2R R32, SRZ ;  /* 0x0000000000207805 */ /* 0x000fc4000001ff00 */
[----:B------:R-:W-:Y:S01]  /*0850*/  CS2R R30, SRZ ;  /* 0x00000000001e7805 */ /* 0x000fe2000001ff00 */
[----:B------:R-:W-:Y:S01]  /*0860*/  UIADD3 UR4, -UR4, UR5, -UR6 ;  /* 0x0000000504047290 */ /* 0x000fe2000fffe906 */
[----:B------:R-:W-:Y:S02]  /*0870*/  CS2R R28, SRZ ;  /* 0x00000000001c7805 */ /* 0x000fe4000001ff00 */
[----:B------:R-:W-:Y:S02]  /*0880*/  CS2R R26, SRZ ;  /* 0x00000000001a7805 */ /* 0x000fe4000001ff00 */
[----:B------:R-:W-:Y:S01]  /*0890*/  CS2R R24, SRZ ;  /* 0x0000000000187805 */ /* 0x000fe2000001ff00 */
[----:B------:R-:W-:Y:S01]  /*08a0*/  USHF.R.S32.HI UR5, URZ, 0x1f, UR4 ;  /* 0x0000001f3f057899 */ /* 0x000fe20008011404 */
[----:B------:R-:W-:Y:S02]  /*08b0*/  CS2R R118, SRZ ;  /* 0x0000000000767805 */ /* 0x000fe4000001ff00 */
[----:B------:R-:W-:-:S02]  /*08c0*/  CS2R R116, SRZ ;  /* 0x0000000000747805 */ /* 0x000fc4000001ff00 */
[----:B------:R-:W-:Y:S01]  /*08d0*/  CS2R R114, SRZ ;  /* 0x0000000000727805 */ /* 0x000fe2000001ff00 */
[----:B------:R-:W-:Y:S01]  /*08e0*/  ULEA.HI UR5, UR5, UR4, URZ, 0x6 ;  /* 0x0000000405057291 */ /* 0x000fe2000f8f303f */
[----:B------:R-:W-:Y:S01]  /*08f0*/  CS2R R112, SRZ ;  /* 0x0000000000707805 */ /* 0x000fe2000001ff00 */
[----:B------:R-:W-:Y:S01]  /*0900*/  UIADD3 UR4, UR8, 0x3f, URZ ;  /* 0x0000003f08047890 */ /* 0x000fe2000fffe03f */
[----:B------:R-:W-:Y:S01]  /*0910*/  CS2R R110, SRZ ;  /* 0x00000000006e7805 */ /* 0x000fe2000001ff00 */
[----:B------:R-:W-:Y:S01]  /*0920*/  USHF.R.S32.HI UR6, URZ, 0x6, UR5 ;  /* 0x000000063f067899 */ /* 0x000fe20008011405 */
[----:B------:R-:W-:Y:S01]  /*0930*/  CS2R R108, SRZ ;  /* 0x00000000006c7805 */ /* 0x000fe2000001ff00 */
[----:B------:R-:W-:Y:S01]  /*0940*/  USHF.R.S32.HI UR5, URZ, 0x1f, UR4 ;  /* 0x0000001f3f057899 */ /* 0x000fe20008011404 */
[----:B------:R-:W-:Y:S01]  /*0950*/  CS2R R106, SRZ ;  /* 0x00000000006a7805 */ /* 0x000fe2000001ff00 */
[----:B------:R-:W-:Y:S01]  /*0960*/  UISETP.LT.AND UP0, UPT, URZ, UR6, UPT ;  /* 0x000000063f00728c */ /* 0x000fe2000bf01270 */
[----:B------:R-:W-:Y:S01]  /*0970*/  CS2R R104, SRZ ;  /* 0x0000000000687805 */ /* 0x000fe2000001ff00 */
[----:B------:R-:W-:Y:S01]  /*0980*/  ULEA.HI UR5, UR5, UR4, URZ, 0x6 ;  /* 0x0000000405057291 */ /* 0x000fe2000f8f303f */
[----:B------:R-:W-:Y:S01]  /*0990*/  CS2R R102, SRZ ;  /* 0x0000000000667805 */ /* 0x000fe2000001ff00 */
[----:B------:R-:W-:Y:S01]  /*09a0*/  USEL UR39, URZ, UR6, !UP0 ;  /* 0x000000063f277287 */ /* 0x000fe2000c000000 */
[----:B------:R-:W-:Y:S01]  /*09b0*/  CS2R R100, SRZ ;  /* 0x0000000000647805 */ /* 0x000fe2000001ff00 */
[----:B------:R-:W-:Y:S01]  /*09c0*/  USHF.R.S32.HI UR36, URZ, 0x6, UR5 ;  /* 0x000000063f247899 */ /* 0x000fe20008011405 */
[----:B------:R-:W-:-:S02]  /*09d0*/  CS2R R98, SRZ ;  /* 0x0000000000627805 */ /* 0x000fc4000001ff00 */
[----:B------:R-:W-:Y:S02]  /*09e0*/  CS2R R96, SRZ ;  /* 0x0000000000607805 */ /* 0x000fe4000001ff00 */
[----:B------:R-:W-:Y:S02]  /*09f0*/  CS2R R94, SRZ ;  /* 0x00000000005e7805 */ /* 0x000fe4000001ff00 */
[----:B------:R-:W-:Y:S02]  /*0a00*/  CS2R R92, SRZ ;  /* 0x00000000005c7805 */ /* 0x000fe4000001ff00 */
[----:B------:R-:W-:Y:S02]  /*0a10*/  CS2R R90, SRZ ;  /* 0x00000000005a7805 */ /* 0x000fe4000001ff00 */
[----:B------:R-:W-:Y:S02]  /*0a20*/  CS2R R88, SRZ ;  /* 0x0000000000587805 */ /* 0x000fe4000001ff00 */
[----:B------:R-:W-:-:S02]  /*0a30*/  CS2R R86, SRZ ;  /* 0x0000000000567805 */ /* 0x000fc4000001ff00 */
[----:B------:R-:W-:Y:S01]  /*0a40*/  CS2R R84, SRZ ;  /* 0x0000000000547805 */ /* 0x000fe2000001ff00 */
[----:B------:R-:W-:Y:S01]  /*0a50*/  IMAD.MOV.U32 R83, RZ, RZ, RZ ;  /* 0x000000ffff537224 */ /* 0x000fe200078e00ff */
[----:B------:R-:W-:Y:S06]  /*0a60*/  @!P1 BRA `(.L_x_1158) ;  /* 0x0000000000289947 */ /* 0x000fec0003800000 */
[----:B------:R-:W-:Y:S01]  /*0a70*/  UIMAD UR4, UR7, 0x60, UR8 ;  /* 0x00000060070478a4 */ /* 0x000fe2000f8e0208 */
[----:B------:R-:W-:-:S03]  /*0a80*/  ULDC UR5, c[0x0][0x290] ;  /* 0x0000a40000057ab9 */ /* 0x000fc60000000800 */
[----:B------:R-:W-:-:S03]  /*0a90*/  UIADD3 UR4, -UR5, 0x9f, UR4 ;  /* 0x0000009f05047890 */ /* 0x000fc6000fffe104 */
[----:B------:R-:W-:Y:S02]  /*0aa0*/  ULDC UR5, c[0x0][0x748] ;  /* 0x0001d20000057ab9 */ /* 0x000fe40000000800 */
[----:B------:R-:W-:-:S04]  /*0ab0*/  UIADD3 UR4, UR4, UR5, URZ ;  /* 0x0000000504047290 */ /* 0x000fc8000fffe03f */
[----:B------:R-:W-:-:S04]  /*0ac0*/  USHF.R.S32.HI UR5, URZ, 0x1f, UR4 ;  /* 0x0000001f3f057899 */ /* 0x000fc80008011404 */
[----:B------:R-:W-:-:S04]  /*0ad0*/  ULEA.HI UR5, UR5, UR4, URZ, 0x6 ;  /* 0x0000000405057291 */ /* 0x000fc8000f8f303f */
[----:B------:R-:W-:-:S04]  /*0ae0*/  USHF.R.S32.HI UR5, URZ, 0x6, UR5 ;  /* 0x000000063f057899 */ /* 0x000fc80008011405 */
[----:B------:R-:W-:-:S04]  /*0af0*/  UISETP.LT.AND UP0, UPT, UR36, UR5, UPT ;  /* 0x000000052400728c */ /* 0x000fc8000bf01270 */
[----:B------:R-:W-:-:S12]  /*0b00*/  USEL UR36, UR36, UR5, UP0 ;  /* 0x0000000524247287 */ /* 0x000fd80008000000 */
.L_x_1158:
[----:B------:R-:W-:Y:S01]  /*0b10*/  UISETP.GT.AND UP0, UPT, UR36, UR39, UPT ;  /* 0x000000272400728c */ /* 0x000fe2000bf04270 */
[----:B------:R-:W-:Y:S01]  /*0b20*/  IMAD.MOV.U32 R82, RZ, RZ, RZ ;  /* 0x000000ffff527224 */ /* 0x000fe200078e00ff */
[----:B------:R-:W-:Y:S02]  /*0b30*/  CS2R R80, SRZ ;  /* 0x0000000000507805 */ /* 0x000fe4000001ff00 */
[----:B------:R-:W-:Y:S02]  /*0b40*/  CS2R R78, SRZ ;  /* 0x00000000004e7805 */ /* 0x000fe4000001ff00 */
[----:B------:R-:W-:Y:S02]  /*0b50*/  CS2R R76, SRZ ;  /* 0x00000000004c7805 */ /* 0x000fe4000001ff00 */
[----:B------:R-:W-:Y:S02]  /*0b60*/  CS2R R74, SRZ ;  /* 0x00000000004a7805 */ /* 0x000fe4000001ff00 */
[----:B------:R-:W-:-:S02]  /*0b70*/  PLOP3.LUT P1, PT, PT, PT, UP0, 0x80, 0x0 ;  /* 0x000000000000781c */ /* 0x000fc40003f2f008 */
[----:B------:R-:W-:-:S11]  /*0b80*/  CS2R R72, SRZ ;  /* 0x0000000000487805 */ /* 0x000fd6000001ff00 */
[----:B------:R-:W-:Y:S05]  /*0b90*/  @!P1 BRA `(.L_x_1159) ;  /* 0x0000003800909947 */ /* 0x000fea0003800000 */
[----:B------:R-:W1:Y:S01]  /*0ba0*/  S2UR UR4, SR_CgaCtaId ;  /* 0x00000000000479c3 */ /* 0x000e620000008800 */
[----:B------:R-:W-:Y:S01]  /*0bb0*/  UMOV UR37, 0x400 ;  /* 0x0000040000257882 */ /* 0x000fe20000000000 */
[----:B------:R-:W-:Y:S01]  /*0bc0*/  ULDC UR43, c[0x0][0x290] ;  /* 0x0000a400002b7ab9 */ /* 0x000fe20000000800 */
[----:B------:R-:W-:Y:S01]  /*0bd0*/  ULDC UR44, c[0x0][0x750] ;  /* 0x0001d400002c7ab9 */ /* 0x000fe20000000800 */
[----:B------:R-:W-:Y:S01]  /*0be0*/  ULDC UR45, c[0x0][0x75c] ;  /* 0x0001d700002d7ab9 */ /* 0x000fe20000000800 */
[----:B------:R-:W-:Y:S01]  /*0bf0*/  ULDC UR46, c[0x0][0x744] ;  /* 0x0001d100002e7ab9 */ /* 0x000fe20000000800 */
[----:B------:R-:W-:Y:S01]  /*0c00*/  ULDC.64 UR40, c[0x0][0x748] ;  /* 0x0001d20000287ab9 */ /* 0x000fe20000000a00 */
        /* <DEDUP_REMOVED lines=21> */
.L_x_1161:
        /* <DEDUP_REMOVED lines=15> */
.L_x_1160:
        /* <DEDUP_REMOVED lines=20> */
.L_x_1163:
        /* <DEDUP_REMOVED lines=15> */
.L_x_1162:
        /* <DEDUP_REMOVED lines=8> */
.L_x_1283:
[----:B------:R-:W-:Y:S02]  /*1100*/  SHF.L.U32 R10, RZ, 0x1f, RZ ;  /* 0x0000001fff0a7819 */ /* 0x000fe400000006ff */
[CC--:B------:R-:W-:Y:S02]  /*1110*/  LEA.HI R4, R3.reuse, R0.reuse, RZ, 0x4 ;  /* 0x0000000003047211 */ /* 0x0c0fe400078f20ff */
[----:B------:R-:W3:Y:S01]  /*1120*/  SYNCS.PHASECHK.TRANS64.TRYWAIT P0, [UR37+0x36400], R10 ;  /* 0x0364000aff0075a7 */ /* 0x000ee20008000165 */
[----:B------:R-:W-:Y:S01]  /*1130*/  LEA.HI R6, R3, R0, RZ, 0x5 ;  /* 0x0000000003067211 */ /* 0x000fe200078f28ff */
[----:B--2---:R-:W-:Y:S01]  /*1140*/  IMAD.HI R3, R14, 0x55555556, RZ ;  /* 0x555555560e037827 */ /* 0x004fe200078e02ff */
[----:B------:R-:W-:Y:S02]  /*1150*/  LOP3.LUT R7, R4, 0xfffffff0, RZ, 0xc0, !PT ;  /* 0xfffffff004077812 */ /* 0x000fe400078ec0ff */
[--C-:B------:R-:W-:Y:S02]  /*1160*/  SHF.R.S32.HI R9, RZ, 0x5, R6.reuse ;  /* 0x00000005ff097819 */ /* 0x100fe40000011406 */
[----:B------:R-:W-:Y:S01]  /*1170*/  SHF.R.S32.HI R6, RZ, 0x1f, R6 ;  /* 0x0000001fff067819 */ /* 0x000fe20000011406 */
[----:B------:R-:W-:Y:S01]  /*1180*/  IMAD.IADD R7, R0, 0x1, -R7 ;  /* 0x0000000100077824 */ /* 0x000fe200078e0a07 */
[----:B------:R-:W-:-:S02]  /*1190*/  LOP3.LUT R5, R2, 0xffffff80, RZ, 0xc0, !PT ;  /* 0xffffff8002057812 */ /* 0x000fc400078ec0ff */
[----:B------:R-:W-:Y:S02]  /*11a0*/  LEA.HI R3, R3, R3, RZ, 0x1 ;  /* 0x0000000303037211 */ /* 0x000fe400078f08ff */
[----:B------:R-:W-:Y:S01]  /*11b0*/  LEA.HI R6, R6, R9, RZ, 0x2 ;  /* 0x0000000906067211 */ /* 0x000fe200078f10ff */
[----:B------:R-:W-:Y:S01]  /*11c0*/  IMAD.IADD R0, R0, 0x1, -R5 ;  /* 0x0000000100007824 */ /* 0x000fe200078e0a05 */
[----:B------:R-:W-:Y:S01]  /*11d0*/  LEA.HI R2, R7, R7, RZ, 0x1 ;  /* 0x0000000707027211 */ /* 0x000fe200078f08ff */
[----:B------:R-:W-:Y:S01]  /*11e0*/  IMAD R8, R3, -0x3, R14 ;  /* 0xfffffffd03087824 */ /* 0x000fe200078e020e */
[----:B------:R-:W-:Y:S01]  /*11f0*/  LOP3.LUT R6, R6, 0x3ffffc, RZ, 0xc0, !PT ;  /* 0x003ffffc06067812 */ /* 0x000fe200078ec0ff */
[----:B---3--:R-:W-:Y:S06]  /*1200*/  @P0 BRA `(.L_x_1165) ;  /* 0x0000000000080947 */ /* 0x008fec0003800000 */
[----:B------:R-:W2:Y:S02]  /*1210*/  SYNCS.PHASECHK.TRANS64.TRYWAIT P0, [UR37+0x36400], R10 ;  /* 0x0364000aff0075a7 */ /* 0x000ea40008000165 */
[----:B--2---:R-:W-:Y:S05]  /*1220*/  @!P0 BRA `(.L_x_1166) ;  /* 0x0000008800088947 */ /* 0x004fea0003800000 */
.L_x_1165:
[----:B------:R-:W-:Y:S01]  /*1230*/  IMAD.IADD R12, R9, 0x1, -R6 ;  /* 0x00000001090c7824 */ /* 0x000fe200078e0a06 */
[--C-:B------:R-:W-:Y:S01]  /*1240*/  SHF.R.S32.HI R5, RZ, 0x1, R2.reuse ;  /* 0x00000001ff057819 */ /* 0x100fe20000011402 */
[C---:B------:R-:W-:Y:S01]  /*1250*/  IMAD.HI R11, R13.reuse, 0x55555556, RZ ;  /* 0x555555560d0b7827 */ /* 0x040fe200078e02ff */
[----:B------:R-:W-:Y:S01]  /*1260*/  SHF.R.S32.HI R6, RZ, 0x1f, R2 ;  /* 0x0000001fff067819 */ /* 0x000fe20000011402 */
[----:B------:R-:W-:Y:S01]  /*1270*/  ULDC UR4, c[0x0][0x290] ;  /* 0x0000a40000047ab9 */ /* 0x000fe20000000800 */
[----:B--2---:R-:W-:Y:S01]  /*1280*/  SHF.R.S32.HI R10, RZ, 0x1f, R7 ;  /* 0x0000001fff0a7819 */ /* 0x004fe20000011407 */
[----:B------:R-:W-:Y:S01]  /*1290*/  IMAD R15, R13, 0x400, R0 ;  /* 0x000004000d0f7824 */ /* 0x000fe200078e0200 */
[----:B------:R-:W-:Y:S01]  /*12a0*/  LEA.HI R6, R6, R5, RZ, 0x2 ;  /* 0x0000000506067211 */ /* 0x000fe200078f10ff */
[----:B------:R-:W-:Y:S01]  /*12b0*/  ULDC UR5, c[0x0][0x280] ;  /* 0x0000a00000057ab9 */ /* 0x000fe20000000800 */
[----:B------:R-:W-:Y:S02]  /*12c0*/  LEA.HI R10, R10, R7, RZ, 0x3 ;  /* 0x000000070a0a7211 */ /* 0x000fe400078f18ff */
[----:B------:R-:W-:-:S02]  /*12d0*/  CS2R R70, SRZ ;  /* 0x0000000000467805 */ /* 0x000fc4000001ff00 */
[----:B------:R-:W-:Y:S02]  /*12e0*/  LOP3.LUT R2, R2, 0x7fffffe, RZ, 0xc0, !PT ;  /* 0x07fffffe02027812 */ /* 0x000fe400078ec0ff */
[----:B------:R-:W-:Y:S02]  /*12f0*/  CS2R R68, SRZ ;  /* 0x0000000000447805 */ /* 0x000fe4000001ff00 */
[----:B------:R-:W-:Y:S01]  /*1300*/  LOP3.LUT R6, R6, 0xfffffffc, RZ, 0xc0, !PT ;  /* 0xfffffffc06067812 */ /* 0x000fe200078ec0ff */
[----:B------:R-:W-:Y:S01]  /*1310*/  IMAD.SHL.U32 R10, R10, 0x20, RZ ;  /* 0x000000200a0a7824 */ /* 0x000fe200078e00ff */
[----:B------:R-:W-:Y:S01]  /*1320*/  SHF.R.S32.HI R3, RZ, 0x1f, R0 ;  /* 0x0000001fff037819 */ /* 0x000fe20000011400 */
[----:B------:R-:W-:Y:S01]  /*1330*/  IMAD.IADD R9, R7, 0x1, -R2 ;  /* 0x0000000107097824 */ /* 0x000fe200078e0a02 */
[----:B------:R-:W-:Y:S01]  /*1340*/  LEA.HI R14, R11, R11, RZ, 0x1 ;  /* 0x0000000b0b0e7211 */ /* 0x000fe200078f08ff */
[----:B------:R-:W-:Y:S01]  /*1350*/  IMAD.IADD R7, R5, 0x1, -R6 ;  /* 0x0000000105077824 */ /* 0x000fe200078e0a06 */
[----:B------:R-:W-:-:S02]  /*1360*/  LOP3.LUT R10, R10, 0x7fffff00, RZ, 0xc0, !PT ;  /* 0x7fffff000a0a7812 */ /* 0x000fc400078ec0ff */
[----:B------:R-:W-:Y:S02]  /*1370*/  CS2R R66, SRZ ;  /* 0x0000000000427805 */ /* 0x000fe4000001ff00 */
[----:B------:R-:W-:Y:S01]  /*1380*/  SHF.R.S32.HI R4, RZ, 0x4, R4 ;  /* 0x00000004ff047819 */ /* 0x000fe20000011404 */
[----:B------:R-:W-:Y:S01]  /*1390*/  IMAD.SHL.U32 R6, R7, 0x40, RZ ;  /* 0x0000004007067824 */ /* 0x000fe200078e00ff */
[CC--:B------:R-:W-:Y:S01]  /*13a0*/  LEA.HI R2, R3.reuse, R0.reuse, RZ, 0x2 ;  /* 0x0000000003027211 */ /* 0x0c0fe200078f10ff */
[----:B------:R-:W-:Y:S01]  /*13b0*/  IMAD R14, R14, -0x3, R13 ;  /* 0xfffffffd0e0e7824 */ /* 0x000fe200078e020d */
[----:B------:R-:W-:Y:S01]  /*13c0*/  LEA.HI R3, R3, R0, RZ, 0x5 ;  /* 0x0000000003037211 */ /* 0x000fe200078f28ff */
[----:B------:R-:W-:Y:S01]  /*13d0*/  IMAD R10, R13, 0x800, R10 ;  /* 0x000008000d0a7824 */ /* 0x000fe200078e020a */
[----:B-1----:R-:W-:Y:S01]  /*13e0*/  LOP3.LUT R13, R2, 0x7ffffffc, RZ, 0xc0, !PT ;  /* 0x7ffffffc020d7812 */ /* 0x002fe200078ec0ff */
[----:B------:R-:W-:Y:S01]  /*13f0*/  IMAD.SHL.U32 R11, R4, 0x8, RZ ;  /* 0x00000008040b7824 */ /* 0x000fe200078e00ff */
[----:B------:R-:W-:Y:S01]  /*1400*/  LOP3.LUT R6, R6, 0xc0, RZ, 0xc0, !PT ;  /* 0x000000c006067812 */ /* 0x000fe200078ec0ff */
[----:B------:R-:W-:Y:S01]  /*1410*/  IMAD R9, R9, 0x20, R10 ;  /* 0x0000002009097824 */ /* 0x000fe200078e020a */
[----:B------:R-:W-:Y:S01]  /*1420*/  SHF.R.S32.HI R4, RZ, 0x2, R2 ;  /* 0x00000002ff047819 */ /* 0x000fe20000011402 */
[----:B------:R-:W-:Y:S01]  /*1430*/  IMAD.IADD R13, R0, 0x1, -R13 ;  /* 0x00000001000d7824 */ /* 0x000fe200078e0a0d */
[----:B------:R-:W-:Y:S01]  /*1440*/  LOP3.LUT R11, R6, 0x8, R11, 0xf8, !PT ;  /* 0x00000008060b7812 */ /* 0x000fe200078ef80b */
[----:B------:R-:W-:Y:S01]  /*1450*/  IMAD R9, R12, 0x200, R9 ;  /* 0x000002000c097824 */ /* 0x000fe200078e0209 */
[----:B------:R-:W-:Y:S01]  /*1460*/  SHF.R.U32.HI R0, RZ, 0x3, R6 ;  /* 0x00000003ff007819 */ /* 0x000fe20000011606 */
[----:B------:R-:W-:Y:S01]  /*1470*/  IMAD R13, R14, 0x10, R13 ;  /* 0x000000100e0d7824 */ /* 0x000fe200078e020d */
[----:B------:R-:W-:Y:S01]  /*1480*/  SHF.R.S32.HI R5, RZ, 0x1f, R2 ;  /* 0x0000001fff057819 */ /* 0x000fe20000011402 */
[----:B------:R-:W-:Y:S01]  /*1490*/  IMAD.MOV.U32 R12, RZ, RZ, 0x20 ;  /* 0x00000020ff0c7424 */ /* 0x000fe200078e00ff */
[----:B------:R-:W-:Y:S01]  /*14a0*/  LOP3.LUT R0, R11, R0, RZ, 0x3c, !PT ;  /* 0x000000000b007212 */ /* 0x000fe200078e3cff */
[----:B------:R-:W-:Y:S01]  /*14b0*/  IMAD.MOV.U32 R2, RZ, RZ, RZ ;  /* 0x000000ffff027224 */ /* 0x000fe200078e00ff */
[----:B------:R-:W-:-:S02]  /*14c0*/  LEA.HI R5, R5, R4, RZ, 0x3 ;  /* 0x0000000405057211 */ /* 0x000fc400078f18ff */
[----:B------:R-:W-:Y:S02]  /*14d0*/  CS2R R64, SRZ ;  /* 0x0000000000407805 */ /* 0x000fe4000001ff00 */
[----:B------:R-:W-:Y:S01]  /*14e0*/  SHF.R.S32.HI R3, RZ, 0x5, R3 ;  /* 0x00000005ff037819 */ /* 0x000fe20000011403 */
[----:B------:R-:W-:Y:S01]  /*14f0*/  IMAD.IADD R9, R9, 0x1, R0 ;  /* 0x0000000109097824 */ /* 0x000fe200078e0200 */
[----:B------:R-:W-:Y:S01]  /*1500*/  LOP3.LUT R5, R5, 0xfffffff8, RZ, 0xc0, !PT ;  /* 0xfffffff805057812 */ /* 0x000fe200078ec0ff */
[----:B------:R-:W1:Y:S01]  /*1510*/  S2R R0, SR_CTAID.X ;  /* 0x0000000000007919 */ /* 0x000e620000002500 */
[----:B------:R-:W-:Y:S01]  /*1520*/  LOP3.LUT P0, RZ, R7, 0x2, RZ, 0xc0, !PT ;  /* 0x0000000207ff7812 */ /* 0x000fe2000780c0ff */
[----:B------:R-:W-:Y:S01]  /*1530*/  IMAD.MOV.U32 R7, RZ, RZ, RZ ;  /* 0x000000ffff077224 */ /* 0x000fe200078e00ff */
[----:B------:R-:W-:Y:S01]  /*1540*/  LEA R157, R9, UR37, 0x1 ;  /* 0x00000025099d7c11 */ /* 0x000fe2000f8e08ff */
[----:B------:R-:W-:Y:S01]  /*1550*/  IMAD.IADD R6, R4, 0x1, -R5 ;  /* 0x0000000104067824 */ /* 0x000fe200078e0a05 */
[----:B------:R-:W-:Y:S01]  /*1560*/  SEL R12, R12, 0xffffffe0, !P0 ;  /* 0xffffffe00c0c7807 */ /* 0x000fe20004000000 */
[----:B------:R-:W-:Y:S01]  /*1570*/  IMAD.MOV.U32 R4, RZ, RZ, RZ ;  /* 0x000000ffff047224 */ /* 0x000fe200078e00ff */
[----:B------:R-:W-:Y:S01]  /*1580*/  CS2R R62, SRZ ;  /* 0x00000000003e7805 */ /* 0x000fe2000001ff00 */
[----:B------:R-:W-:Y:S01]  /*1590*/  IMAD R6, R3, 0x10, R6 ;  /* 0x0000001003067824 */ /* 0x000fe200078e0206 */
[----:B------:R-:W-:Y:S01]  /*15a0*/  CS2R R60, SRZ ;  /* 0x00000000003c7805 */ /* 0x000fe2000001ff00 */
[----:B------:R-:W-:Y:S01]  /*15b0*/  IMAD.SHL.U32 R3, R13, 0x2, RZ ;  /* 0x000000020d037824 */ /* 0x000fe200078e00ff */
        /* <DEDUP_REMOVED lines=21> */
[----:B-1----:R-:W-:Y:S01]  /*1710*/  IMAD R16, R0, -0x60, RZ ;  /* 0xffffffa000107824 */ /* 0x002fe200078e02ff */
[----:B------:R-:W-:Y:S01]  /*1720*/  CS2R R112, SRZ ;  /* 0x0000000000707805 */ /* 0x000fe2000001ff00 */
[----:B------:R-:W-:Y:S01]  /*1730*/  IMAD.SHL.U32 R0, R15, 0x4, RZ ;  /* 0x000000040f007824 */ /* 0x000fe200078e00ff */
[----:B------:R-:W-:Y:S01]  /*1740*/  CS2R R110, SRZ ;  /* 0x00000000006e7805 */ /* 0x000fe2000001ff00 */
[C---:B------:R-:W-:Y:S01]  /*1750*/  IMAD.IADD R9, R16.reuse, 0x1, -R3 ;  /* 0x0000000110097824 */ /* 0x040fe200078e0a03 */
[----:B------:R-:W-:Y:S02]  /*1760*/  IADD3.X R10, R16, UR4, RZ, PT, !PT ;  /* 0x00000004100a7c10 */ /* 0x000fe4000bffe4ff */
[----:B------:R-:W-:-:S02]  /*1770*/  CS2R R108, SRZ ;  /* 0x00000000006c7805 */ /* 0x000fc4000001ff00 */
[----:B------:R-:W-:Y:S02]  /*1780*/  CS2R R106, SRZ ;  /* 0x00000000006a7805 */ /* 0x000fe4000001ff00 */
[----:B------:R-:W-:Y:S02]  /*1790*/  CS2R R104, SRZ ;  /* 0x0000000000687805 */ /* 0x000fe4000001ff00 */
[----:B------:R-:W-:Y:S02]  /*17a0*/  IADD3 R5, R10, -UR5, -R3 ;  /* 0x800000050a057c10 */ /* 0x000fe4000fffe803 */
[----:B------:R-:W-:Y:S02]  /*17b0*/  CS2R R102, SRZ ;  /* 0x0000000000667805 */ /* 0x000fe4000001ff00 */
[----:B------:R-:W-:Y:S02]  /*17c0*/  IADD3 R10, -R3, UR4, R16 ;  /* 0x00000004030a7c10 */ /* 0x000fe4000fffe110 */
[----:B------:R-:W-:-:S02]  /*17d0*/  CS2R R100, SRZ ;  /* 0x0000000000647805 */ /* 0x000fc4000001ff00 */
[----:B------:R-:W-:Y:S02]  /*17e0*/  IADD3 R3, R12, 0x30400, R157 ;  /* 0x000304000c037810 */ /* 0x000fe40007ffe09d */
[----:B------:R-:W-:Y:S02]  /*17f0*/  CS2R R98, SRZ ;  /* 0x0000000000627805 */ /* 0x000fe4000001ff00 */
[----:B------:R-:W-:Y:S01]  /*1800*/  CS2R R96, SRZ ;  /* 0x0000000000607805 */ /* 0x000fe2000001ff00 */
[----:B------:R1:W-:Y:S01]  /*1810*/  STL [R1+0x8], R10 ;  /* 0x0000080a01007387 */ /* 0x0003e20000100800 */
[----:B------:R-:W-:Y:S02]  /*1820*/  CS2R R94, SRZ ;  /* 0x00000000005e7805 */ /* 0x000fe4000001ff00 */
[----:B------:R-:W-:Y:S02]  /*1830*/  CS2R R92, SRZ ;  /* 0x00000000005c7805 */ /* 0x000fe4000001ff00 */
[----:B------:R-:W-:Y:S01]  /*1840*/  CS2R R90, SRZ ;  /* 0x00000000005a7805 */ /* 0x000fe2000001ff00 */
[----:B------:R1:W-:Y:S01]  /*1850*/  STL [R1], R3 ;  /* 0x0000000301007387 */ /* 0x0003e20000100800 */
[----:B------:R-:W-:-:S02]  /*1860*/  CS2R R88, SRZ ;  /* 0x0000000000587805 */ /* 0x000fc4000001ff00 */
[----:B------:R-:W-:Y:S02]  /*1870*/  CS2R R86, SRZ ;  /* 0x0000000000567805 */ /* 0x000fe4000001ff00 */
[----:B------:R-:W-:Y:S01]  /*1880*/  CS2R R84, SRZ ;  /* 0x0000000000547805 */ /* 0x000fe2000001ff00 */
[----:B------:R1:W-:Y:S01]  /*1890*/  STL [R1+0x4], R9 ;  /* 0x0000040901007387 */ /* 0x0003e20000100800 */
[----:B------:R-:W-:Y:S02]  /*18a0*/  CS2R R82, SRZ ;  /* 0x0000000000527805 */ /* 0x000fe4000001ff00 */
[----:B------:R-:W-:Y:S02]  /*18b0*/  CS2R R80, SRZ ;  /* 0x0000000000507805 */ /* 0x000fe4000001ff00 */
[----:B------:R-:W-:Y:S02]  /*18c0*/  CS2R R78, SRZ ;  /* 0x00000000004e7805 */ /* 0x000fe4000001ff00 */
[----:B------:R-:W-:-:S02]  /*18d0*/  CS2R R76, SRZ ;  /* 0x00000000004c7805 */ /* 0x000fc4000001ff00 */
[----:B------:R-:W-:Y:S02]  /*18e0*/  CS2R R74, SRZ ;  /* 0x00000000004a7805 */ /* 0x000fe4000001ff00 */
[----:B------:R-:W-:Y:S02]  /*18f0*/  CS2R R72, SRZ ;  /* 0x0000000000487805 */ /* 0x000fe4000001ff00 */
[----:B-1----:R-:W-:-:S07]  /*1900*/  LEA R0, R0, UR37, 0x2 ;  /* 0x0000002500007c11 */ /* 0x002fce000f8e10ff */
.L_x_1185:
[----:B------:R-:W-:Y:S01]  /*1910*/  IMAD.U32 R3, RZ, RZ, UR38 ;  /* 0x00000026ff037e24 */ /* 0x000fe2000f8e00ff */
[----:B------:R-:W-:Y:S05]  /*1920*/  YIELD ;  /* 0x0000000000007946 */ /* 0x000fea0003800000 */
[----:B------:R-:W-:-:S04]  /*1930*/  LOP3.LUT R3, R3, 0x1, RZ, 0xfc, !PT ;  /* 0x0000000103037812 */ /* 0x000fc800078efcff */
[----:B------:R-:W-:-:S13]  /*1940*/  ISETP.NE.AND P0, PT, R3, 0x3, PT ;  /* 0x000000030300780c */ /* 0x000fda0003f05270 */
[----:B------:R-:W-:Y:S05]  /*1950*/  @!P0 BRA `(.L_x_1167) ;  /* 0x0000000000048947 */ /* 0x000fea0003800000 */
[----:B------:R-:W-:Y:S01]  /*1960*/  BPT.TRAP 0x1 ;  /* 0x000000040000795c */ /* 0x000fe20000300000 */
.L_x_1167:
[----:B------:R-:W-:Y:S02]  /*1970*/  LEA R3, R2, UR37, 0x3 ;  /* 0x0000002502037c11 */ /* 0x000fe4000f8e18ff */
[----:B------:R-:W-:-:S04]  /*1980*/  SHF.L.U32 R10, R7, 0x1f, RZ ;  /* 0x0000001f070a7819 */ /* 0x000fc800000006ff */
[----:B------:R1:W2:Y:S01]  /*1990*/  SYNCS.PHASECHK.TRANS64.TRYWAIT P1, [R3+URZ+0x36410], R10 ;  /* 0x0364100a030075a7 */ /* 0x0002a2000802017f */
[----:B------:R-:W-:Y:S05]  /*19a0*/  @!P0 BRA `(.L_x_1168) ;  /* 0x0000000000048947 */ /* 0x000fea0003800000 */
[----:B------:R-:W-:Y:S01]  /*19b0*/  BPT.TRAP 0x1 ;  /* 0x000000040000795c */ /* 0x000fe20000300000 */
.L_x_1168:
[----:B--2---:R-:W-:Y:S05]  /*19c0*/  @P1 BRA `(.L_x_1169) ;  /* 0x0000000000081947 */ /* 0x004fea0003800000 */
[----:B------:R-:W2:Y:S02]  /*19d0*/  SYNCS.PHASECHK.TRANS64.TRYWAIT P1, [R3+URZ+0x36410], R10 ;  /* 0x0364100a030075a7 */ /* 0x000ea4000802017f */
[----:B--2---:R-:W-:Y:S05]  /*19e0*/  @!P1 BRA `(.L_x_1170) ;  /* 0x0000008000309947 */ /* 0x004fea0003800000 */
.L_x_1169:
        /* <DEDUP_REMOVED lines=12> */
[----:B-12---:R-:W-:-:S02]  /*1ab0*/  LEA R10, R9, UR37, 0x2 ;  /* 0x00000025090a7c11 */ /* 0x006fc4000f8e10ff */
        /* <DEDUP_REMOVED lines=86> */
[----:B------:R1:W2:Y:S04]  /*2020*/  LDS R23, [R10+0x30000] ;  /* 0x030000000a177984 */ /* 0x0002a80000000800 */
[----:B------:R1:W3:Y:S01]  /*2030*/  LDS R9, [R10+0x30020] ;  /* 0x030020000a097984 */ /* 0x0002e20000000800 */
[----:B------:R-:W-:Y:S05]  /*2040*/  @!P0 BRA `(.L_x_1171) ;  /* 0x0000000000048947 */ /* 0x000fea0003800000 */
[----:B------:R-:W-:Y:S01]  /*2050*/  BPT.TRAP 0x1 ;  /* 0x000000040000795c */ /* 0x000fe20000300000 */
.L_x_1171:
[----:B-1----:R-:W-:-:S04]  /*2060*/  SHF.L.U32 R10, R4, 0x1f, RZ ;  /* 0x0000001f040a7819 */ /* 0x002fc800000006ff */
[----:B------:R1:W4:Y:S01]  /*2070*/  SYNCS.PHASECHK.TRANS64.TRYWAIT P1, [UR37+0x36430], R10 ;  /* 0x0364300aff0075a7 */ /* 0x0003220008020165 */
[----:B------:R-:W-:Y:S05]  /*2080*/  @!P0 BRA `(.L_x_1172) ;  /* 0x0000000000048947 */ /* 0x000fea0003800000 */
[----:B------:R-:W-:Y:S01]  /*2090*/  BPT.TRAP 0x1 ;  /* 0x000000040000795c */ /* 0x000fe20000300000 */
.L_x_1172:
[----:B----4-:R-:W-:Y:S05]  /*20a0*/  @P1 BRA `(.L_x_1173) ;  /* 0x0000000000081947 */ /* 0x010fea0003800000 */
[----:B------:R-:W4:Y:S02]  /*20b0*/  SYNCS.PHASECHK.TRANS64.TRYWAIT P1, [UR37+0x36430], R10 ;  /* 0x0364300aff0075a7 */ /* 0x000f240008020165 */
[----:B----4-:R-:W-:Y:S05]  /*20c0*/  @!P1 BRA `(.L_x_1174) ;  /* 0x00000078008c9947 */ /* 0x010fea0003800000 */
.L_x_1173:
[----:B------:R-:W-:Y:S01]  /*20d0*/  UIADD3 UR5, UR37, 0x2a000, URZ ;  /* 0x0002a00025057890 */ /* 0x000fe2000fffe03f */
[----:B------:R-:W5:Y:S01]  /*20e0*/  LDL R152, [R1+0x8] ;  /* 0x0000080001987983 */ /* 0x000f620000100800 */
[----:B------:R-:W-:Y:S01]  /*20f0*/  UIADD3 UR4, UR4, 0x9000, URZ ;  /* 0x0000900004047890 */ /* 0x000fe2000fffe03f */
[----:B------:R-:W-:Y:S01]  /*2100*/  WARPGROUP.ARRIVE ;  /* 0x00000000000079c5 */ /* 0x000fe20000000000 */
[----:B------:R-:W-:Y:S01]  /*2110*/  USHF.R.U32.HI UR5, URZ, 0x4, UR5 ;  /* 0x000000043f057899 */ /* 0x000fe20008011605 */
[----:B-1--4-:R-:W-:Y:S01]  /*2120*/  FMUL.FTZ R10, R136, UR45 ;  /* 0x0000002d880a7c20 */ /* 0x012fe20008410000 */
[----:B------:R-:W-:Y:S01]  /*2130*/  USHF.R.U32.HI UR4, URZ, 0x4, UR4 ;  /* 0x000000043f047899 */ /* 0x000fe20008011604 */
[----:B------:R-:W-:Y:S01]  /*2140*/  FMUL.FTZ R11, R137, UR45 ;  /* 0x0000002d890b7c20 */ /* 0x000fe20008410000 */
[----:B------:R-:W-:Y:S01]  /*2150*/  ULOP3.LUT UR5, UR5, 0x3fff, URZ, 0xc0, !UPT ;  /* 0x00003fff05057892 */ /* 0x000fe2000f8ec03f */
[----:B------:R-:W-:Y:S01]  /*2160*/  FMUL.FTZ R12, R138, UR45 ;  /* 0x0000002d8a0c7c20 */ /* 0x000fe20008410000 */
[----:B------:R-:W-:Y:S01]  /*2170*/  ULOP3.LUT UR6, UR4, 0x3fff, URZ, 0xc0, !UPT ;  /* 0x00003fff04067892 */ /* 0x000fe2000f8ec03f */
[----:B------:R-:W-:Y:S01]  /*2180*/  FMUL.FTZ R15, R141, UR45 ;  /* 0x0000002d8d0f7c20 */ /* 0x000fe20008410000 */
[----:B------:R-:W-:Y:S01]  /*2190*/  ULOP3.LUT UR4, UR5, 0x10000, URZ, 0xfc, !UPT ;  /* 0x0001000005047892 */ /* 0x000fe2000f8efc3f */
[----:B------:R-:W-:Y:S01]  /*21a0*/  FMUL.FTZ R13, R139, UR45 ;  /* 0x0000002d8b0d7c20 */ /* 0x000fe20008410000 */
[----:B------:R-:W-:Y:S01]  /*21b0*/  ULOP3.LUT UR6, UR6, 0x10000, URZ, 0xfc, !UPT ;  /* 0x0001000006067892 */ /* 0x000fe2000f8efc3f */
[----:B------:R-:W-:Y:S01]  /*21c0*/  FMUL.FTZ R14, R140, UR45 ;  /* 0x0000002d8c0e7c20 */ /* 0x000fe20008410000 */
[----:B------:R-:W-:Y:S01]  /*21d0*/  UMOV UR5, 0x40000040 ;  /* 0x4000004000057882 */ /* 0x000fe20000000000 */
[----:B------:R-:W-:Y:S01]  /*21e0*/  UMOV UR7, 0x40000040 ;  /* 0x4000004000077882 */ /* 0x000fe20000000000 */
[----:B------:R-:W-:Y:S01]  /*21f0*/  UIADD3 UR10, UR6, 0x2, URZ ;  /* 0x00000002060a7890 */ /* 0x000fe2000fffe03f */
[----:B------:R-:W-:Y:S01]  /*2200*/  FMUL.FTZ R17, R142, UR45 ;  /* 0x0000002d8e117c20 */ /* 0x000fe20008410000 */
[----:B------:R-:W-:Y:S01]  /*2210*/  UIADD3 UR8, UR4, 0x2, URZ ;  /* 0x0000000204087890 */ /* 0x000fe2000fffe03f */
[----:B------:R-:W-:Y:S01]  /*2220*/  FMUL.FTZ R18, R143, UR45 ;  /* 0x0000002d8f127c20 */ /* 0x000fe20008410000 */
[----:B------:R-:W-:Y:S01]  /*2230*/  UMOV UR11, 0x40000040 ;  /* 0x40000040000b7882 */ /* 0x000fe20000000000 */
[----:B------:R-:W-:Y:S01]  /*2240*/  HGMMA.64x32x16.F32 R120, gdesc[UR4], RZ, !UPT, gsb0 ;  /* 0x00600000047879f0 */ /* 0x000fe2000c0008ff */
[----:B------:R-:W-:Y:S01]  /*2250*/  UMOV UR9, 0x40000040 ;  /* 0x4000004000097882 */ /* 0x000fe20000000000 */
[----:B------:R-:W-:Y:S01]  /*2260*/  UMOV UR7, 0x40000040 ;  /* 0x4000004000077882 */ /* 0x000fe20000000000 */
[----:B------:R-:W-:Y:S01]  /*2270*/  UMOV UR5, 0x40000040 ;  /* 0x4000004000057882 */ /* 0x000fe20000000000 */
[----:B------:R-:W-:Y:S01]  /*2280*/  UISETP.GE.AND UP0, UPT, UR44, 0x1, UPT ;  /* 0x000000012c00788c */ /* 0x000fe2000bf06270 */
        /* <DEDUP_REMOVED lines=8> */
[----:B------:R-:W-:Y:S01]  /*2310*/  PLOP3.LUT P2, PT, PT, PT, UP0, 0x80, 0x0 ;  /* 0x000000000000781c */ /* 0x000fe20003f4f008 */
[----:B------:R-:W1:Y:S01]  /*2320*/  MUFU.TANH R10, R10 ;  /* 0x0000000a000a7308 */ /* 0x000e620000002400 */
[----:B------:R-:W-:-:S04]  /*2330*/  IMAD.U32 R139, RZ, RZ, UR39 ;  /* 0x00000027ff8b7e24 */ /* 0x000fc8000f8e00ff */
[----:B------:R-:W-:Y:S02]  /*2340*/  IMAD R140, R139, 0x40, R6 ;  /* 0x000000408b8c7824 */ /* 0x000fe400078e0206 */
[----:B------:R-:W-:Y:S01]  /*2350*/  VIADD R139, R5, UR41 ;  /* 0x00000029058b7c36 */ /* 0x000fe20008000000 */
[----:B------:R-:W4:Y:S08]  /*2360*/  MUFU.TANH R11, R11 ;  /* 0x0000000b000b7308 */ /* 0x000f300000002400 */
[----:B------:R-:W1:Y:S08]  /*2370*/  MUFU.TANH R12, R12 ;  /* 0x0000000c000c7308 */ /* 0x000e700000002400 */
[----:B------:R-:W1:Y:S08]  /*2380*/  MUFU.TANH R13, R13 ;  /* 0x0000000d000d7308 */ /* 0x000e700000002400 */
[----:B------:R-:W1:Y:S08]  /*2390*/  MUFU.TANH R14, R14 ;  /* 0x0000000e000e7308 */ /* 0x000e700000002400 */
[----:B------:R-:W1:Y:S01]  /*23a0*/  MUFU.TANH R15, R15 ;  /* 0x0000000f000f7308 */ /* 0x000e620000002400 */
[----:B------:R-:W-:-:S02]  /*23b0*/  WARPGROUP.DEPBAR.LE gsb0, 0x0 ;  /* 0x00008000000079c5 */ /* 0x000fc40000010000 */
[----:B------:R-:W-:-:S05]  /*23c0*/  WARPGROUP.ARRIVE ;  /* 0x00000000000079c5 */ /* 0x000fca0000000000 */
[----:B------:R-:W1:Y:S01]  /*23d0*/  MUFU.TANH R17, R17 ;  /* 0x0000001100117308 */ /* 0x000e620000002400 */
[----:B------:R-:W-:Y:S01]  /*23e0*/  HGMMA.64x32x16.F32 R120, gdesc[UR8], R120, gsb0 ;  /* 0x00600000087879f0 */ /* 0x000fe20008000878 */
[----:B------:R-:W-:Y:S02]  /*23f0*/  UIADD3 UR10, UR6, 0x4, URZ ;  /* 0x00000004060a7890 */ /* 0x000fe4000fffe03f */
[----:B------:R-:W-:-:S04]  /*2400*/  UIADD3 UR8, UR4, 0x4, URZ ;  /* 0x0000000404087890 */ /* 0x000fc8000fffe03f */
[----:B------:R-:W1:Y:S01]  /*2410*/  MUFU.TANH R18, R18 ;  /* 0x0000001200127308 */ /* 0x000e620000002400 */
[----:B------:R-:W-:Y:S01]  /*2420*/  UMOV UR11, 0x40000040 ;  /* 0x40000040000b7882 */ /* 0x000fe20000000000 */
[----:B------:R-:W-:-:S06]  /*2430*/  UMOV UR9, 0x40000040 ;  /* 0x4000004000097882 */ /* 0x000fcc0000000000 */
[----:B------:R-:W1:Y:S08]  /*2440*/  MUFU.TANH R20, R20 ;  /* 0x0000001400147308 */ /* 0x000e700000002400 */
[----:B------:R-:W1:Y:S08]  /*2450*/  MUFU.TANH R21, R21 ;  /* 0x0000001500157308 */ /* 0x000e700000002400 */
        /* <DEDUP_REMOVED lines=27> */
[----:B-----5:R-:W-:Y:S01]  /*2610*/  VIADDMNMX R147, R140, R139, R152, PT ;  /* 0x0000008b8c937246 */ /* 0x020fe20003800198 */
        /* <DEDUP_REMOVED lines=35> */
[----:B------:R-:W-:Y:S02]  /*2850*/  UIADD3 UR6, UR6, 0x606, URZ ;  /* 0x0000060606067890 */ /* 0x000fe4000fffe03f */
[----:B------:R-:W-:Y:S01]  /*2860*/  UIADD3 UR4, UR4, 0x406, URZ ;  /* 0x0000040604047890 */ /* 0x000fe2000fffe03f */
[----:B------:R-:W-:Y:S02]  /*2870*/  WARPGROUP.DEPBAR.LE gsb0, 0x0 ;  /* 0x00008000000079c5 */ /* 0x000fe40000010000 */
[----:B------:R-:W-:-:S06]  /*2880*/  WARPGROUP.ARRIVE ;  /* 0x00000000000079c5 */ /* 0x000fcc0000000000 */
[----:B------:R-:W-:Y:S03]  /*2890*/  HGMMA.64x32x16.F32 R120, gdesc[UR8], R120, gsb0 ;  /* 0x00600000087879f0 */ /* 0x000fe60008000878 */
[----:B------:R-:W-:Y:S02]  /*28a0*/  WARPGROUP.DEPBAR.LE gsb0, 0x0 ;  /* 0x00008000000079c5 */ /* 0x000fe40000010000 */
[----:B------:R-:W-:-:S06]  /*28b0*/  WARPGROUP.ARRIVE ;  /* 0x00000000000079c5 */ /* 0x000fcc0000000000 */
[----:B------:R-:W-:Y:S01]  /*28c0*/  HGMMA.64x32x16.F32 R120, gdesc[UR4], R120, gsb0 ;  /* 0x00600000047879f0 */ /* 0x000fe20008000878 */
[----:B------:R-:W-:-:S06]  /*28d0*/  ULOP3.LUT UR4, URZ, UR40, URZ, 0x33, !UPT ;  /* 0x000000283f047292 */ /* 0x000fcc000f8e333f */
[----:B------:R-:W-:-:S04]  /*28e0*/  VIADD R145, R5, UR4 ;  /* 0x0000000405917c36 */ /* 0x000fc80008000000 */
[----:B------:R-:W-:Y:S01]  /*28f0*/  IMAD.IADD R148, R140, 0x1, R145 ;  /* 0x000000018c947824 */ /* 0x000fe200078e0291 */
[----:B------:R-:W-:Y:S02]  /*2900*/  WARPGROUP.DEPBAR.LE gsb0, 0x0 ;  /* 0x00008000000079c5 */ /* 0x000fe40000010000 */
[----:B-1--4-:R-:W-:Y:S05]  /*2910*/  @!P2 BRA `(.L_x_1175) ;  /* 0x000000000068a947 */ /* 0x012fea0003800000 */
[----:B------:R-:W1:Y:S01]  /*2920*/  LDC R143, c[0x0][0x280] ;  /* 0x0000a000ff8f7b82 */ /* 0x000e620000000800 */
[----:B------:R-:W-:Y:S01]  /*2930*/  BSSY B0, `(.L_x_1176) ;  /* 0x0000013000007945 */ /* 0x000fe20003800000 */
[----:B-1----:R-:W-:-:S04]  /*2940*/  IADD3 R142, R140, UR43, -R143 ;  /* 0x0000002b8c8e7c10 */ /* 0x002fc8000fffe88f */
[----:B------:R-:W-:-:S13]  /*2950*/  ISETP.GT.AND P1, PT, R142, -0x1, PT ;  /* 0xffffffff8e00780c */ /* 0x000fda0003f24270 */
[----:B------:R-:W-:Y:S05]  /*2960*/  @P1 BRA `(.L_x_1177) ;  /* 0x0000000000241947 */ /* 0x000fea0003800000 */
[----:B------:R-:W-:Y:S01]  /*2970*/  UISETP.NE.AND UP0, UPT, UR44, 0x1, UPT ;  /* 0x000000012c00788c */ /* 0x000fe2000bf05270 */
[----:B------:R-:W-:-:S05]  /*2980*/  LOP3.LUT R142, RZ, R142, RZ, 0x33, !PT ;  /* 0x0000008eff8e7212 */ /* 0x000fca00078e33ff */
[----:B------:R-:W-:-:S05]  /*2990*/  PLOP3.LUT P1, PT, PT, PT, UP0, 0x80, 0x0 ;  /* 0x000000000000781c */ /* 0x000fca0003f2f008 */
[----:B------:R-:W-:-:S08]  /*29a0*/  @UP0 ULDC UR5, c[0x0][0x754] ;  /* 0x0001d50000050ab9 */ /* 0x000fd00000000800 */
[----:B------:R-:W-:Y:S01]  /*29b0*/  @P1 IMAD.HI.U32 R143, R142, UR5, RZ ;  /* 0x000000058e8f1c27 */ /* 0x000fe2000f8e00ff */
[----:B------:R-:W-:-:S04]  /*29c0*/  @UP0 ULDC UR5, c[0x0][0x758] ;  /* 0x0001d60000050ab9 */ /* 0x000fc80000000800 */
[----:B------:R-:W-:-:S04]  /*29d0*/  @P1 SHF.R.U32.HI R142, RZ, UR5, R143 ;  /* 0x00000005ff8e1c19 */ /* 0x000fc8000801168f */
[----:B------:R-:W-:Y:S01]  /*29e0*/  LOP3.LUT R142, RZ, R142, RZ, 0x33, !PT ;  /* 0x0000008eff8e7212 */ /* 0x000fe200078e33ff */
[----:B------:R-:W-:Y:S06]  /*29f0*/  BRA `(.L_x_1178) ;  /* 0x0000000000187947 */ /* 0x000fec0003800000 */
.L_x_1177:
[----:B------:R-:W-:-:S06]  /*2a00*/  UISETP.NE.AND UP0, UPT, UR44, 0x1, UPT ;  /* 0x000000012c00788c */ /* 0x000fcc000bf05270 */
[----:B------:R-:W-:-:S05]  /*2a10*/  PLOP3.LUT P1, PT, PT, PT, UP0, 0x80, 0x0 ;  /* 0x000000000000781c */ /* 0x000fca0003f2f008 */
[----:B------:R-:W-:-:S08]  /*2a20*/  @UP0 ULDC UR5, c[0x0][0x754] ;  /* 0x0001d50000050ab9 */ /* 0x000fd00000000800 */
[----:B------:R-:W-:Y:S01]  /*2a30*/  @P1 IMAD.HI.U32 R143, R142, UR5, RZ ;  /* 0x000000058e8f1c27 */ /* 0x000fe2000f8e00ff */
[----:B------:R-:W-:-:S04]  /*2a40*/  @UP0 ULDC UR5, c[0x0][0x758] ;  /* 0x0001d60000050ab9 */ /* 0x000fc80000000800 */
[----:B------:R-:W-:-:S07]  /*2a50*/  @P1 SHF.R.U32.HI R142, RZ, UR5, R143 ;  /* 0x00000005ff8e1c19 */ /* 0x000fce000801168f */
.L_x_1178:
[----:B------:R-:W-:Y:S05]  /*2a60*/  BSYNC B0 ;  /* 0x0000000000007941 */ /* 0x000fea0003800000 */
.L_x_1176:
[----:B------:R-:W4:Y:S01]  /*2a70*/  LDL R143, [R1+0x4] ;  /* 0x00000400018f7983 */ /* 0x000f220000100800 */
[----:B------:R-:W-:Y:S01]  /*2a80*/  IADD3 R148, R140, UR4, R5 ;  /* 0x000000048c947c10 */ /* 0x000fe2000fffe005 */
[----:B----4-:R-:W-:-:S05]  /*2a90*/  IMAD R142, R142, UR44, R143 ;  /* 0x0000002c8e8e7c24 */ /* 0x010fca000f8e028f */
[----:B------:R-:W-:Y:S02]  /*2aa0*/  VIADDMNMX R147, R142, UR44, R147, PT ;  /* 0x0000002c8e937c46 */ /* 0x000fe4000b800193 */
[----:B------:R-:W-:-:S07]  /*2ab0*/  VIMNMX R148, R148, R142, !PT ;  /* 0x0000008e94947248 */ /* 0x000fce0007fe0100 */
.L_x_1175:
[----:B------:R-:W-:-:S04]  /*2ac0*/  VIADD R140, R140, 0x8 ;  /* 0x000000088c8c7836 */ /* 0x000fc80000000000 */
[----:B------:R-:W-:Y:S01]  /*2ad0*/  IMAD.IADD R145, R145, 0x1, R140 ;  /* 0x0000000191917824 */ /* 0x000fe200078e028c */
[----:B------:R-:W-:Y:S01]  /*2ae0*/  VIADDMNMX R139, R140, R139, R152, PT ;  /* 0x0000008b8c8b7246 */ /* 0x000fe20003800198 */
[----:B------:R-:W-:Y:S06]  /*2af0*/  @!P2 BRA `(.L_x_1179) ;  /* 0x000000000064a947 */ /* 0x000fec0003800000 */
        /* <DEDUP_REMOVED lines=14> */
.L_x_1181:
[----:B------:R-:W-:-:S06]  /*2be0*/  UISETP.NE.AND UP0, UPT, UR44, 0x1, UPT ;  /* 0x000000012c00788c */ /* 0x000fcc000bf05270 */
[----:B------:R-:W-:-:S05]  /*2bf0*/  PLOP3.LUT P1, PT, PT, PT, UP0, 0x80, 0x0 ;  /* 0x000000000000781c */ /* 0x000fca0003f2f008 */
[----:B------:R-:W-:-:S08]  /*2c00*/  @UP0 ULDC UR4, c[0x0][0x754] ;  /* 0x0001d50000040ab9 */ /* 0x000fd00000000800 */
[----:B------:R-:W-:Y:S01]  /*2c10*/  @P1 IMAD.HI.U32 R142, R140, UR4, RZ ;  /* 0x000000048c8e1c27 */ /* 0x000fe2000f8e00ff */
[----:B------:R-:W-:-:S04]  /*2c20*/  @UP0 ULDC UR4, c[0x0][0x758] ;  /* 0x0001d60000040ab9 */ /* 0x000fc80000000800 */
[----:B------:R-:W-:-:S07]  /*2c30*/  @P1 SHF.R.U32.HI R140, RZ, UR4, R142 ;  /* 0x00000004ff8c1c19 */ /* 0x000fce000801168e */
.L_x_1182:
[----:B------:R-:W-:Y:S05]  /*2c40*/  BSYNC B0 ;  /* 0x0000000000007941 */ /* 0x000fea0003800000 */
.L_x_1180:
[----:B------:R-:W4:Y:S02]  /*2c50*/  LDL R142, [R1+0x4] ;  /* 0x00000400018e7983 */ /* 0x000f240000100800 */
[----:B----4-:R-:W-:-:S05]  /*2c60*/  IMAD R140, R140, UR44, R142 ;  /* 0x0000002c8c8c7c24 */ /* 0x010fca000f8e028e */
[----:B------:R-:W-:Y:S02]  /*2c70*/  VIMNMX R145, R145, R140, !PT ;  /* 0x0000008c91917248 */ /* 0x000fe40007fe0100 */
[----:B------:R-:W-:-:S07]  /*2c80*/  VIADDMNMX R139, R140, UR44, R139, PT ;  /* 0x0000002c8c8b7c46 */ /* 0x000fce000b80018b */
.L_x_1179:
[----:B------:R-:W-:Y:S01]  /*2c90*/  LEA R152, R6, UR37, 0x2 ;  /* 0x0000002506987c11 */ /* 0x000fe2000f8e10ff */
[----:B------:R-:W1:Y:S01]  /*2ca0*/  S2R R150, SR_CTAID.X ;  /* 0x0000000000967919 */ /* 0x000e620000002500 */
[----:B------:R-:W-:-:S03]  /*2cb0*/  LOP3.LUT R16, R16, 0xfffffffb, RZ, 0xc0, !PT ;  /* 0xfffffffb10107812 */ /* 0x000fc600078ec0ff */
[----:B------:R-:W4:Y:S01]  /*2cc0*/  LDS R153, [R152+0x30200] ;  /* 0x0302000098997984 */ /* 0x000f220000000800 */
[----:B------:R-:W-:-:S03]  /*2cd0*/  @P0 LOP3.LUT R16, R16, 0x4, RZ, 0xfc, !PT ;  /* 0x0000000410100812 */ /* 0x000fc600078efcff */
[----:B------:R-:W5:Y:S01]  /*2ce0*/  LDS R152, [R152+0x30220] ;  /* 0x0302200098987984 */ /* 0x000f620000000800 */
[----:B-1----:R-:W-:-:S05]  /*2cf0*/  IMAD R150, R150, -0x60, RZ ;  /* 0xffffffa096967824 */ /* 0x002fca00078e02ff */
[C---:B------:R-:W-:Y:S02]  /*2d00*/  ISETP.GE.AND P6, PT, R150.reuse, 0x2, PT ;  /* 0x000000029600780c */ /* 0x040fe40003fc6270 */
[----:B------:R-:W-:Y:S02]  /*2d10*/  ISETP.GE.AND P4, PT, R150, 0x9, PT ;  /* 0x000000099600780c */ /* 0x000fe40003f86270 */
[----:B------:R-:W-:Y:S02]  /*2d20*/  ISETP.GT.AND P5, PT, R145, 0x1, !P6 ;  /* 0x000000019100780c */ /* 0x000fe400077a4270 */
[----:B------:R-:W-:Y:S01]  /*2d30*/  ISETP.GT.AND P6, PT, R148, 0x1, !P6 ;  /* 0x000000019400780c */ /* 0x000fe200077c4270 */
[--C-:B----4-:R-:W-:Y:S01]  /*2d40*/  FADD.FTZ R120, R120, -R153.reuse ;  /* 0x8000009978787221 */ /* 0x110fe20000010000 */
[--C-:B------:R-:W-:Y:S01]  /*2d50*/  FADD.FTZ R121, R121, -R153.reuse ;  /* 0x8000009979797221 */ /* 0x100fe20000010000 */
[--C-:B------:R-:W-:Y:S01]  /*2d60*/  FADD.FTZ R124, R124, -R153.reuse ;  /* 0x800000997c7c7221 */ /* 0x100fe20000010000 */
[--C-:B------:R-:W-:Y:S01]  /*2d70*/  FADD.FTZ R125, R125, -R153.reuse ;  /* 0x800000997d7d7221 */ /* 0x100fe20000010000 */
[--C-:B------:R-:W-:Y:S01]  /*2d80*/  FADD.FTZ R128, R128, -R153.reuse ;  /* 0x8000009980807221 */ /* 0x100fe20000010000 */
[--C-:B------:R-:W-:Y:S01]  /*2d90*/  FADD.FTZ R129, R129, -R153.reuse ;  /* 0x8000009981817221 */ /* 0x100fe20000010000 */
[--C-:B------:R-:W-:Y:S01]  /*2da0*/  FADD.FTZ R132, R132, -R153.reuse ;  /* 0x8000009984847221 */ /* 0x100fe20000010000 */
[----:B------:R-:W-:Y:S01]  /*2db0*/  FADD.FTZ R133, R133, -R153 ;  /* 0x8000009985857221 */ /* 0x000fe20000010000 */
[----:B------:R-:W-:Y:S01]  /*2dc0*/  ISETP.GT.AND P3, PT, R145, 0x8, !P4 ;  /* 0x000000089100780c */ /* 0x000fe20006764270 */
[----:B------:R-:W4:Y:S01]  /*2dd0*/  LDL R153, [R1] ;  /* 0x0000000001997983 */ /* 0x000f220000100800 */
[----:B------:R-:W-:-:S02]  /*2de0*/  ISETP.LT.OR P6, PT, R147, 0x2, P6 ;  /* 0x000000029300780c */ /* 0x000fc400037c1670 */
[C---:B------:R-:W-:Y:S02]  /*2df0*/  ISETP.GE.AND P2, PT, R150.reuse, 0xa, PT ;  /* 0x0000000a9600780c */ /* 0x040fe40003f46270 */
[----:B------:R-:W-:Y:S02]  /*2e00*/  ISETP.LT.OR P3, PT, R139, 0x9, P3 ;  /* 0x000000098b00780c */ /* 0x000fe40001f61670 */
[----:B------:R-:W-:Y:S02]  /*2e10*/  FSEL R155, R11, -INF , !P6 ;  /* 0xff8000000b9b7808 */ /* 0x000fe40007000000 */
[----:B------:R-:W-:Y:S02]  /*2e20*/  ISETP.LT.OR P5, PT, R139, 0x2, P5 ;  /* 0x000000028b00780c */ /* 0x000fe40002fa1670 */
[----:B------:R-:W-:Y:S01]  /*2e30*/  ISETP.GE.AND P1, PT, R150, 0x11, PT ;  /* 0x000000119600780c */ /* 0x000fe20003f26270 */
[----:B--2---:R-:W-:Y:S01]  /*2e40*/  FFMA.FTZ R155, R155, UR46, -R23 ;  /* 0x0000002e9b9b7c23 */ /* 0x004fe20008010817 */
[----:B------:R-:W-:-:S02]  /*2e50*/  ISETP.GT.AND P4, PT, R148, 0x8, !P4 ;  /* 0x000000089400780c */ /* 0x000fc40006784270 */
[----:B------:R-:W-:Y:S02]  /*2e60*/  ISETP.GT.AND P6, PT, R148, 0x9, !P2 ;  /* 0x000000099400780c */ /* 0x000fe400057c4270 */
[----:B------:R-:W-:Y:S01]  /*2e70*/  FSEL R146, R17, -INF , !P3 ;  /* 0xff80000011927808 */ /* 0x000fe20005800000 */
[----:B------:R-:W1:Y:S01]  /*2e80*/  MUFU.EX2 R155, R155 ;  /* 0x0000009b009b7308 */ /* 0x000e620000000800 */
[----:B------:R-:W-:Y:S02]  /*2e90*/  FSEL R149, R13, -INF , !P5 ;  /* 0xff8000000d957808 */ /* 0x000fe40006800000 */
[----:B------:R-:W-:Y:S01]  /*2ea0*/  ISETP.LT.OR P4, PT, R147, 0x9, P4 ;  /* 0x000000099300780c */ /* 0x000fe20002781670 */
[--C-:B---3--:R-:W-:Y:S01]  /*2eb0*/  FFMA.FTZ R146, R146, UR46, -R9.reuse ;  /* 0x0000002e92927c23 */ /* 0x108fe20008010809 */
[----:B------:R-:W-:Y:S01]  /*2ec0*/  ISETP.GT.AND P3, PT, R148, 0x10, !P1 ;  /* 0x000000109400780c */ /* 0x000fe20004f64270 */
[----:B------:R-:W-:Y:S01]  /*2ed0*/  FFMA.FTZ R149, R149, UR46, -R9 ;  /* 0x0000002e95957c23 */ /* 0x000fe20008010809 */
[----:B------:R-:W-:-:S02]  /*2ee0*/  ISETP.LT.OR P6, PT, R147, 0xa, P6 ;  /* 0x0000000a9300780c */ /* 0x000fc400037c1670 */
[----:B------:R-:W-:Y:S02]  /*2ef0*/  ISETP.GE.AND P5, PT, R150, 0x12, PT ;  /* 0x000000129600780c */ /* 0x000fe40003fa6270 */
[----:B------:R-:W-:Y:S02]  /*2f00*/  FSEL R142, R14, -INF , !P4 ;  /* 0xff8000000e8e7808 */ /* 0x000fe40006000000 */
[----:B------:R-:W-:Y:S01]  /*2f10*/  ISETP.GT.AND P2, PT, R145, 0x9, !P2 ;  /* 0x000000099100780c */ /* 0x000fe20005744270 */
[----:B------:R-:W-:Y:S01]  /*2f20*/  MUFU.EX2 R146, R146 ;  /* 0x0000009200927308 */ /* 0x000fe20000000800 */
[----:B------:R-:W-:Y:S01]  /*2f30*/  ISETP.LT.OR P3, PT, R147, 0x11, P3 ;  /* 0x000000119300780c */ /* 0x000fe20001f61670 */
[----:B------:R-:W-:Y:S01]  /*2f40*/  FFMA.FTZ R142, R142, UR46, -R23 ;  /* 0x0000002e8e8e7c23 */ /* 0x000fe20008010817 */
[----:B------:R-:W-:Y:S01]  /*2f50*/  FSEL R143, R15, -INF , !P6 ;  /* 0xff8000000f8f7808 */ /* 0x000fe20007000000 */
[----:B-1----:R-:W-:Y:S01]  /*2f60*/  FMUL.FTZ R121, R155, R121 ;  /* 0x000000799b797220 */ /* 0x002fe20000410000 */
[----:B------:R-:W-:-:S02]  /*2f70*/  ISETP.GE.AND P4, PT, R150, 0x19, PT ;  /* 0x000000199600780c */ /* 0x000fc40003f86270 */
[----:B------:R-:W-:Y:S01]  /*2f80*/  ISETP.GT.AND P6, PT, R148, 0x11, !P5 ;  /* 0x000000119400780c */ /* 0x000fe20006fc4270 */
[----:B------:R-:W1:Y:S01]  /*2f90*/  MUFU.EX2 R142, R142 ;  /* 0x0000008e008e7308 */ /* 0x000e620000000800 */
[----:B------:R-:W-:Y:S01]  /*2fa0*/  FSEL R140, R20, -INF , !P3 ;  /* 0xff800000148c7808 */ /* 0x000fe20005800000 */
[--C-:B------:R-:W-:Y:S01]  /*2fb0*/  FFMA.FTZ R143, R143, UR46, -R23.reuse ;  /* 0x0000002e8f8f7c23 */ /* 0x100fe20008010817 */
[----:B------:R-:W-:Y:S02]  /*2fc0*/  ISETP.GT.AND P3, PT, R148, 0x18, !P4 ;  /* 0x000000189400780c */ /* 0x000fe40006764270 */
[C---:B------:R-:W-:Y:S01]  /*2fd0*/  ISETP.LT.OR P6, PT, R147.reuse, 0x12, P6 ;  /* 0x000000129300780c */ /* 0x040fe200037c1670 */
[----:B------:R-:W-:Y:S01]  /*2fe0*/  FFMA.FTZ R140, R140, UR46, -R23 ;  /* 0x0000002e8c8c7c23 */ /* 0x000fe20008010817 */
[----:B------:R-:W-:Y:S01]  /*2ff0*/  ISETP.LT.OR P3, PT, R147, 0x19, P3 ;  /* 0x000000199300780c */ /* 0x000fe20001f61670 */
[----:B------:R-:W2:Y:S01]  /*3000*/  MUFU.EX2 R143, R143 ;  /* 0x0000008f008f7308 */ /* 0x000ea20000000800 */
[----:B------:R-:W-:-:S02]  /*3010*/  FSEL R144, R21, -INF , !P6 ;  /* 0xff80000015907808 */ /* 0x000fc40007000000 */
[----:B------:R-:W-:Y:S02]  /*3020*/  ISETP.GE.AND P6, PT, R150, 0x1, PT ;  /* 0x000000019600780c */ /* 0x000fe40003fc6270 */
[----:B------:R-:W-:Y:S01]  /*3030*/  FSEL R156, R22, -INF , !P3 ;  /* 0xff800000169c7808 */ /* 0x000fe20005800000 */
[--C-:B------:R-:W-:Y:S01]  /*3040*/  FFMA.FTZ R144, R144, UR46, -R23.reuse ;  /* 0x0000002e90907c23 */ /* 0x100fe20008010817 */
[----:B------:R-:W-:Y:S01]  /*3050*/  ISETP.GT.AND P3, PT, R148, RZ, !P6 ;  /* 0x000000ff9400720c */ /* 0x000fe20007764270 */
[----:B------:R-:W-:Y:S01]  /*3060*/  MUFU.EX2 R140, R140 ;  /* 0x0000008c008c7308 */ /* 0x000fe20000000800 */
[----:B------:R-:W-:Y:S01]  /*3070*/  ISETP.GT.AND P6, PT, R145, RZ, !P6 ;  /* 0x000000ff9100720c */ /* 0x000fe200077c4270 */
[--C-:B------:R-:W-:Y:S01]  /*3080*/  FFMA.FTZ R156, R156, UR46, -R23.reuse ;  /* 0x0000002e9c9c7c23 */ /* 0x100fe20008010817 */
[----:B------:R-:W-:Y:S01]  /*3090*/  ISETP.LT.OR P3, PT, R147, 0x1, P3 ;  /* 0x000000019300780c */ /* 0x000fe20001f61670 */
[----:B-----5:R-:W-:Y:S01]  /*30a0*/  FADD.FTZ R126, R126, -R152 ;  /* 0x800000987e7e7221 */ /* 0x020fe20000010000 */
[----:B------:R-:W-:Y:S01]  /*30b0*/  ISETP.GT.AND P1, PT, R145, 0x10, !P1 ;  /* 0x000000109100780c */ /* 0x000fe20004f24270 */
[----:B-1----:R-:W-:Y:S01]  /*30c0*/  FMUL.FTZ R124, R142, R124 ;  /* 0x0000007c8e7c7220 */ /* 0x002fe20000410000 */
[----:B------:R-:W-:Y:S01]  /*30d0*/  FSEL R154, R10, -INF , !P3 ;  /* 0xff8000000a9a7808 */ /* 0x000fe20005800000 */
[----:B------:R-:W-:Y:S01]  /*30e0*/  MUFU.EX2 R144, R144 ;  /* 0x0000009000907308 */ /* 0x000fe20000000800 */
[----:B------:R-:W-:Y:S01]  /*30f0*/  ISETP.GE.AND P3, PT, R150, 0x1a, PT ;  /* 0x0000001a9600780c */ /* 0x000fe20003f66270 */
[----:B--2---:R-:W-:Y:S01]  /*3100*/  FMUL.FTZ R125, R143, R125 ;  /* 0x0000007d8f7d7220 */ /* 0x004fe20000410000 */
[----:B------:R-:W-:Y:S01]  /*3110*/  ISETP.GT.AND P5, PT, R145, 0x11, !P5 ;  /* 0x000000119100780c */ /* 0x000fe20006fa4270 */
[----:B------:R-:W-:Y:S01]  /*3120*/  FFMA.FTZ R154, R154, UR46, -R23 ;  /* 0x0000002e9a9a7c23 */ /* 0x000fe20008010817 */
[----:B------:R-:W-:-:S02]  /*3130*/  ISETP.GT.AND P0, PT, R148, 0x19, !P3 ;  /* 0x000000199400780c */ /* 0x000fc40005f04270 */
[----:B------:R-:W-:Y:S01]  /*3140*/  ISETP.GT.AND P4, PT, R145, 0x18, !P4 ;  /* 0x000000189100780c */ /* 0x000fe20006784270 */
[----:B------:R-:W-:Y:S01]  /*3150*/  MUFU.EX2 R149, R149 ;  /* 0x0000009500957308 */ /* 0x000fe20000000800 */
[----:B------:R-:W-:Y:S02]  /*3160*/  ISETP.LT.OR P0, PT, R147, 0x1a, P0 ;  /* 0x0000001a9300780c */ /* 0x000fe40000701670 */
[----:B------:R-:W-:Y:S02]  /*3170*/  ISETP.GT.AND P3, PT, R145, 0x19, !P3 ;  /* 0x000000199100780c */ /* 0x000fe40005f64270 */
[----:B------:R-:W-:Y:S02]  /*3180*/  FSEL R147, R141, -INF , !P0 ;  /* 0xff8000008d937808 */ /* 0x000fe40004000000 */
[C---:B------:R-:W-:Y:S01]  /*3190*/  ISETP.LT.OR P6, PT, R139.reuse, 0x1, P6 ;  /* 0x000000018b00780c */ /* 0x040fe200037c1670 */
[----:B------:R-:W1:Y:S01]  /*31a0*/  MUFU.EX2 R154, R154 ;  /* 0x0000009a009a7308 */ /* 0x000e620000000800 */
[----:B------:R-:W-:Y:S01]  /*31b0*/  ISETP.LT.OR P2, PT, R139, 0xa, P2 ;  /* 0x0000000a8b00780c */ /* 0x000fe20001741670 */
[----:B------:R-:W-:Y:S01]  /*31c0*/  FFMA.FTZ R147, R147, UR46, -R23 ;  /* 0x0000002e93937c23 */ /* 0x000fe20008010817 */
[----:B------:R-:W-:-:S02]  /*31d0*/  ISETP.LT.OR P1, PT, R139, 0x11, P1 ;  /* 0x000000118b00780c */ /* 0x000fc40000f21670 */
[C---:B------:R-:W-:Y:S02]  /*31e0*/  ISETP.LT.OR P5, PT, R139.reuse, 0x12, P5 ;  /* 0x000000128b00780c */ /* 0x040fe40002fa1670 */
[C---:B------:R-:W-:Y:S01]  /*31f0*/  ISETP.LT.OR P4, PT, R139.reuse, 0x19, P4 ;  /* 0x000000198b00780c */ /* 0x040fe20002781670 */
[----:B------:R-:W2:Y:S01]  /*3200*/  MUFU.EX2 R147, R147 ;  /* 0x0000009300937308 */ /* 0x000ea20000000800 */
[----:B------:R-:W-:Y:S02]  /*3210*/  ISETP.LT.OR P3, PT, R139, 0x1a, P3 ;  /* 0x0000001a8b00780c */ /* 0x000fe40001f61670 */
[----:B------:R-:W-:Y:S02]  /*3220*/  FSEL R151, R12, -INF , !P6 ;  /* 0xff8000000c977808 */ /* 0x000fe40007000000 */
[----:B------:R-:W-:Y:S02]  /*3230*/  FSEL R145, R18, -INF , !P2 ;  /* 0xff80000012917808 */ /* 0x000fe40005000000 */
[----:B------:R-:W-:Y:S01]  /*3240*/  FSEL R150, R19, -INF , !P1 ;  /* 0xff80000013967808 */ /* 0x000fe20004800000 */
[--C-:B------:R-:W-:Y:S01]  /*3250*/  FFMA.FTZ R151, R151, UR46, -R9.reuse ;  /* 0x0000002e97977c23 */ /* 0x100fe20008010809 */
[----:B------:R-:W-:Y:S01]  /*3260*/  FSEL R148, R136, -INF , !P5 ;  /* 0xff80000088947808 */ /* 0x000fe20006800000 */
[--C-:B------:R-:W-:Y:S01]  /*3270*/  FFMA.FTZ R145, R145, UR46, -R9.reuse ;  /* 0x0000002e91917c23 */ /* 0x100fe20008010809 */
[----:B------:R-:W-:Y:S01]  /*3280*/  FSEL R23, R137, -INF , !P4 ;  /* 0xff80000089177808 */ /* 0x000fe20006000000 */
[--C-:B------:R-:W-:Y:S01]  /*3290*/  FFMA.FTZ R150, R150, UR46, -R9.reuse ;  /* 0x0000002e96967c23 */ /* 0x100fe20008010809 */
[----:B------:R-:W-:Y:S01]  /*32a0*/  FSEL R139, R138, -INF , !P3 ;  /* 0xff8000008a8b7808 */ /* 0x000fe20005800000 */
[--C-:B------:R-:W-:Y:S01]  /*32b0*/  FFMA.FTZ R148, R148, UR46, -R9.reuse ;  /* 0x0000002e94947c23 */ /* 0x100fe20008010809 */
[----:B-1----:R-:W-:Y:S01]  /*32c0*/  FMUL.FTZ R120, R154, R120 ;  /* 0x000000789a787220 */ /* 0x002fe20000410000 */
[--C-:B------:R-:W-:Y:S01]  /*32d0*/  FFMA.FTZ R23, R23, UR46, -R9.reuse ;  /* 0x0000002e17177c23 */ /* 0x100fe20008010809 */
[----:B------:R-:W1:Y:S01]  /*32e0*/  MUFU.EX2 R151, R151 ;  /* 0x0000009700977308 */ /* 0x000e620000000800 */
[----:B------:R-:W-:Y:S01]  /*32f0*/  FFMA.FTZ R139, R139, UR46, -R9 ;  /* 0x0000002e8b8b7c23 */ /* 0x000fe20008010809 */
[----:B------:R-:W-:Y:S01]  /*3300*/  FFMA.FTZ R9, -R10, R10, 1 ;  /* 0x3f8000000a097423 */ /* 0x000fe2000001010a */
[----:B------:R-:W-:Y:S01]  /*3310*/  FFMA.FTZ R10, -R11, R11, 1 ;  /* 0x3f8000000b0a7423 */ /* 0x000fe2000001010b */
[----:B------:R-:W-:Y:S01]  /*3320*/  FFMA.FTZ R11, -R14, R14, 1 ;  /* 0x3f8000000e0b7423 */ /* 0x000fe2000001010e */
[----:B------:R-:W-:Y:S01]  /*3330*/  FMUL.FTZ R14, R146, R126 ;  /* 0x0000007e920e7220 */ /* 0x000fe20000410000 */
[----:B------:R-:W-:Y:S01]  /*3340*/  FMUL.FTZ R9, R120, R9 ;  /* 0x0000000978097220 */ /* 0x000fe20000410000 */
[----:B------:R-:W-:Y:S01]  /*3350*/  FMUL.FTZ R10, R121, R10 ;  /* 0x0000000a790a7220 */ /* 0x000fe20000410000 */
[----:B------:R-:W-:Y:S01]  /*3360*/  FFMA.FTZ R121, -R15, R15, 1 ;  /* 0x3f8000000f797423 */ /* 0x000fe2000001010f */
[----:B------:R-:W-:Y:S01]  /*3370*/  MUFU.EX2 R145, R145 ;  /* 0x0000009100917308 */ /* 0x000fe20000000800 */
[----:B------:R-:W-:Y:S01]  /*3380*/  FMUL.FTZ R11, R124, R11 ;  /* 0x0000000b7c0b7220 */ /* 0x000fe20000410000 */
[----:B------:R-:W-:Y:S01]  /*3390*/  FFMA.FTZ R124, -R21, R21, 1 ;  /* 0x3f800000157c7423 */ /* 0x000fe20000010115 */
[----:B------:R-:W-:Y:S01]  /*33a0*/  FMUL.FTZ R129, R144, R129 ;  /* 0x0000008190817220 */ /* 0x000fe20000410000 */
[--C-:B------:R-:W-:Y:S01]  /*33b0*/  FADD.FTZ R123, R123, -R152.reuse ;  /* 0x800000987b7b7221 */ /* 0x100fe20000010000 */
[----:B------:R-:W-:Y:S01]  /*33c0*/  FMUL.FTZ R128, R140, R128 ;  /* 0x000000808c807220 */ /* 0x000fe20000410000 */
[--C-:B------:R-:W-:Y:S01]  /*33d0*/  FADD.FTZ R134, R134, -R152.reuse ;  /* 0x8000009886867221 */ /* 0x100fe20000010000 */
[----:B------:R-:W-:Y:S01]  /*33e0*/  FFMA.FTZ R17, -R17, R17, 1 ;  /* 0x3f80000011117423 */ /* 0x000fe20000010111 */
[----:B------:R-:W3:Y:S01]  /*33f0*/  MUFU.EX2 R15, R23 ;  /* 0x00000017000f7308 */ /* 0x000ee20000000800 */
[----:B------:R-:W-:Y:S01]  /*3400*/  FMUL.FTZ R124, R129, R124 ;  /* 0x0000007c817c7220 */ /* 0x000fe20000410000 */
[----:B------:R-:W-:Y:S01]  /*3410*/  FFMA.FTZ R129, -R141, R141, 1 ;  /* 0x3f8000008d817423 */ /* 0x000fe2000001018d */
[----:B------:R-:W-:Y:S01]  /*3420*/  R2UR UR7, R8 ;  /* 0x00000000080772ca */ /* 0x000fe200000e0000 */
[--C-:B------:R-:W-:Y:S01]  /*3430*/  FADD.FTZ R122, R122, -R152.reuse ;  /* 0x800000987a7a7221 */ /* 0x100fe20000010000 */
[--C-:B------:R-:W-:Y:S01]  /*3440*/  FADD.FTZ R127, R127, -R152.reuse ;  /* 0x800000987f7f7221 */ /* 0x100fe20000010000 */
[--C-:B------:R-:W-:Y:S01]  /*3450*/  FADD.FTZ R130, R130, -R152.reuse ;  /* 0x8000009882827221 */ /* 0x100fe20000010000 */
[--C-:B------:R-:W-:Y:S01]  /*3460*/  FADD.FTZ R131, R131, -R152.reuse ;  /* 0x8000009883837221 */ /* 0x100fe20000010000 */
[----:B------:R-:W-:Y:S01]  /*3470*/  MUFU.EX2 R120, R156 ;  /* 0x0000009c00787308 */ /* 0x000fe20000000800 */
[----:B--2---:R-:W-:Y:S01]  /*3480*/  FMUL.FTZ R133, R147, R133 ;  /* 0x0000008593857220 */ /* 0x004fe20000410000 */
[----:B------:R-:W-:Y:S01]  /*3490*/  FADD.FTZ R135, R135, -R152 ;  /* 0x8000009887877221 */ /* 0x000fe20000010000 */
[----:B------:R-:W-:Y:S01]  /*34a0*/  USHF.R.U32.HI UR6, URZ, 0x4, UR42 ;  /* 0x000000043f067899 */ /* 0x000fe2000801162a */
[----:B------:R-:W-:-:S04]  /*34b0*/  LOP3.LUT P0, RZ, R16, 0x4, RZ, 0xc0, !PT ;  /* 0x0000000410ff7812 */ /* 0x000fc8000780c0ff */
[----:B------:R-:W-:Y:S08]  /*34c0*/  MUFU.EX2 R150, R150 ;  /* 0x0000009600967308 */ /* 0x000ff00000000800 */
[----:B------:R-:W2:Y:S08]  /*34d0*/  MUFU.EX2 R148, R148 ;  /* 0x0000009400947308 */ /* 0x000eb00000000800 */
[----:B------:R-:W5:Y:S01]  /*34e0*/  MUFU.EX2 R126, R139 ;  /* 0x0000008b007e7308 */ /* 0x000f620000000800 */
[----:B------:R-:W-:Y:S01]  /*34f0*/  FMUL.FTZ R121, R125, R121 ;  /* 0x000000797d797220 */ /* 0x000fe20000410000 */
[----:B------:R-:W-:Y:S01]  /*3500*/  FFMA.FTZ R125, -R20, R20, 1 ;  /* 0x3f800000147d7423 */ /* 0x000fe20000010114 */
[----:B------:R-:W-:Y:S01]  /*3510*/  FMUL.FTZ R129, R133, R129 ;  /* 0x0000008185817220 */ /* 0x000fe20000410000 */
[----:B------:R-:W-:Y:S01]  /*3520*/  FFMA.FTZ R133, -R12, R12, 1 ;  /* 0x3f8000000c857423 */ /* 0x000fe2000001010c */
[----:B------:R-:W-:Y:S01]  /*3530*/  FMUL.FTZ R123, R149, R123 ;  /* 0x0000007b957b7220 */ /* 0x000fe20000410000 */
[----:B------:R-:W-:Y:S01]  /*3540*/  FFMA.FTZ R12, -R13, R13, 1 ;  /* 0x3f8000000d0c7423 */ /* 0x000fe2000001010d */
[----:B------:R-:W-:Y:S01]  /*3550*/  FMUL.FTZ R125, R128, R125 ;  /* 0x0000007d807d7220 */ /* 0x000fe20000410000 */
[----:B------:R-:W-:Y:S01]  /*3560*/  FFMA.FTZ R128, -R22, R22, 1 ;  /* 0x3f80000016807423 */ /* 0x000fe20000010116 */
[----:B------:R-:W-:Y:S01]  /*3570*/  F2FP.F16.F32.PACK_AB R20, R155, R154 ;  /* 0x0000009a9b14723e */ /* 0x000fe200000000ff */
[----:B------:R-:W-:Y:S01]  /*3580*/  FMUL.FTZ R123, R123, R12 ;  /* 0x0000000c7b7b7220 */ /* 0x000fe20000410000 */
[----:B-1----:R-:W-:Y:S01]  /*3590*/  F2FP.F16.F32.PACK_AB R21, R149, R151 ;  /* 0x000000979515723e */ /* 0x002fe200000000ff */
[----:B------:R-:W-:Y:S01]  /*35a0*/  FMUL.FTZ R17, R14, R17 ;  /* 0x000000110e117220 */ /* 0x000fe20000410000 */
[----:B------:R-:W-:Y:S01]  /*35b0*/  F2FP.F16.F32.PACK_AB R22, R143, R142 ;  /* 0x0000008e8f16723e */ /* 0x000fe200000000ff */
[----:B---3--:R-:W-:Y:S01]  /*35c0*/  FMUL.FTZ R134, R15, R134 ;  /* 0x000000860f867220 */ /* 0x008fe20000410000 */
[----:B------:R-:W-:Y:S01]  /*35d0*/  F2FP.F16.F32.PACK_AB R23, R145, R146 ;  /* 0x000000929117723e */ /* 0x000fe200000000ff */
[----:B------:R-:W-:Y:S01]  /*35e0*/  BAR.SYNC.DEFER_BLOCKING 0x9, 0x180 ;  /* 0x0246000000007b1d */ /* 0x000fe20000010000 */
[----:B------:R-:W-:-:S02]  /*35f0*/  F2FP.F16.F32.PACK_AB R12, R144, R140 ;  /* 0x0000008c900c723e */ /* 0x000fc400000000ff */
[----:B--2---:R-:W-:Y:S02]  /*3600*/  F2FP.F16.F32.PACK_AB R13, R148, R150 ;  /* 0x00000096940d723e */ /* 0x004fe400000000ff */
[----:B------:R-:W-:Y:S02]  /*3610*/  F2FP.F16.F32.PACK_AB R14, R147, R120 ;  /* 0x00000078930e723e */ /* 0x000fe400000000ff */
[----:B-----5:R-:W-:Y:S01]  /*3620*/  F2FP.F16.F32.PACK_AB R15, R126, R15 ;  /* 0x0000000f7e0f723e */ /* 0x020fe200000000ff */
[----:B------:R-:W-:Y:S01]  /*3630*/  STSM.16.M88.4 [R157+0x30400], R20 ;  /* 0x030400149d007844 */ /* 0x000fe20000000200 */
[----:B------:R-:W-:Y:S01]  /*3640*/  FMUL.FTZ R122, R151, R122 ;  /* 0x0000007a977a7220 */ /* 0x000fe20000410000 */
[----:B------:R-:W-:Y:S01]  /*3650*/  FMUL.FTZ R127, R145, R127 ;  /* 0x0000007f917f7220 */ /* 0x000fe20000410000 */
[----:B------:R-:W-:Y:S01]  /*3660*/  FFMA.FTZ R18, -R18, R18, 1 ;  /* 0x3f80000012127423 */ /* 0x000fe20000010112 */
[----:B------:R-:W-:Y:S01]  /*3670*/  FMUL.FTZ R132, R120, R132 ;  /* 0x0000008478847220 */ /* 0x000fe20000410000 */
[----:B------:R-:W-:Y:S01]  /*3680*/  FMUL.FTZ R130, R150, R130 ;  /* 0x0000008296827220 */ /* 0x000fe20000410000 */
[----:B------:R-:W-:Y:S01]  /*3690*/  FMUL.FTZ R131, R148, R131 ;  /* 0x0000008394837220 */ /* 0x000fe20000410000 */
[----:B------:R-:W-:Y:S01]  /*36a0*/  FMUL.FTZ R135, R126, R135 ;  /* 0x000000877e877220 */ /* 0x000fe20000410000 */
[----:B------:R-:W-:Y:S01]  /*36b0*/  FFMA.FTZ R19, -R19, R19, 1 ;  /* 0x3f80000013137423 */ /* 0x000fe20000010113 */
[----:B------:R-:W-:Y:S01]  /*36c0*/  FFMA.FTZ R136, -R136, R136, 1 ;  /* 0x3f80000088887423 */ /* 0x000fe20000010188 */
[----:B------:R-:W-:Y:S01]  /*36d0*/  FFMA.FTZ R137, -R137, R137, 1 ;  /* 0x3f80000089897423 */ /* 0x000fe20000010189 */
[----:B------:R-:W-:Y:S01]  /*36e0*/  FFMA.FTZ R138, -R138, R138, 1 ;  /* 0x3f8000008a8a7423 */ /* 0x000fe2000001018a */
[----:B------:R-:W-:Y:S01]  /*36f0*/  ULEA UR4, UR7, UR37, 0xd ;  /* 0x0000002507047291 */ /* 0x000fe2000f8e683f */
[----:B------:R-:W-:Y:S01]  /*3700*/  FMUL.FTZ R122, R122, R133 ;  /* 0x000000857a7a7220 */ /* 0x000fe20000410000 */
[----:B------:R-:W-:Y:S01]  /*3710*/  FMUL.FTZ R18, R127, R18 ;  /* 0x000000127f127220 */ /* 0x000fe20000410000 */
[----:B------:R-:W-:Y:S01]  /*3720*/  FMUL.FTZ R128, R132, R128 ;  /* 0x0000008084807220 */ /* 0x000fe20000410000 */
[----:B------:R-:W-:Y:S01]  /*3730*/  FMUL.FTZ R19, R130, R19 ;  /* 0x0000001382137220 */ /* 0x000fe20000410000 */
[----:B------:R-:W-:Y:S01]  /*3740*/  FMUL.FTZ R136, R131, R136 ;  /* 0x0000008883887220 */ /* 0x000fe20000410000 */
[----:B------:R-:W-:Y:S01]  /*3750*/  FMUL.FTZ R127, R134, R137 ;  /* 0x00000089867f7220 */ /* 0x000fe20000410000 */
[----:B------:R-:W-:Y:S01]  /*3760*/  FMUL.FTZ R138, R135, R138 ;  /* 0x0000008a878a7220 */ /* 0x000fe20000410000 */
[----:B------:R-:W-:Y:S01]  /*3770*/  UIADD3 UR5, UR4, 0x2a000, URZ ;  /* 0x0002a00004057890 */ /* 0x000fe2000fffe03f */
[----:B------:R-:W-:Y:S01]  /*3780*/  F2FP.F16.F32.PACK_AB R124, R124, R125 ;  /* 0x0000007d7c7c723e */ /* 0x000fe200000000ff */
[----:B------:R-:W-:Y:S01]  /*3790*/  ULOP3.LUT UR6, UR6, 0x3fff, URZ, 0xc0, !UPT ;  /* 0x00003fff06067892 */ /* 0x000fe2000f8ec03f */
[----:B------:R-:W-:Y:S01]  /*37a0*/  F2FP.F16.F32.PACK_AB R126, R129, R128 ;  /* 0x00000080817e723e */ /* 0x000fe200000000ff */
[----:B------:R-:W-:Y:S01]  /*37b0*/  USHF.R.U32.HI UR5, URZ, 0x4, UR5 ;  /* 0x000000043f057899 */ /* 0x000fe20008011605 */
[----:B------:R-:W-:-:S02]  /*37c0*/  F2FP.F16.F32.PACK_AB R125, R136, R19 ;  /* 0x00000013887d723e */ /* 0x000fc400000000ff */
[----:B------:R-:W-:Y:S01]  /*37d0*/  F2FP.F16.F32.PACK_AB R127, R138, R127 ;  /* 0x0000007f8a7f723e */ /* 0x000fe200000000ff */
[----:B------:R-:W-:Y:S02]  /*37e0*/  ULOP3.LUT UR12, UR6, 0x1000000, URZ, 0xfc, !UPT ;  /* 0x01000000060c7892 */ /* 0x000fe4000f8efc3f */
[----:B------:R-:W-:Y:S01]  /*37f0*/  ULOP3.LUT UR6, UR5, 0x3fff, URZ, 0xc0, !UPT ;  /* 0x00003fff05067892 */ /* 0x000fe2000f8ec03f */
[----:B------:R-:W-:Y:S01]  /*3800*/  UMOV UR11, 0x80000020 ;  /* 0x80000020000b7882 */ /* 0x000fe20000000000 */
[----:B------:R-:W-:-:S03]  /*3810*/  UMOV UR9, 0x40000040 ;  /* 0x4000004000097882 */ /* 0x000fc60000000000 */
[----:B------:R-:W-:Y:S02]  /*3820*/  UMOV UR10, UR12 ;  /* 0x0000000c000a7c82 */ /* 0x000fe40008000000 */
[----:B------:R-:W-:Y:S01]  /*3830*/  UMOV UR8, UR6 ;  /* 0x0000000600087c82 */ /* 0x000fe20008000000 */
[----:B----4-:R1:W-:Y:S01]  /*3840*/  STSM.16.M88.4 [R153], R12 ;  /* 0x0000000c99007844 */ /* 0x0103e20000000200 */
[----:B------:R-:W-:Y:S01]  /*3850*/  @!PT LDS RZ, [RZ] ;  /* 0x00000000fffff984 */ /* 0x000fe20000000800 */
[----:B------:R-:W-:Y:S01]  /*3860*/  @!PT LDS RZ, [RZ] ;  /* 0x00000000fffff984 */ /* 0x000fe20000000800 */
[----:B------:R-:W-:Y:S01]  /*3870*/  @!PT LDS RZ, [RZ] ;  /* 0x00000000fffff984 */ /* 0x000fe20000000800 */
[----:B------:R-:W-:Y:S01]  /*3880*/  @!PT LDS RZ, [RZ] ;  /* 0x00000000fffff984 */ /* 0x000fe20000000800 */
[----:B------:R2:W-:Y:S06]  /*3890*/  MEMBAR.ALL.CTA ;  /* 0x0000000000007992 */ /* 0x0005ec0000008000 */
[----:B--2---:R-:W2:Y:S01]  /*38a0*/  FENCE.VIEW.ASYNC.S ;  /* 0x00000000000073c6 */ /* 0x004ea20000000000 */
[----:B-1----:R-:W-:-:S02]  /*38b0*/  F2FP.F16.F32.PACK_AB R12, R10, R9 ;  /* 0x000000090a0c723e */ /* 0x002fc400000000ff */
[----:B------:R-:W-:Y:S02]  /*38c0*/  F2FP.F16.F32.PACK_AB R14, R121, R11 ;  /* 0x0000000b790e723e */ /* 0x000fe400000000ff */
[----:B------:R-:W-:Y:S02]  /*38d0*/  F2FP.F16.F32.PACK_AB R13, R123, R122 ;  /* 0x0000007a7b0d723e */ /* 0x000fe400000000ff */
[----:B------:R-:W-:Y:S01]  /*38e0*/  F2FP.F16.F32.PACK_AB R15, R18, R17 ;  /* 0x00000011120f723e */ /* 0x000fe200000000ff */
[----:B--2---:R-:W-:Y:S06]  /*38f0*/  BAR.SYNC.DEFER_BLOCKING 0x9, 0x180 ;  /* 0x0246000000007b1d */ /* 0x004fec0000010000 */
[----:B------:R-:W-:Y:S04]  /*3900*/  STSM.16.M88.4 [R157+0x33400], R12 ;  /* 0x0334000c9d007844 */ /* 0x000fe80000000200 */
        /* <DEDUP_REMOVED lines=24> */
[----:B-1----:R-:W-:-:S04]  /*3a90*/  IMAD.U32 R153, RZ, RZ, UR37 ;  /* 0x00000025ff997e24 */ /* 0x002fc8000f8e00ff */
[----:B------:R-:W-:-:S05]  /*3aa0*/  VIADD R153, R153, 0x33400 ;  /* 0x0003340099997836 */ /* 0x000fca0000000000 */
[----:B------:R-:W-:Y:S01]  /*3ab0*/  R2UR UR5, R153 ;  /* 0x00000000990572ca */ /* 0x000fe200000e0000 */
[----:B------:R-:W-:-:S04]  /*3ac0*/  UIMAD UR7, UR7, 0x3000, UR37 ;  /* 0x00003000070778a4 */ /* 0x000fc8000f8e0225 */
[----:B------:R-:W-:-:S08]  /*3ad0*/  USHF.R.U32.HI UR7, URZ, 0x4, UR7 ;  /* 0x000000043f077899 */ /* 0x000fd00008011607 */
[----:B------:R-:W-:-:S04]  /*3ae0*/  USHF.R.U32.HI UR5, URZ, 0x4, UR5 ;  /* 0x000000043f057899 */ /* 0x000fc80008011605 */
[----:B------:R-:W-:Y:S02]  /*3af0*/  ULOP3.LUT UR5, UR5, 0x3fff, URZ, 0xc0, !UPT ;  /* 0x00003fff05057892 */ /* 0x000fe4000f8ec03f */
[----:B------:R-:W-:Y:S02]  /*3b00*/  ULOP3.LUT UR14, UR7, 0x3fff, URZ, 0xc0, !UPT ;  /* 0x00003fff070e7892 */ /* 0x000fe4000f8ec03f */
[----:B------:R-:W-:Y:S01]  /*3b10*/  ULOP3.LUT UR12, UR5, 0x10000, URZ, 0xfc, !UPT ;  /* 0x00010000050c7892 */ /* 0x000fe2000f8efc3f */
        /* <DEDUP_REMOVED lines=8> */
[----:B-1----:R-:W1:Y:S02]  /*3ba0*/  FENCE.VIEW.ASYNC.S ;  /* 0x00000000000073c6 */ /* 0x002e640000000000 */
[----:B-1----:R-:W-:Y:S06]  /*3bb0*/  BAR.SYNC.DEFER_BLOCKING 0x9, 0x180 ;  /* 0x0246000000007b1d */ /* 0x002fec0000010000 */
[----:B------:R-:W-:-:S06]  /*3bc0*/  WARPGROUP.ARRIVE ;  /* 0x00000000000079c5 */ /* 0x000fcc0000000000 */
[----:B------:R-:W-:Y:S01]  /*3bd0*/  HGMMA.64x64x16.F32 R120, gdesc[UR12].tnspB, RZ, !UPT, gsb0 ;  /* 0x40e000000c7879f0 */ /* 0x000fe2000c0008ff */
        /* <DEDUP_REMOVED lines=36> */
[----:B------:R-:W-:Y:S05]  /*3e20*/  @!P0 BRA `(.L_x_1183) ;  /* 0x0000000000048947 */ /* 0x000fea0003800000 */
[----:B------:R-:W-:Y:S01]  /*3e30*/  BPT.TRAP 0x1 ;  /* 0x000000040000795c */ /* 0x000fe20000300000 */
.L_x_1183:
[----:B------:R-:W-:Y:S01]  /*3e40*/  R2UR UR8, R2 ;  /* 0x00000000020872ca */ /* 0x000fe200000e0000 */
[----:B------:R-:W-:Y:S01]  /*3e50*/  UIADD3 UR6, UR4, 0x1e000, URZ ;  /* 0x0001e00004067890 */ /* 0x000fe2000fffe03f */
[----:B------:R-:W1:Y:S01]  /*3e60*/  S2R R9, SR_TID.X ;  /* 0x0000000000097919 */ /* 0x000e620000002100 */
[----:B------:R-:W-:Y:S02]  /*3e70*/  UIADD3 UR4, UR37, 0x36438, URZ ;  /* 0x0003643825047890 */ /* 0x000fe4000fffe03f */
[----:B------:R-:W-:Y:S02]  /*3e80*/  USHF.R.U32.HI UR6, URZ, 0x4, UR6 ;  /* 0x000000043f067899 */ /* 0x000fe40008011606 */
[----:B------:R-:W-:Y:S02]  /*3e90*/  UPRMT UR4, URZ, 0x654, UR4 ;  /* 0x000006543f047896 */ /* 0x000fe40008000004 */
[----:B------:R-:W-:Y:S02]  /*3ea0*/  ULOP3.LUT UR6, UR6, 0x3fff, URZ, 0xc0, !UPT ;  /* 0x00003fff06067892 */ /* 0x000fe4000f8ec03f */
[----:B------:R-:W-:-:S02]  /*3eb0*/  ULOP3.LUT UR9, UR5, 0x1000000, URZ, 0xfc, !UPT ;  /* 0x0100000005097892 */ /* 0x000fc4000f8efc3f */
[----:B------:R-:W-:Y:S01]  /*3ec0*/  UIMAD UR8, UR8, 0x600, UR6 ;  /* 0x00000600080878a4 */ /* 0x000fe2000f8e0206 */
[----:B------:R-:W-:Y:S02]  /*3ed0*/  UMOV UR7, 0x80000020 ;  /* 0x8000002000077882 */ /* 0x000fe40000000000 */
[----:B------:R-:W-:Y:S01]  /*3ee0*/  SYNCS.ARRIVE.TRANS64.RED.A1T0 RZ, [UR4], RZ ;  /* 0x000000ffffff79a7 */ /* 0x000fe20008100404 */
[----:B------:R-:W-:Y:S01]  /*3ef0*/  WARPGROUP.ARRIVE ;  /* 0x00000000000079c5 */ /* 0x000fe20000000000 */
[----:B------:R-:W-:Y:S01]  /*3f00*/  UMOV UR6, UR9 ;  /* 0x0000000900067c82 */ /* 0x000fe20008000000 */
[----:B------:R-:W-:Y:S01]  /*3f10*/  UMOV UR5, 0x40000040 ;  /* 0x4000004000057882 */ /* 0x000fe20000000000 */
[----:B------:R-:W-:-:S03]  /*3f20*/  UMOV UR4, UR8 ;  /* 0x0000000800047c82 */ /* 0x000fc60008000000 */
[----:B------:R-:W-:Y:S01]  /*3f30*/  HGMMA.64x96x16.F32 R24, gdesc[UR4].tnspA.tnspB, R24, gsb0 ;  /* 0x61600000041879f0 */ /* 0x000fe20008000818 */
[----:B------:R-:W-:Y:S02]  /*3f40*/  UIADD3 UR6, UR9, 0x40, URZ ;  /* 0x0000004009067890 */ /* 0x000fe4000fffe03f */
[----:B------:R-:W-:Y:S01]  /*3f50*/  UIADD3 UR4, UR8, 0x80, URZ ;  /* 0x0000008008047890 */ /* 0x000fe2000fffe03f */
[----:B------:R-:W-:Y:S01]  /*3f60*/  UMOV UR7, 0x80000020 ;  /* 0x8000002000077882 */ /* 0x000fe20000000000 */
[----:B------:R-:W-:Y:S01]  /*3f70*/  UMOV UR5, 0x40000040 ;  /* 0x4000004000057882 */ /* 0x000fe20000000000 */
[----:B-1----:R-:W-:-:S05]  /*3f80*/  SHF.R.U32.HI R9, RZ, 0x7, R9 ;  /* 0x00000007ff097819 */ /* 0x002fca0000011609 */
[C---:B------:R-:W-:Y:S02]  /*3f90*/  VIADD R10, R9.reuse, 0x9 ;  /* 0x00000009090a7836 */ /* 0x040fe40000000000 */
[----:B------:R-:W-:Y:S01]  /*3fa0*/  VIADD R9, R9, 0xc ;  /* 0x0000000c09097836 */ /* 0x000fe20000000000 */
        /* <DEDUP_REMOVED lines=36> */
.L_x_1184:
[----:B------:R-:W-:Y:S01]  /*41f0*/  UIADD3 UR39, UR39, 0x1, URZ ;  /* 0x0000000127277890 */ /* 0x000fe2000fffe03f */
[----:B------:R-:W-:Y:S01]  /*4200*/  VIADD R2, R2, 0x1 ;  /* 0x0000000102027836 */ /* 0x000fe20000000000 */
[----:B------:R-:W-:Y:S01]  /*4210*/  LOP3.LUT R4, R4, 0x1, RZ, 0x3c, !PT ;  /* 0x0000000104047812 */ /* 0x000fe200078e3cff */
[----:B------:R-:W-:Y:S01]  /*4220*/  VIADD R3, R3, 0x36420 ;  /* 0x0003642003037836 */ /* 0x000fe20000000000 */
[----:B------:R-:W-:Y:S02]  /*4230*/  UISETP.GE.AND UP0, UPT, UR39, UR36, UPT ;  /* 0x000000242700728c */ /* 0x000fe4000bf06270 */
[----:B------:R-:W-:Y:S02]  /*4240*/  ISETP.NE.AND P0, PT, R2, 0x2, PT ;  /* 0x000000020200780c */ /* 0x000fe40003f05270 */
[----:B------:R-:W-:Y:S02]  /*4250*/  PRMT R3, RZ, 0x654, R3 ;  /* 0x00000654ff037816 */ /* 0x000fe40000000003 */
[----:B------:R-:W-:-:S02]  /*4260*/  PLOP3.LUT P1, PT, PT, PT, UP0, 0x80, 0x0 ;  /* 0x000000000000781c */ /* 0x000fc40003f2f008 */
[----:B-1----:R-:W-:Y:S01]  /*4270*/  SEL R10, RZ, 0x1, P0 ;  /* 0x00000001ff0a7807 */ /* 0x002fe20000000000 */
[----:B------:R1:W-:Y:S01]  /*4280*/  SYNCS.ARRIVE.TRANS64.RED.A1T0 RZ, [R3+URZ], RZ ;  /* 0x000000ff03ff79a7 */ /* 0x0003e2000810043f */
[----:B------:R-:W-:Y:S02]  /*4290*/  SEL R2, R2, RZ, P0 ;  /* 0x000000ff02027207 */ /* 0x000fe40000000000 */
[----:B------:R-:W-:-:S07]  /*42a0*/  LOP3.LUT R7, R7, R10, RZ, 0x3c, !PT ;  /* 0x0000000a07077212 */ /* 0x000fce00078e3cff */
[----:B-1----:R-:W-:Y:S05]  /*42b0*/  @!P1 BRA `(.L_x_1185) ;  /* 0xffffffd400949947 */ /* 0x002fea000383ffff */
        /* <DEDUP_REMOVED lines=50> */
.L_x_1159:
[----:B------:R-:W-:Y:S05]  /*45e0*/  @P0 BRA `(.L_x_1186) ;  /* 0x0000000c00700947 */ /* 0x000fea0003800000 */
[----:B------:R-:W1:Y:S01]  /*45f0*/  S2UR UR4, SR_CgaCtaId ;  /* 0x00000000000479c3 */ /* 0x000e620000008800 */
[----:B------:R-:W-:Y:S01]  /*4600*/  UMOV UR37, 0x400 ;  /* 0x0000040000257882 */ /* 0x000fe20000000000 */
[----:B------:R-:W-:Y:S01]  /*4610*/  LOP3.LUT R16, R16, 0xfffffffd, RZ, 0xc0, !PT ;  /* 0xfffffffd10107812 */ /* 0x000fe200078ec0ff */
[----:B-1----:R-:W-:-:S06]  /*4620*/  ULEA UR37, UR4, UR37, 0x18 ;  /* 0x0000002504257291 */ /* 0x002fcc000f8ec03f */
[----:B------:R-:W-:-:S05]  /*4630*/  IMAD.U32 R17, RZ, RZ, UR37 ;  /* 0x00000025ff117e24 */ /* 0x000fca000f8e00ff */
[----:B------:R-:W-:-:S13]  /*4640*/  LOP3.LUT P0, RZ, R17, 0x3ff, RZ, 0xc0, !PT ;  /* 0x000003ff11ff7812 */ /* 0x000fda000780c0ff */
[----:B------:R-:W-:Y:S01]  /*4650*/  @P0 LOP3.LUT R16, R16, 0x2, RZ, 0xfc, !PT ;  /* 0x0000000210100812 */ /* 0x000fe200078efcff */
[----:B------:R-:W-:Y:S06]  /*4660*/  @!P0 BRA `(.L_x_1187) ;  /* 0x0000000000408947 */ /* 0x000fec0003800000 */
[----:B------:R-:W-:Y:S01]  /*4670*/  MOV R2, 0x0 ;  /* 0x0000000000027802 */ /* 0x000fe20000000f00 */
[----:B------:R-:W-:Y:S01]  /*4680*/  ULDC.64 UR4, c[0x4][0x80] ;  /* 0x0100200000047ab9 */ /* 0x000fe20000000a00 */
[----:B------:R-:W-:Y:S01]  /*4690*/  ULDC.64 UR6, c[0x4][0x88] ;  /* 0x0100220000067ab9 */ /* 0x000fe20000000a00 */
[----:B------:R-:W-:Y:S02]  /*46a0*/  IMAD.U32 R4, RZ, RZ, UR4 ;  /* 0x00000004ff047e24 */ /* 0x000fe4000f8e00ff */
[----:B------:R-:W-:Y:S01]  /*46b0*/  IMAD.U32 R5, RZ, RZ, UR5 ;  /* 0x00000005ff057e24 */ /* 0x000fe2000f8e00ff */
[----:B------:R-:W1:Y:S01]  /*46c0*/  LDC.64 R2, c[0x4][R2] ;  /* 0x0100000002027b82 */ /* 0x000e620000000a00 */
[----:B------:R-:W-:Y:S01]  /*46d0*/  ULDC.64 UR4, c[0x4][0x18] ;  /* 0x0100060000047ab9 */ /* 0x000fe20000000a00 */
[----:B------:R-:W-:Y:S02]  /*46e0*/  IMAD.U32 R6, RZ, RZ, UR6 ;  /* 0x00000006ff067e24 */ /* 0x000fe4000f8e00ff */
[----:B------:R-:W-:-:S02]  /*46f0*/  IMAD.U32 R7, RZ, RZ, UR7 ;  /* 0x00000007ff077e24 */ /* 0x000fc4000f8e00ff */
[----:B------:R-:W-:Y:S02]  /*4700*/  IMAD.U32 R10, RZ, RZ, UR4 ;  /* 0x00000004ff0a7e24 */ /* 0x000fe4000f8e00ff */
[----:B------:R-:W-:Y:S02]  /*4710*/  IMAD.U32 R11, RZ, RZ, UR5 ;  /* 0x00000005ff0b7e24 */ /* 0x000fe4000f8e00ff */
[----:B------:R-:W-:Y:S02]  /*4720*/  IMAD.MOV.U32 R8, RZ, RZ, 0x70 ;  /* 0x00000070ff087424 */ /* 0x000fe400078e00ff */
[----:B------:R-:W-:Y:S02]  /*4730*/  IMAD.MOV.U32 R12, RZ, RZ, 0x1 ;  /* 0x00000001ff0c7424 */ /* 0x000fe400078e00ff */
[----:B------:R-:W-:-:S07]  /*4740*/  IMAD.MOV.U32 R13, RZ, RZ, RZ ;  /* 0x000000ffff0d7224 */ /* 0x000fce00078e00ff */
[----:B------:R-:W-:-:S07]  /*4750*/  LEPC R20, `(.L_x_1187) ;  /* 0x000000001014794e */ /* 0x000fce0000000000 */
[----:B-1----:R-:W-:Y:S05]  /*4760*/  CALL.ABS.NOINC R2 ;  /* 0x0000000002007343 */ /* 0x002fea0003c00000 */
.L_x_1187:
[----:B------:R-:W-:-:S06]  /*4770*/  UIADD3 UR4, UR37, 0x9000, URZ ;  /* 0x0000900025047890 */ /* 0x000fcc000fffe03f */
[----:B------:R-:W-:-:S05]  /*4780*/  IMAD.U32 R18, RZ, RZ, UR4 ;  /* 0x00000004ff127e24 */ /* 0x000fca000f8e00ff */
[----:B------:R-:W-:-:S13]  /*4790*/  LOP3.LUT P0, RZ, R18, 0x3ff, RZ, 0xc0, !PT ;  /* 0x000003ff12ff7812 */ /* 0x000fda000780c0ff */
[----:B------:R-:W-:Y:S05]  /*47a0*/  @!P0 BRA `(.L_x_1188) ;  /* 0x0000000000408947 */ /* 0x000fea0003800000 */
        /* <DEDUP_REMOVED lines=16> */
.L_x_1188:
        /* <DEDUP_REMOVED lines=18> */
.L_x_1189:
        /* <DEDUP_REMOVED lines=18> */
.L_x_1190:
[----:B------:R-:W1:Y:S01]  /*4af0*/  S2R R0, SR_TID.X ;  /* 0x0000000000007919 */ /* 0x000e620000002100 */
[----:B------:R-:W-:Y:S05]  /*4b00*/  WARPSYNC.ALL ;  /* 0x0000000000007948 */ /* 0x000fea0003800000 */
[----:B------:R-:W-:Y:S01]  /*4b10*/  BAR.SYNC.DEFER_BLOCKING 0x1, 0x180 ;  /* 0x0046000000007b1d */ /* 0x000fe20000010000 */
        /* <DEDUP_REMOVED lines=16> */
[----:B------:R-:W-:Y:S01]  /*4c20*/  IMAD.SHL.U32 R0, R5, 0x40, RZ ;  /* 0x0000004005007824 */ /* 0x000fe200078e00ff */
[----:B------:R-:W-:-:S02]  /*4c30*/  SHF.R.S32.HI R6, RZ, 0x1f, R5 ;  /* 0x0000001fff067819 */ /* 0x000fc40000011405 */
[----:B------:R-:W-:Y:S02]  /*4c40*/  F2FP.F16.F32.PACK_AB R98, R101, R100 ;  /* 0x000000646562723e */ /* 0x000fe400000000ff */
[CC--:B------:R-:W-:Y:S02]  /*4c50*/  LEA.HI R2, R6.reuse, R5.reuse, RZ, 0x5 ;  /* 0x0000000506027211 */ /* 0x0c0fe400078f28ff */
[----:B------:R-:W-:Y:S02]  /*4c60*/  LEA.HI R4, R6, R5, RZ, 0x4 ;  /* 0x0000000506047211 */ /* 0x000fe400078f20ff */
[----:B------:R-:W-:Y:S02]  /*4c70*/  SHF.R.S32.HI R7, RZ, 0x5, R2 ;  /* 0x00000005ff077819 */ /* 0x000fe40000011402 */
[----:B------:R-:W-:Y:S02]  /*4c80*/  SHF.R.S32.HI R9, RZ, 0x4, R4 ;  /* 0x00000004ff097819 */ /* 0x000fe40000011404 */
[----:B------:R-:W-:Y:S01]  /*4c90*/  LOP3.LUT R2, R0, 0x1c0, RZ, 0xc0, !PT ;  /* 0x000001c000027812 */ /* 0x000fe200078ec0ff */
[----:B------:R-:W-:Y:S01]  /*4ca0*/  IMAD.SHL.U32 R3, R7, 0x10, RZ ;  /* 0x0000001007037824 */ /* 0x000fe200078e00ff */
[----:B------:R-:W-:-:S02]  /*4cb0*/  LEA.HI R4, R4, R9, RZ, 0x1 ;  /* 0x0000000904047211 */ /* 0x000fc400078f08ff */
[-C--:B------:R-:W-:Y:S02]  /*4cc0*/  LEA.HI R0, R6, R5.reuse, RZ, 0x3 ;  /* 0x0000000506007211 */ /* 0x080fe400078f18ff */
[----:B------:R-:W-:Y:S02]  /*4cd0*/  LOP3.LUT R3, R2, 0x30, R3, 0xf8, !PT ;  /* 0x0000003002037812 */ /* 0x000fe400078ef803 */
[----:B------:R-:W-:Y:S02]  /*4ce0*/  LOP3.LUT R4, R4, 0x7ffffe, RZ, 0xc0, !PT ;  /* 0x007ffffe04047812 */ /* 0x000fe400078ec0ff */
[----:B------:R-:W-:Y:S02]  /*4cf0*/  LEA.HI R5, R6, R5, RZ, 0x7 ;  /* 0x0000000506057211 */ /* 0x000fe400078f38ff */
[----:B------:R-:W-:Y:S01]  /*4d00*/  LOP3.LUT R0, R3, 0x8, R0, 0xf8, !PT ;  /* 0x0000000803007812 */ /* 0x000fe200078ef800 */
[----:B------:R-:W-:Y:S01]  /*4d10*/  IMAD.IADD R4, R9, 0x1, -R4 ;  /* 0x0000000109047824 */ /* 0x000fe200078e0a04 */
[----:B------:R-:W-:-:S02]  /*4d20*/  SHF.R.S32.HI R5, RZ, 0x7, R5 ;  /* 0x00000007ff057819 */ /* 0x000fc40000011405 */
[----:B------:R-:W-:Y:S02]  /*4d30*/  SHF.R.U32.HI R3, RZ, 0x3, R2 ;  /* 0x00000003ff037819 */ /* 0x000fe40000011602 */
[----:B------:R-:W-:Y:S01]  /*4d40*/  F2FP.F16.F32.PACK_AB R99, R103, R102 ;  /* 0x000000666763723e */ /* 0x000fe200000000ff */
[----:B------:R-:W-:Y:S01]  /*4d50*/  IMAD R5, R5, 0xc, R4 ;  /* 0x0000000c05057824 */ /* 0x000fe200078e0204 */
[----:B------:R-:W-:Y:S01]  /*4d60*/  LOP3.LUT R0, R0, R3, RZ, 0x3c, !PT ;  /* 0x0000000300007212 */ /* 0x000fe200078e3cff */
[----:B------:R-:W1:Y:S01]  /*4d70*/  SHFL.IDX PT, R2, R7, RZ, 0x1f ;  /* 0x00001fff07027589 */ /* 0x000e6200000e0000 */
[----:B------:R-:W-:Y:S02]  /*4d80*/  F2FP.F16.F32.PACK_AB R105, R107, R106 ;  /* 0x0000006a6b69723e */ /* 0x000fe400000000ff */
[----:B------:R-:W-:Y:S01]  /*4d90*/  F2FP.F16.F32.PACK_AB R112, R113, R112 ;  /* 0x000000707170723e */ /* 0x000fe200000000ff */
[----:B------:R-:W-:Y:S01]  /*4da0*/  IMAD.U32 R0, R5, 0x200, R0 ;  /* 0x0000020005007824 */ /* 0x000fe200078e0000 */
[----:B------:R-:W-:-:S02]  /*4db0*/  F2FP.F16.F32.PACK_AB R106, R109, R108 ;  /* 0x0000006c6d6a723e */ /* 0x000fc400000000ff */
[----:B------:R-:W-:Y:S02]  /*4dc0*/  F2FP.F16.F32.PACK_AB R107, R111, R110 ;  /* 0x0000006e6f6b723e */ /* 0x000fe400000000ff */
[----:B------:R-:W-:Y:S02]  /*4dd0*/  LEA R0, R0, UR37, 0x1 ;  /* 0x0000002500007c11 */ /* 0x000fe4000f8e08ff */
[----:B------:R-:W-:Y:S02]  /*4de0*/  F2FP.F16.F32.PACK_AB R113, R115, R114 ;  /* 0x000000727371723e */ /* 0x000fe400000000ff */
[----:B------:R-:W-:Y:S01]  /*4df0*/  F2FP.F16.F32.PACK_AB R24, R25, R24 ;  /* 0x000000181918723e */ /* 0x000fe200000000ff */
[----:B------:R2:W-:Y:S01]  /*4e00*/  STSM.16.MT88.4 [R0+0x9000], R72 ;  /* 0x0090004800007844 */ /* 0x0005e20000004200 */
[----:B------:R-:W-:Y:S02]  /*4e10*/  F2FP.F16.F32.PACK_AB R114, R117, R116 ;  /* 0x000000747572723e */ /* 0x000fe400000000ff */
[----:B------:R-:W-:Y:S01]  /*4e20*/  F2FP.F16.F32.PACK_AB R115, R119, R118 ;  /* 0x000000767773723e */ /* 0x000fe200000000ff */
[----:B------:R2:W-:Y:S01]  /*4e30*/  STSM.16.MT88.4 [R0+0x9800], R80 ;  /* 0x0098005000007844 */ /* 0x0005e20000004200 */
[----:B------:R-:W-:-:S02]  /*4e40*/  F2FP.F16.F32.PACK_AB R25, R27, R26 ;  /* 0x0000001a1b19723e */ /* 0x000fc400000000ff */
[----:B------:R-:W-:Y:S01]  /*4e50*/  F2FP.F16.F32.PACK_AB R32, R33, R32 ;  /* 0x000000202120723e */ /* 0x000fe200000000ff */
[----:B------:R2:W-:Y:S01]  /*4e60*/  STSM.16.MT88.4 [R0+0xa000], R88 ;  /* 0x00a0005800007844 */ /* 0x0005e20000004200 */
        /* <DEDUP_REMOVED lines=11> */
[----:B------:R2:W-:Y:S01]  /*4f20*/  STSM.16.MT88.4 [R0], R24 ;  /* 0x0000001800007844 */ /* 0x0005e20000004200 */
[----:B------:R-:W-:Y:S02]  /*4f30*/  F2FP.F16.F32.PACK_AB R42, R45, R44 ;  /* 0x0000002c2d2a723e */ /* 0x000fe400000000ff */
[----:B------:R-:W-:Y:S01]  /*4f40*/  F2FP.F16.F32.PACK_AB R43, R47, R46 ;  /* 0x0000002e2f2b723e */ /* 0x000fe200000000ff */
[----:B------:R2:W-:Y:S01]  /*4f50*/  STSM.16.MT88.4 [R0+0x800], R32 ;  /* 0x0008002000007844 */ /* 0x0005e20000004200 */
[----:B------:R-:W-:-:S02]  /*4f60*/  F2FP.F16.F32.PACK_AB R49, R51, R50 ;  /* 0x000000323331723e */ /* 0x000fc400000000ff */
[----:B------:R-:W-:Y:S01]  /*4f70*/  F2FP.F16.F32.PACK_AB R56, R57, R56 ;  /* 0x000000383938723e */ /* 0x000fe200000000ff */
[----:B------:R2:W-:Y:S01]  /*4f80*/  STSM.16.MT88.4 [R0+0x1000], R40 ;  /* 0x0010002800007844 */ /* 0x0005e20000004200 */
[----:B------:R-:W-:Y:S02]  /*4f90*/  F2FP.F16.F32.PACK_AB R50, R53, R52 ;  /* 0x000000343532723e */ /* 0x000fe400000000ff */
[----:B------:R-:W-:Y:S02]  /*4fa0*/  F2FP.F16.F32.PACK_AB R51, R55, R54 ;  /* 0x000000363733723e */ /* 0x000fe400000000ff */
[----:B------:R-:W-:Y:S02]  /*4fb0*/  F2FP.F16.F32.PACK_AB R57, R59, R58 ;  /* 0x0000003a3b39723e */ /* 0x000fe400000000ff */
[----:B------:R-:W-:Y:S01]  /*4fc0*/  F2FP.F16.F32.PACK_AB R64, R65, R64 ;  /* 0x000000404140723e */ /* 0x000fe200000000ff */
[----:B------:R2:W-:Y:S01]  /*4fd0*/  STSM.16.MT88.4 [R0+0x1800], R48 ;  /* 0x0018003000007844 */ /* 0x0005e20000004200 */
[----:B------:R-:W-:-:S02]  /*4fe0*/  F2FP.F16.F32.PACK_AB R58, R61, R60 ;  /* 0x0000003c3d3a723e */ /* 0x000fc400000000ff */
[----:B------:R-:W-:Y:S02]  /*4ff0*/  F2FP.F16.F32.PACK_AB R59, R63, R62 ;  /* 0x0000003e3f3b723e */ /* 0x000fe400000000ff */
[----:B------:R-:W-:Y:S02]  /*5000*/  F2FP.F16.F32.PACK_AB R65, R67, R66 ;  /* 0x000000424341723e */ /* 0x000fe400000000ff */
[----:B------:R-:W-:Y:S01]  /*5010*/  F2FP.F16.F32.PACK_AB R66, R69, R68 ;  /* 0x000000444542723e */ /* 0x000fe200000000ff */
[----:B------:R2:W-:Y:S01]  /*5020*/  STSM.16.MT88.4 [R0+0x2000], R56 ;  /* 0x0020003800007844 */ /* 0x0005e20000004200 */
[----:B------:R-:W-:Y:S02]  /*5030*/  F2FP.F16.F32.PACK_AB R67, R71, R70 ;  /* 0x000000464743723e */ /* 0x000fe400000000ff */
[----:B-1----:R-:W-:-:S03]  /*5040*/  ISETP.NE.AND P0, PT, R2, 0xb, PT ;  /* 0x0000000b0200780c */ /* 0x002fc60003f05270 */
[----:B------:R2:W-:Y:S01]  /*5050*/  STSM.16.MT88.4 [R0+0x2800], R64 ;  /* 0x0028004000007844 */ /* 0x0005e20000004200 */
[----:B------:R-:W-:Y:S01]  /*5060*/  @!PT LDS RZ, [RZ] ;  /* 0x00000000fffff984 */ /* 0x000fe20000000800 */
[----:B------:R-:W-:Y:S01]  /*5070*/  @!PT LDS RZ, [RZ] ;  /* 0x00000000fffff984 */ /* 0x000fe20000000800 */
[----:B------:R-:W-:Y:S01]  /*5080*/  @!PT LDS RZ, [RZ] ;  /* 0x00000000fffff984 */ /* 0x000fe20000000800 */
[----:B------:R1:W-:Y:S06]  /*5090*/  MEMBAR.ALL.CTA ;  /* 0x0000000000007992 */ /* 0x0003ec0000008000 */
[----:B-1----:R-:W1:Y:S02]  /*50a0*/  FENCE.VIEW.ASYNC.S ;  /* 0x00000000000073c6 */ /* 0x002e640000000000 */
[----:B-1----:R-:W-:Y:S06]  /*50b0*/  BAR.ARV 0x1, 0x1a0 ;  /* 0x0046800000007b1d */ /* 0x002fec0000002000 */
[----:B------:R-:W-:Y:S05]  /*50c0*/  @P0 BRA `(.L_x_1191) ;  /* 0x0000000000b00947 */ /* 0x000fea0003800000 */
[----:B------:R-:W-:Y:S01]  /*50d0*/  BAR.SYNC.DEFER_BLOCKING 0x1, 0x1a0 ;  /* 0x0046800000007b1d */ /* 0x000fe20000010000 */
[----:B------:R-:W-:-:S05]  /*50e0*/  ELECT P0, URZ, PT ;  /* 0x00000000003f782f */ /* 0x000fca0003800000 */
[----:B------:R-:W-:Y:S08]  /*50f0*/  BSSY B0, `(.L_x_1191) ;  /* 0x0000029000007945 */ /* 0x000ff00003800000 */
[----:B------:R-:W-:Y:S05]  /*5100*/  @!P0 BRA `(.L_x_1192) ;  /* 0x00000000009c8947 */ /* 0x000fea0003800000 */
[----:B------:R-:W1:Y:S01]  /*5110*/  S2UR UR10, SR_CTAID.X ;  /* 0x00000000000a79c3 */ /* 0x000e620000002500 */
[----:B------:R-:W-:Y:S01]  /*5120*/  ULDC.64 UR6, c[0x0][0x198] ;  /* 0x0000660000067ab9 */ /* 0x000fe20000000a00 */
[----:B------:R-:W-:Y:S02]  /*5130*/  UIADD3 UR8, UR37, 0x9000, URZ ;  /* 0x0000900025087890 */ /* 0x000fe4000fffe03f */
[----:B------:R-:W-:Y:S02]  /*5140*/  UIADD3 UR4, UP0, UR6, 0x770, URZ ;  /* 0x0000077006047890 */ /* 0x000fe4000ff1e03f */
[----:B------:R-:W-:Y:S02]  /*5150*/  UIADD3 UR40, UR37, 0xc000, URZ ;  /* 0x0000c00025287890 */ /* 0x000fe4000fffe03f */
[----:B------:R-:W3:Y:S01]  /*5160*/  S2UR UR11, SR_CTAID.Y ;  /* 0x00000000000b79c3 */ /* 0x000ee20000002600 */
[----:B------:R-:W-:Y:S02]  /*5170*/  UIADD3.X UR5, URZ, UR7, URZ, UP0, !UPT ;  /* 0x000000073f057290 */ /* 0x000fe400087fe43f */
[----:B------:R-:W-:-:S02]  /*5180*/  UIADD3 UR6, UP0, UR6, 0x670, URZ ;  /* 0x0000067006067890 */ /* 0x000fc4000ff1e03f */
[----:B------:R-:W-:Y:S02]  /*5190*/  UIADD3 UR32, UR37, 0xf000, URZ ;  /* 0x0000f00025207890 */ /* 0x000fe4000fffe03f */
[----:B------:R-:W-:Y:S01]  /*51a0*/  UIADD3.X UR7, URZ, UR7, URZ, UP0, !UPT ;  /* 0x000000073f077290 */ /* 0x000fe200087fe43f */
[----:B------:R-:W4:Y:S01]  /*51b0*/  S2UR UR12, SR_CTAID.Z ;  /* 0x00000000000c79c3 */ /* 0x000f220000002700 */
[----:B------:R-:W-:Y:S02]  /*51c0*/  UIADD3 UR24, UR37, 0x3000, URZ ;  /* 0x0000300025187890 */ /* 0x000fe4000fffe03f */
[----:B------:R-:W-:Y:S01]  /*51d0*/  UIADD3 UR16, UR37, 0x6000, URZ ;  /* 0x0000600025107890 */ /* 0x000fe2000fffe03f */
[----:B------:R-:W-:Y:S01]  /*51e0*/  UMOV UR9, URZ ;  /* 0x0000003f00097c82 */ /* 0x000fe20008000000 */
[----:B------:R-:W-:Y:S01]  /*51f0*/  UMOV UR41, 0x40 ;  /* 0x0000004000297882 */ /* 0x000fe20000000000 */
[----:B------:R-:W-:Y:S01]  /*5200*/  UMOV UR33, 0x80 ;  /* 0x0000008000217882 */ /* 0x000fe20000000000 */
[----:B-1----:R-:W-:Y:S01]  /*5210*/  UIMAD UR10, UR10, 0x60, URZ ;  /* 0x000000600a0a78a4 */ /* 0x002fe2000f8e023f */
[----:B------:R-:W-:Y:S01]  /*5220*/  UMOV UR25, 0x40 ;  /* 0x0000004000197882 */ /* 0x000fe20000000000 */
[----:B------:R-:W-:-:S05]  /*5230*/  UMOV UR17, 0x80 ;  /* 0x0000008000117882 */ /* 0x000fca0000000000 */
[----:B------:R-:W-:Y:S01]  /*5240*/  UMOV UR42, UR10 ;  /* 0x0000000a002a7c82 */ /* 0x000fe20008000000 */
[----:B---3--:R-:W-:Y:S01]  /*5250*/  UMOV UR43, UR11 ;  /* 0x0000000b002b7c82 */ /* 0x008fe20008000000 */
[----:B------:R-:W-:Y:S01]  /*5260*/  UMOV UR35, UR11 ;  /* 0x0000000b00237c82 */ /* 0x000fe20008000000 */
[----:B------:R-:W-:Y:S01]  /*5270*/  UMOV UR34, UR10 ;  /* 0x0000000a00227c82 */ /* 0x000fe20008000000 */
[----:B------:R-:W-:Y:S01]  /*5280*/  UMOV UR27, UR11 ;  /* 0x0000000b001b7c82 */ /* 0x000fe20008000000 */
[----:B------:R-:W-:Y:S01]  /*5290*/  UMOV UR26, UR10 ;  /* 0x0000000a001a7c82 */ /* 0x000fe20008000000 */
[----:B------:R-:W-:Y:S01]  /*52a0*/  UMOV UR19, UR11 ;  /* 0x0000000b00137c82 */ /* 0x000fe20008000000 */
[----:B------:R-:W-:Y:S01]  /*52b0*/  UMOV UR18, UR10 ;  /* 0x0000000a00127c82 */ /* 0x000fe20008000000 */
[----:B----4-:R-:W-:Y:S01]  /*52c0*/  UMOV UR44, UR12 ;  /* 0x0000000c002c7c82 */ /* 0x010fe20008000000 */
        /* <DEDUP_REMOVED lines=10> */
[----:B---3--:R0:W-:Y:S02]  /*5370*/  UTMACMDFLUSH ;  /* 0x00000000000079b7 */ /* 0x0081e40000000000 */
.L_x_1192:
[----:B------:R-:W-:Y:S05]  /*5380*/  BSYNC B0 ;  /* 0x0000000000007941 */ /* 0x000fea0003800000 */
.L_x_1191:
[----:B------:R-:W-:-:S04]  /*5390*/  DEPBAR.LE SB0, 0x0 ;  /* 0x000080000000791a */ /* 0x000fc80000000000 */
[----:B------:R-:W-:Y:S05]  /*53a0*/  EXIT ;  /* 0x000000000000794d */ /* 0x000fea0003800000 */
.L_x_1186:
[----:B------:R-:W1:Y:S01]  /*53b0*/  S2R R0, SR_TID.X ;  /* 0x0000000000007919 */ /* 0x000e620000002100 */
[----:B------:R-:W2:Y:S01]  /*53c0*/  S2UR UR11, SR_CTAID.Y ;  /* 0x00000000000b79c3 */ /* 0x000ea20000002600 */
[----:B------:R-:W-:Y:S01]  /*53d0*/  ULDC.64 UR4, c[0x0][0x208] ;  /* 0x0000820000047ab9 */ /* 0x000fe20000000a00 */
[----:B------:R-:W-:Y:S01]  /*53e0*/  BSSY B0, `(.L_x_1193) ;  /* 0x0000032000007945 */ /* 0x000fe20003800000 */
[----:B------:R-:W3:Y:S05]  /*53f0*/  S2R R11, SR_CTAID.X ;  /* 0x00000000000b7919 */ /* 0x000eea0000002500 */
[----:B------:R-:W4:Y:S08]  /*5400*/  LDC.64 R2, c[0x0][0x820] ;  /* 0x00020800ff027b82 */ /* 0x000f300000000a00 */
[----:B------:R-:W3:Y:S08]  /*5410*/  LDC.64 R18, c[0x0][0x808] ;  /* 0x00020200ff127b82 */ /* 0x000ef00000000a00 */
[----:B------:R-:W5:Y:S01]  /*5420*/  S2UR UR10, SR_CTAID.Z ;  /* 0x00000000000a79c3 */ /* 0x000f620000002700 */
[----:B--2---:R-:W-:Y:S01]  /*5430*/  USHF.R.S32.HI UR7, URZ, 0x1f, UR11 ;  /* 0x0000001f3f077899 */ /* 0x004fe2000801140b */
[----:B-1----:R-:W-:-:S06]  /*5440*/  VIADD R7, R0, 0xffffff80 ;  /* 0xffffff8000077836 */ /* 0x002fcc0000000000 */
[----:B------:R-:W1:Y:S01]  /*5450*/  LDC.64 R12, c[0x0][0x828] ;  /* 0x00020a00ff0c7b82 */ /* 0x000e620000000a00 */
[----:B----4-:R-:W-:Y:S02]  /*5460*/  IMAD R0, R2, UR7, RZ ;  /* 0x0000000702007c24 */ /* 0x010fe4000f8e02ff */
[----:B------:R-:W-:-:S05]  /*5470*/  IMAD.HI R4, R7, 0x2aaaaaab, RZ ;  /* 0x2aaaaaab07047827 */ /* 0x000fca00078e02ff */
[----:B------:R-:W-:Y:S01]  /*5480*/  SHF.R.U32.HI R5, RZ, 0x1f, R4 ;  /* 0x0000001fff057819 */ /* 0x000fe20000011604 */
[----:B---3--:R-:W-:Y:S01]  /*5490*/  IMAD R15, R11, -0x60, R18 ;  /* 0xffffffa00b0f7824 */ /* 0x008fe200078e0212 */
[----:B------:R-:W2:Y:S02]  /*54a0*/  LDC.64 R20, c[0x0][0x850] ;  /* 0x00021400ff147b82 */ /* 0x000ea40000000a00 */
[----:B------:R-:W-:Y:S01]  /*54b0*/  LEA.HI.SX32 R4, R4, R5, 0x1e ;  /* 0x0000000504047211 */ /* 0x000fe200078ff2ff */
[----:B------:R-:W-:-:S03]  /*54c0*/  IMAD R5, R3, UR11, R0 ;  /* 0x0000000b03057c24 */ /* 0x000fc6000f8e0200 */
[CC--:B------:R-:W-:Y:S01]  /*54d0*/  ISETP.GE.AND P3, PT, R4.reuse, R15.reuse, PT ;  /* 0x0000000f0400720c */ /* 0x0c0fe20003f66270 */
[C---:B------:R-:W-:Y:S01]  /*54e0*/  IMAD R6, R4.reuse, -0x18, R7 ;  /* 0xffffffe804067824 */ /* 0x040fe200078e0207 */
[----:B------:R-:W3:Y:S01]  /*54f0*/  LDC.64 R22, c[0x0][0x858] ;  /* 0x00021600ff167b82 */ /* 0x000ee20000000a00 */
[----:B------:R-:W-:Y:S01]  /*5500*/  VIADD R0, R4, 0x10 ;  /* 0x0000001004007836 */ /* 0x000fe20000000000 */
[----:B-----5:R-:W-:Y:S01]  /*5510*/  USHF.R.S32.HI UR6, URZ, 0x1f, UR10 ;  /* 0x0000001f3f067899 */ /* 0x020fe2000801140a */
[----:B------:R-:W-:Y:S02]  /*5520*/  IMAD.SHL.U32 R6, R6, 0x8, RZ ;  /* 0x0000000806067824 */ /* 0x000fe400078e00ff */
[----:B------:R-:W-:Y:S01]  /*5530*/  VIADD R8, R4, 0x30 ;  /* 0x0000003004087836 */ /* 0x000fe20000000000 */
[----:B------:R-:W-:Y:S01]  /*5540*/  ISETP.GE.AND P4, PT, R0, R15, PT ;  /* 0x0000000f0000720c */ /* 0x000fe20003f86270 */
[C---:B------:R-:W-:Y:S01]  /*5550*/  VIADD R0, R4.reuse, 0x20 ;  /* 0x0000002004007836 */ /* 0x040fe20000000000 */
[----:B------:R-:W-:Y:S01]  /*5560*/  SHF.R.S32.HI R7, RZ, 0x1f, R6 ;  /* 0x0000001fff077819 */ /* 0x000fe20000011406 */
[----:B------:R-:W-:Y:S01]  /*5570*/  VIADD R10, R4, 0x40 ;  /* 0x00000040040a7836 */ /* 0x000fe20000000000 */
[----:B------:R-:W-:-:S02]  /*5580*/  ISETP.GE.OR P6, PT, R6, R19, P3 ;  /* 0x000000130600720c */ /* 0x000fc40001fc6670 */
[-C--:B------:R-:W-:Y:S01]  /*5590*/  ISETP.GE.AND P5, PT, R0, R15.reuse, PT ;  /* 0x0000000f0000720c */ /* 0x080fe20003fa6270 */
[----:B------:R-:W-:Y:S01]  /*55a0*/  IMAD.WIDE.U32 R2, R2, UR11, R6 ;  /* 0x0000000b02027c25 */ /* 0x000fe2000f8e0006 */
[-C--:B------:R-:W-:Y:S02]  /*55b0*/  ISETP.GE.AND P0, PT, R8, R15.reuse, PT ;  /* 0x0000000f0800720c */ /* 0x080fe40003f06270 */
[----:B------:R-:W-:Y:S01]  /*55c0*/  ISETP.GE.AND P1, PT, R10, R15, PT ;  /* 0x0000000f0a00720c */ /* 0x000fe20003f26270 */
[----:B------:R-:W-:Y:S01]  /*55d0*/  IMAD.IADD R3, R3, 0x1, R5 ;  /* 0x0000000103037824 */ /* 0x000fe200078e0205 */
[----:B------:R-:W-:Y:S01]  /*55e0*/  SHF.R.S32.HI R5, RZ, 0x1f, R4 ;  /* 0x0000001fff057819 */ /* 0x000fe20000011404 */
[----:B-1----:R-:W-:Y:S01]  /*55f0*/  IMAD R0, R12, UR6, RZ ;  /* 0x000000060c007c24 */ /* 0x002fe2000f8e02ff */
[----:B------:R-:W-:Y:S01]  /*5600*/  ISETP.GE.OR P2, PT, R6, R19, P4 ;  /* 0x000000130600720c */ /* 0x000fe20002746670 */
[----:B------:R-:W-:-:S04]  /*5610*/  IMAD.WIDE.U32 R8, R12, UR10, R2 ;  /* 0x0000000a0c087c25 */ /* 0x000fc8000f8e0002 */
[----:B------:R-:W-:Y:S02]  /*5620*/  IMAD R13, R13, UR10, R0 ;  /* 0x0000000a0d0d7c24 */ /* 0x000fe4000f8e0200 */
        /* <DEDUP_REMOVED lines=13> */
.L_x_1194:
[----:B------:R-:W-:Y:S05]  /*5700*/  BSYNC B0 ;  /* 0x0000000000007941 */ /* 0x000fea0003800000 */
.L_x_1193:
[----:B------:R-:W-:Y:S01]  /*5710*/  BSSY B0, `(.L_x_1195) ;  /* 0x0000010000007945 */ /* 0x000fe20003800000 */
[----:B------:R-:W-:-:S03]  /*5720*/  ISETP.GE.OR P6, PT, R6, R19, P5 ;  /* 0x000000130600720c */ /* 0x000fc60002fc6670 */
[----:B------:R-:W-:Y:S10]  /*5730*/  @P2 BRA `(.L_x_1196) ;  /* 0x0000000000342947 */ /* 0x000ff40003800000 */
        /* <DEDUP_REMOVED lines=13> */
.L_x_1196:
[----:B------:R-:W-:Y:S05]  /*5810*/  BSYNC B0 ;  /* 0x0000000000007941 */ /* 0x000fea0003800000 */
.L_x_1195:
[----:B------:R-:W-:Y:S01]  /*5820*/  BSSY B0, `(.L_x_1197) ;  /* 0x0000010000007945 */ /* 0x000fe20003800000 */
[----:B------:R-:W-:-:S03]  /*5830*/  ISETP.GE.OR P2, PT, R6, R19, P0 ;  /* 0x000000130600720c */ /* 0x000fc60000746670 */
[----:B------:R-:W-:Y:S10]  /*5840*/  @P6 BRA `(.L_x_1198) ;  /* 0x0000000000346947 */ /* 0x000ff40003800000 */
[----:B-1--4-:R-:W-:Y:S01]  /*5850*/  IADD3 R17, P6, R2, 0x20, RZ ;  /* 0x0000002002117810 */ /* 0x012fe20007fde0ff */
        /* <DEDUP_REMOVED lines=12> */
.L_x_1198:
[----:B------:R-:W-:Y:S05]  /*5920*/  BSYNC B0 ;  /* 0x0000000000007941 */ /* 0x000fea0003800000 */
.L_x_1197:
[----:B------:R-:W-:Y:S01]  /*5930*/  BSSY B0, `(.L_x_1199) ;  /* 0x0000011000007945 */ /* 0x000fe20003800000 */
[----:B------:R-:W-:Y:S01]  /*5940*/  ISETP.GE.OR P6, PT, R6, R19, P1 ;  /* 0x000000130600720c */ /* 0x000fe20000fc6670 */
[----:B------:R-:W-:Y:S02]  /*5950*/  VIADD R0, R4, 0x50 ;  /* 0x0000005004007836 */ /* 0x000fe40000000000 */
[----:B------:R-:W-:Y:S10]  /*5960*/  @P2 BRA `(.L_x_1200) ;  /* 0x0000000000342947 */ /* 0x000ff40003800000 */
        /* <DEDUP_REMOVED lines=12> */
[----:B------:R1:W-:Y:S02]  /*5a30*/  STG.E.128 desc[UR4][R10.64], RZ ;  /* 0x000000ff0a007986 */ /* 0x0003e4000c101d04 */
.L_x_1200:
[----:B------:R-:W-:Y:S05]  /*5a40*/  BSYNC B0 ;  /* 0x0000000000007941 */ /* 0x000fea0003800000 */
.L_x_1199:
[----:B------:R-:W-:Y:S01]  /*5a50*/  BSSY B0, `(.L_x_1201) ;  /* 0x0000011000007945 */ /* 0x000fe20003800000 */
[----:B------:R-:W-:Y:S01]  /*5a60*/  ISETP.GE.AND P2, PT, R0, R15, PT ;  /* 0x0000000f0000720c */ /* 0x000fe20003f46270 */
[----:B-12---:R-:W-:Y:S02]  /*5a70*/  IMAD R10, R20, UR7, RZ ;  /* 0x00000007140a7c24 */ /* 0x006fe4000f8e02ff */
        /* <DEDUP_REMOVED lines=14> */
.L_x_1202:
[----:B------:R-:W-:Y:S05]  /*5b60*/  BSYNC B0 ;  /* 0x0000000000007941 */ /* 0x000fea0003800000 */
.L_x_1201:
[----:B------:R-:W-:Y:S01]  /*5b70*/  ISETP.GE.OR P6, PT, R6, R19, P2 ;  /* 0x000000130600720c */ /* 0x000fe200017c6670 */
[----:B------:R-:W-:Y:S01]  /*5b80*/  IMAD R11, R21, UR11, R10 ;  /* 0x0000000b150b7c24 */ /* 0x000fe2000f8e020a */
[----:B------:R-:W-:Y:S01]  /*5b90*/  ULDC UR8, c[0x0][0x83c] ;  /* 0x00020f0000087ab9 */ /* 0x000fe20000000800 */
[----:B------:R-:W-:Y:S01]  /*5ba0*/  IMAD.WIDE.U32 R4, R20, UR11, R6 ;  /* 0x0000000b14047c25 */ /* 0x000fe2000f8e0006 */
[----:B------:R-:W-:Y:S01]  /*5bb0*/  BSSY B0, `(.L_x_1203) ;  /* 0x0000019000007945 */ /* 0x000fe20003800000 */
[C---:B------:R-:W-:Y:S02]  /*5bc0*/  ISETP.GE.OR P3, PT, R6.reuse, UR8, P3 ;  /* 0x0000000806007c0c */ /* 0x040fe40009f66670 */
[----:B------:R-:W-:Y:S01]  /*5bd0*/  IMAD.IADD R5, R5, 0x1, R11 ;  /* 0x0000000105057824 */ /* 0x000fe200078e020b */
[----:B------:R-:W-:Y:S01]  /*5be0*/  ISETP.GE.OR P4, PT, R6, UR8, P4 ;  /* 0x0000000806007c0c */ /* 0x000fe2000a786670 */
[----:B---3--:R-:W-:Y:S01]  /*5bf0*/  IMAD R0, R22, UR6, RZ ;  /* 0x0000000616007c24 */ /* 0x008fe2000f8e02ff */
[----:B------:R-:W-:-:S02]  /*5c00*/  ISETP.GE.OR P5, PT, R6, UR8, P5 ;  /* 0x0000000806007c0c */ /* 0x000fc4000afa6670 */
[C---:B------:R-:W-:Y:S01]  /*5c10*/  ISETP.GE.OR P0, PT, R6.reuse, UR8, P0 ;  /* 0x0000000806007c0c */ /* 0x040fe20008706670 */
[----:B------:R-:W-:Y:S01]  /*5c20*/  IMAD R11, R23, UR10, R0 ;  /* 0x0000000a170b7c24 */ /* 0x000fe2000f8e0200 */
[C---:B------:R-:W-:Y:S02]  /*5c30*/  ISETP.GE.OR P1, PT, R6.reuse, UR8, P1 ;  /* 0x0000000806007c0c */ /* 0x040fe40008f26670 */
[----:B------:R-:W-:Y:S01]  /*5c40*/  ISETP.GE.OR P2, PT, R6, UR8, P2 ;  /* 0x0000000806007c0c */ /* 0x000fe20009746670 */
[----:B------:R-:W-:Y:S01]  /*5c50*/  IMAD.WIDE.U32 R6, R22, UR10, R4 ;  /* 0x0000000a16067c25 */ /* 0x000fe2000f8e0004 */
[----:B------:R-:W-:Y:S11]  /*5c60*/  @P6 BRA `(.L_x_1204) ;  /* 0x0000000000346947 */ /* 0x000ff60003800000 */
        /* <DEDUP_REMOVED lines=13> */
.L_x_1204:
[----:B------:R-:W-:Y:S05]  /*5d40*/  BSYNC B0 ;  /* 0x0000000000007941 */ /* 0x000fea0003800000 */
.L_x_1203:
[----:B------:R-:W-:Y:S01]  /*5d50*/  BSSY B0, `(.L_x_1205) ;  /* 0x000000d000007945 */ /* 0x000fe20003800000 */
[----:B--2---:R-:W-:-:S03]  /*5d60*/  IMAD.IADD R9, R7, 0x1, R11 ;  /* 0x0000000107097824 */ /* 0x004fc600078e020b */
[----:B------:R-:W-:Y:S05]  /*5d70*/  @P3 BRA `(.L_x_1206) ;  /* 0x0000000000283947 */ /* 0x000fea0003800000 */
        /* <DEDUP_REMOVED lines=10> */
.L_x_1206:
[----:B------:R-:W-:Y:S05]  /*5e20*/  BSYNC B0 ;  /* 0x0000000000007941 */ /* 0x000fea0003800000 */
.L_x_1205:
[----:B------:R-:W-:Y:S04]  /*5e30*/  BSSY B0, `(.L_x_1207) ;  /* 0x000000f000007945 */ /* 0x000fe80003800000 */
[----:B------:R-:W-:Y:S05]  /*5e40*/  @P4 BRA `(.L_x_1208) ;  /* 0x0000000000344947 */ /* 0x000fea0003800000 */
[----:B--2---:R-:W-:Y:S01]  /*5e50*/  IADD3 R11, P3, R2, 0x10, RZ ;  /* 0x00000010020b7810 */ /* 0x004fe20007f7e0ff */
        /* <DEDUP_REMOVED lines=12> */
.L_x_1208:
[----:B------:R-:W-:Y:S05]  /*5f20*/  BSYNC B0 ;  /* 0x0000000000007941 */ /* 0x000fea0003800000 */
.L_x_1207:
[----:B------:R-:W-:Y:S04]  /*5f30*/  BSSY B0, `(.L_x_1209) ;  /* 0x000000f000007945 */ /* 0x000fe80003800000 */
[----:B------:R-:W-:Y:S05]  /*5f40*/  @P5 BRA `(.L_x_1210) ;  /* 0x0000000000345947 */ /* 0x000fea0003800000 */
[----:B--23--:R-:W-:Y:S01]  /*5f50*/  IADD3 R11, P3, R2, 0x20, RZ ;  /* 0x00000020020b7810 */ /* 0x00cfe20007f7e0ff */
        /* <DEDUP_REMOVED lines=12> */
.L_x_1210:
[----:B------:R-:W-:Y:S05]  /*6020*/  BSYNC B0 ;  /* 0x0000000000007941 */ /* 0x000fea0003800000 */
.L_x_1209:
        /* <DEDUP_REMOVED lines=15> */
.L_x_1212:
[----:B------:R-:W-:Y:S05]  /*6120*/  BSYNC B0 ;  /* 0x0000000000007941 */ /* 0x000fea0003800000 */
.L_x_1211:
        /* <DEDUP_REMOVED lines=15> */
.L_x_1214:
[----:B------:R-:W-:Y:S05]  /*6220*/  BSYNC B0 ;  /* 0x0000000000007941 */ /* 0x000fea0003800000 */
.L_x_1213:
[----:B------:R-:W-:Y:S04]  /*6230*/  BSSY B0, `(.L_x_1215) ;  /* 0x000000f000007945 */ /* 0x000fe80003800000 */
        /* <DEDUP_REMOVED lines=14> */
.L_x_1216:
[----:B------:R-:W-:Y:S05]  /*6320*/  BSYNC B0 ;  /* 0x0000000000007941 */ /* 0x000fea0003800000 */
.L_x_1215:
[----:B------:R-:W-:Y:S05]  /*6330*/  EXIT ;  /* 0x000000000000794d */ /* 0x000fea0003800000 */
.L_x_1156:
[----:B------:R-:W-:-:S08]  /*6340*/  NOP ;  /* 0x0000000000007918 */ /* 0x000fd00000000000 */
[----:B------:R-:W1:-:S00]  /*6350*/  USETMAXREG.DEALLOC.CTAPOOL 0x20 ;  /* 0x00000020000079c8 */ /* 0x000e4000080e0500 */
[----:B-1----:R-:W-:Y:S01]  /*6360*/  LOP3.LUT R0, R0, 0x3, RZ, 0xc0, !PT ;  /* 0x0000000300007812 */ /* 0x002fe200078ec0ff */
[----:B------:R-:W-:Y:S01]  /*6370*/  BSSY B0, `(.L_x_1217) ;  /* 0x0000365000007945 */ /* 0x000fe20003800000 */
[----:B------:R-:W-:-:S04]  /*6380*/  IMAD.MOV.U32 R18, RZ, RZ, RZ ;  /* 0x000000ffff127224 */ /* 0x000fc800078e00ff */
        /* <DEDUP_REMOVED lines=8> */
[----:B------:R-:W1:Y:S01]  /*6410*/  S2UR UR9, SR_CTAID.X ;  /* 0x00000000000979c3 */ /* 0x000e620000002500 */
[----:B------:R-:W-:Y:S01]  /*6420*/  ULDC UR4, c[0x0][0x280] ;  /* 0x0000a00000047ab9 */ /* 0x000fe20000000800 */
[----:B------:R-:W-:Y:S01]  /*6430*/  ULDC UR6, c[0x0][0x290] ;  /* 0x0000a40000067ab9 */ /* 0x000fe20000000800 */
[----:B------:R-:W-:-:S05]  /*6440*/  ULDC UR7, c[0x0][0x74c] ;  /* 0x0001d30000077ab9 */ /* 0x000fca0000000800 */
[----:B------:R-:W2:Y:S01]  /*6450*/  S2UR UR13, SR_CTAID.Y ;  /* 0x00000000000d79c3 */ /* 0x000ea20000002600 */
[----:B-1----:R-:W-:Y:S02]  /*6460*/  UIMAD UR5, UR9, 0x60, UR4 ;  /* 0x00000060090578a4 */ /* 0x002fe4000f8e0204 */
[----:B------:R-:W-:Y:S02]  /*6470*/  ISETP.LE.AND P0, PT, RZ, UR9, PT ;  /* 0x00000009ff007c0c */ /* 0x000fe4000bf03270 */
[----:B------:R-:W-:-:S04]  /*6480*/  UIADD3 UR5, -UR7, UR5, -UR6 ;  /* 0x0000000507057290 */ /* 0x000fc8000fffe906 */
[----:B------:R-:W-:-:S04]  /*6490*/  USHF.R.S32.HI UR6, URZ, 0x1f, UR5 ;  /* 0x0000001f3f067899 */ /* 0x000fc80008011405 */
[----:B------:R-:W-:-:S04]  /*64a0*/  ULEA.HI UR6, UR6, UR5, URZ, 0x6 ;  /* 0x0000000506067291 */ /* 0x000fc8000f8f303f */
[----:B------:R-:W-:Y:S02]  /*64b0*/  USHF.R.S32.HI UR5, URZ, 0x6, UR6 ;  /* 0x000000063f057899 */ /* 0x000fe40008011406 */
[----:B------:R-:W-:Y:S02]  /*64c0*/  UIADD3 UR6, UR4, 0x3f, URZ ;  /* 0x0000003f04067890 */ /* 0x000fe4000fffe03f */
[----:B------:R-:W-:Y:S02]  /*64d0*/  UISETP.LT.AND UP0, UPT, URZ, UR5, UPT ;  /* 0x000000053f00728c */ /* 0x000fe4000bf01270 */
[----:B------:R-:W-:Y:S02]  /*64e0*/  USHF.R.S32.HI UR7, URZ, 0x1f, UR6 ;  /* 0x0000001f3f077899 */ /* 0x000fe40008011406 */
[----:B------:R-:W-:Y:S02]  /*64f0*/  USEL UR5, URZ, UR5, !UP0 ;  /* 0x000000053f057287 */ /* 0x000fe4000c000000 */
[----:B------:R-:W-:-:S04]  /*6500*/  ULEA.HI UR7, UR7, UR6, URZ, 0x6 ;  /* 0x0000000607077291 */ /* 0x000fc8000f8f303f */
[----:B------:R-:W-:Y:S01]  /*6510*/  USHF.R.S32.HI UR8, URZ, 0x6, UR7 ;  /* 0x000000063f087899 */ /* 0x000fe20008011407 */
[----:B--2---:R-:W-:Y:S11]  /*6520*/  @!P0 BRA `(.L_x_1220) ;  /* 0x0000000000288947 */ /* 0x004ff60003800000 */
        /* <DEDUP_REMOVED lines=10> */
.L_x_1220:
[----:B------:R-:W-:Y:S02]  /*65d0*/  UISETP.GT.AND UP0, UPT, UR8, UR5, UPT ;  /* 0x000000050800728c */ /* 0x000fe4000bf04270 */
[----:B------:R-:W-:Y:S02]  /*65e0*/  USHF.R.S32.HI UR14, URZ, 0x1f, UR12 ;  /* 0x0000001f3f0e7899 */ /* 0x000fe4000801140c */
[----:B------:R-:W-:Y:S02]  /*65f0*/  USHF.R.S32.HI UR9, URZ, 0x1f, UR13 ;  /* 0x0000001f3f097899 */ /* 0x000fe4000801140d */
[----:B------:R-:W-:-:S13]  /*6600*/  PLOP3.LUT P0, PT, PT, PT, UP0, 0x80, 0x0 ;  /* 0x000000000000781c */ /* 0x000fda0003f0f008 */
[----:B------:R-:W-:Y:S05]  /*6610*/  @!P0 BRA `(.L_x_1219) ;  /* 0x0000003000e88947 */ /* 0x000fea0003800000 */
[----:B------:R-:W-:Y:S01]  /*6620*/  UIADD3 UR4, -UR5, UR8, URZ ;  /* 0x0000000805047290 */ /* 0x000fe2000fffe13f */
[----:B------:R-:W-:Y:S01]  /*6630*/  ULDC.64 UR10, c[0x0][0x2d8] ;  /* 0x0000b600000a7ab9 */ /* 0x000fe20000000a00 */
[----:B------:R-:W-:Y:S02]  /*6640*/  ELECT P0, URZ, PT ;  /* 0x00000000003f782f */ /* 0x000fe40003800000 */
[----:B------:R-:W-:Y:S02]  /*6650*/  ULOP3.LUT UR4, UR4, 0x1, URZ, 0xc0, !UPT ;  /* 0x0000000104047892 */ /* 0x000fe4000f8ec03f */
[----:B------:R-:W-:Y:S02]  /*6660*/  UIMAD UR9, UR9, UR10, URZ ;  /* 0x0000000a090972a4 */ /* 0x000fe4000f8e023f */
[----:B------:R-:W-:Y:S02]  /*6670*/  UISETP.NE.U32.AND UP0, UPT, UR4, 0x1, UPT ;  /* 0x000000010400788c */ /* 0x000fe4000bf05070 */
[----:B------:R-:W-:-:S02]  /*6680*/  UIMAD.WIDE.U32 UR6, UR13, UR10, URZ ;  /* 0x0000000a0d0672a5 */ /* 0x000fc4000f8e003f */
[----:B------:R-:W-:Y:S02]  /*6690*/  UIMAD UR9, UR13, UR11, UR9 ;  /* 0x0000000b0d0972a4 */ /* 0x000fe4000f8e0209 */
[----:B------:R-:W-:Y:S01]  /*66a0*/  PLOP3.LUT P1, PT, PT, PT, UP0, 0x80, 0x0 ;  /* 0x000000000000781c */ /* 0x000fe20003f2f008 */
[----:B------:R-:W-:Y:S01]  /*66b0*/  ULDC.64 UR10, c[0x0][0x2e0] ;  /* 0x0000b800000a7ab9 */ /* 0x000fe20000000a00 */
[----:B------:R-:W-:Y:S02]  /*66c0*/  UIADD3 UR7, UR7, UR9, URZ ;  /* 0x0000000907077290 */ /* 0x000fe4000fffe03f */
[----:B------:R-:W-:Y:S02]  /*66d0*/  UIMAD UR9, UR14, UR10, URZ ;  /* 0x0000000a0e0972a4 */ /* 0x000fe4000f8e023f */
[----:B------:R-:W-:Y:S02]  /*66e0*/  UIMAD.WIDE.U32 UR6, UR12, UR10, UR6 ;  /* 0x0000000a0c0672a5 */ /* 0x000fe4000f8e0006 */
[----:B------:R-:W-:-:S04]  /*66f0*/  UIMAD UR9, UR12, UR11, UR9 ;  /* 0x0000000b0c0972a4 */ /* 0x000fc8000f8e0209 */
[----:B------:R-:W-:Y:S01]  /*6700*/  UIADD3 UR9, UR7, UR9, URZ ;  /* 0x0000000907097290 */ /* 0x000fe2000fffe03f */
[----:B------:R-:W-:Y:S11]  /*6710*/  @P1 BRA `(.L_x_1221) ;  /* 0x00000004001c1947 */ /* 0x000ff60003800000 */
[----:B------:R-:W-:Y:S01]  /*6720*/  UIMAD UR14, UR5, 0x3000, URZ ;  /* 0x00003000050e78a4 */ /* 0x000fe2000f8e023f */
        /* <DEDUP_REMOVED lines=9> */
[----:B------:R-:W-:Y:S01]  /*67c0*/  UMOV UR16, 0x0 ;  /* 0x0000000000107882 */ /* 0x000fe20000000000 */
[----:B------:R-:W-:Y:S02]  /*67d0*/  UMOV UR17, 0x14f00000 ;  /* 0x14f0000000117882 */ /* 0x000fe40000000000 */
[----:B------:R-:W-:-:S02]  /*67e0*/  ULEA.HI.X UR11, UR13, UR11, UR15, 0x2, UP0 ;  /* 0x0000000b0d0b7291 */ /* 0x000fc400080f140f */
[----:B-1----:R-:W-:-:S03]  /*67f0*/  ULEA UR4, UR12, UR4, 0x18 ;  /* 0x000000040c047291 */ /* 0x002fc6000f8ec03f */
[----:B------:R-:W-:Y:S01]  /*6800*/  UMOV UR12, 0x400 ;  /* 0x00000400000c7882 */ /* 0x000fe20000000000 */
[----:B------:R-:W-:-:S09]  /*6810*/  UIADD3 UR4, UR4, 0x12000, URZ ;  /* 0x0001200004047890 */ /* 0x000fd2000fffe03f */
[----:B------:R1:W-:Y:S02]  /*6820*/  UBLKRED.G.S.ADD.F32.RN [UR10], [UR4], UR12, desc[UR16] ;  /* 0x0000100a040073bb */ /* 0x0003e400080a140c */
[----:B-1----:R0:W-:Y:S02]  /*6830*/  UTMACMDFLUSH ;  /* 0x00000000000079b7 */ /* 0x0021e40000000000 */
.L_x_1223:
[----:B------:R-:W-:Y:S05]  /*6840*/  BSYNC B1 ;  /* 0x0000000000017941 */ /* 0x000fea0003800000 */
.L_x_1222:
        /* <DEDUP_REMOVED lines=9> */
[----:B------:R-:W-:Y:S02]  /*68e0*/  UMOV UR17, 0x14f00000 ;  /* 0x14f0000000117882 */ /* 0x000fe40000000000 */
[----:B------:R-:W-:Y:S02]  /*68f0*/  ULEA.HI.X.SX32 UR4, UR4, UR9, 0x1, UP0 ;  /* 0x0000000904047291 */ /* 0x000fe400080f0e3f */
[----:B------:R-:W-:-:S04]  /*6900*/  ULEA UR10, UP0, UR15, UR10, 0x2 ;  /* 0x0000000a0f0a7291 */ /* 0x000fc8000f80103f */
[----:B------:R-:W-:-:S03]  /*6910*/  ULEA.HI.X UR11, UR15, UR11, UR4, 0x2, UP0 ;  /* 0x0000000b0f0b7291 */ /* 0x000fc600080f1404 */
[----:B------:R-:W-:Y:S01]  /*6920*/  UMOV UR4, 0x400 ;  /* 0x0000040000047882 */ /* 0x000fe20000000000 */
[----:B-1----:R-:W-:-:S04]  /*6930*/  ULEA UR12, UR13, UR12, 0x18 ;  /* 0x0000000c0d0c7291 */ /* 0x002fc8000f8ec03f */
[----:B------:R-:W-:-:S09]  /*6940*/  UIADD3 UR12, UR12, 0x16000, URZ ;  /* 0x000160000c0c7890 */ /* 0x000fd2000fffe03f */
[----:B------:R1:W-:Y:S02]  /*6950*/  UBLKRED.G.S.ADD.F32.RN [UR10], [UR12], UR4, desc[UR16] ;  /* 0x0000100a0c0073bb */ /* 0x0003e400080a1404 */
[----:B-1----:R0:W-:Y:S02]  /*6960*/  UTMACMDFLUSH ;  /* 0x00000000000079b7 */ /* 0x0021e40000000000 */
.L_x_1225:
[----:B------:R-:W-:Y:S05]  /*6970*/  BSYNC B1 ;  /* 0x0000000000017941 */ /* 0x000fea0003800000 */
.L_x_1224:
        /* <DEDUP_REMOVED lines=16> */
[----:B------:R1:W-:Y:S01]  /*6a80*/  UBLKRED.G.S.ADD.F32.RN [UR10], [UR12], UR4, desc[UR16] ;  /* 0x0000100a0c0073bb */ /* 0x0003e200080a1404 */
[----:B------:R0:W-:Y:S01]  /*6a90*/  UTMACMDFLUSH ;  /* 0x00000000000079b7 */ /* 0x0001e20000000000 */
[----:B-1----:R-:W-:-:S04]  /*6aa0*/  DEPBAR.LE SB0, 0x2 ;  /* 0x000080800000791a */ /* 0x002fc80000000000 */
.L_x_1227:
[----:B------:R-:W-:Y:S05]  /*6ab0*/  BSYNC B1 ;  /* 0x0000000000017941 */ /* 0x000fea0003800000 */
.L_x_1226:
[----:B------:R-:W-:Y:S06]  /*6ac0*/  BAR.ARV 0xa, 0xa0 ;  /* 0x0282800000007b1d */ /* 0x000fec0000002000 */
[----:B------:R-:W-:Y:S04]  /*6ad0*/  BSSY B1, `(.L_x_1228) ;  /* 0x0000003000017945 */ /* 0x000fe80003800000 */
[----:B------:R-:W-:Y:S05]  /*6ae0*/  @!P0 BRA `(.L_x_1229) ;  /* 0x0000000000048947 */ /* 0x000fea0003800000 */
[----:B------:R-:W-:-:S04]  /*6af0*/  DEPBAR.LE SB0, 0x1 ;  /* 0x000080400000791a */ /* 0x000fc80000000000 */
.L_x_1229:
[----:B------:R-:W-:Y:S05]  /*6b00*/  BSYNC B1 ;  /* 0x0000000000017941 */ /* 0x000fea0003800000 */
.L_x_1228:
[----:B------:R-:W-:Y:S06]  /*6b10*/  BAR.ARV 0xb, 0xa0 ;  /* 0x02c2800000007b1d */ /* 0x000fec0000002000 */
[----:B------:R-:W-:Y:S04]  /*6b20*/  BSSY B1, `(.L_x_1230) ;  /* 0x0000003000017945 */ /* 0x000fe80003800000 */
[----:B------:R-:W-:Y:S05]  /*6b30*/  @!P0 BRA `(.L_x_1231) ;  /* 0x0000000000048947 */ /* 0x000fea0003800000 */
[----:B------:R-:W-:-:S04]  /*6b40*/  DEPBAR.LE SB0, 0x0 ;  /* 0x000080000000791a */ /* 0x000fc80000000000 */
.L_x_1231:
[----:B------:R-:W-:Y:S05]  /*6b50*/  BSYNC B1 ;  /* 0x0000000000017941 */ /* 0x000fea0003800000 */
.L_x_1230:
[----:B------:R-:W-:Y:S06]  /*6b60*/  BAR.ARV 0xc, 0xa0 ;  /* 0x0302800000007b1d */ /* 0x000fec0000002000 */
[----:B------:R-:W-:Y:S01]  /*6b70*/  UIADD3 UR12, UR5, 0x1, URZ ;  /* 0x00000001050c7890 */ /* 0x000fe2000fffe03f */
[----:B------:R-:W-:Y:S11]  /*6b80*/  BRA `(.L_x_1232) ;  /* 0x0000000000047947 */ /* 0x000ff60003800000 */
.L_x_1221:
[----:B------:R-:W-:-:S05]  /*6b90*/  UMOV UR12, UR5 ;  /* 0x00000005000c7c82 */ /* 0x000fca0008000000 */
.L_x_1232:
[----:B------:R-:W-:-:S04]  /*6ba0*/  UIADD3 UR4, UR5, 0x1, URZ ;  /* 0x0000000105047890 */ /* 0x000fc8000fffe03f */
[----:B------:R-:W-:-:S06]  /*6bb0*/  UISETP.NE.AND UP0, UPT, UR8, UR4, UPT ;  /* 0x000000040800728c */ /* 0x000fcc000bf05270 */
[----:B------:R-:W-:-:S13]  /*6bc0*/  PLOP3.LUT P1, PT, PT, PT, UP0, 0x80, 0x0 ;  /* 0x000000000000781c */ /* 0x000fda0003f2f008 */
[----:B------:R-:W-:Y:S05]  /*6bd0*/  @!P1 BRA `(.L_x_1219) ;  /* 0x0000002c00789947 */ /* 0x000fea0003800000 */
[----:B------:R-:W-:Y:S01]  /*6be0*/  ULDC.64 UR22, c[0x0][0x2c0] ;  /* 0x0000b00000167ab9 */ /* 0x000fe20000000a00 */
[----:B------:R-:W-:Y:S02]  /*6bf0*/  UIMAD UR13, UR12, 0x3000, URZ ;  /* 0x000030000c0d78a4 */ /* 0x000fe4000f8e023f */
[----:B------:R-:W-:Y:S01]  /*6c00*/  ULEA UR22, UP0, UR6, UR22, 0x2 ;  /* 0x0000001606167291 */ /* 0x000fe2000f80103f */
[----:B------:R-:W-:Y:S01]  /*6c10*/  UMOV UR4, URZ ;  /* 0x0000003f00047c82 */ /* 0x000fe20008000000 */
[----:B------:R-:W-:Y:S02]  /*6c20*/  ULDC.64 UR28, c[0x0][0x2c0] ;  /* 0x0000b000001c7ab9 */ /* 0x000fe40000000a00 */
        /* <DEDUP_REMOVED lines=11> */
[----:B------:R-:W-:-:S11]  /*6ce0*/  UMOV UR24, UR13 ;  /* 0x0000000d00187c82 */ /* 0x000fd60008000000 */
.L_x_1253:
[----:B------:R-:W-:Y:S01]  /*6cf0*/  UIADD3 UR10, UR13, UR4, URZ ;  /* 0x000000040d0a7290 */ /* 0x000fe2000fffe03f */
[----:B------:R-:W-:Y:S03]  /*6d00*/  BAR.SYNC.DEFER_BLOCKING 0xd, 0xa0 ;  /* 0x0342800000007b1d */ /* 0x000fe60000010000 */
        /* <DEDUP_REMOVED lines=9> */
[----:B------:R-:W-:Y:S01]  /*6da0*/  UMOV UR25, 0x400 ;  /* 0x0000040000197882 */ /* 0x000fe20000000000 */
[----:B------:R-:W-:Y:S02]  /*6db0*/  UMOV UR40, 0x0 ;  /* 0x0000000000287882 */ /* 0x000fe40000000000 */
[----:B------:R-:W-:Y:S01]  /*6dc0*/  ULEA.HI.X.SX32 UR39, UR24, UR9, 0x1, UP0 ;  /* 0x0000000918277291 */ /* 0x000fe200080f0e3f */
[----:B------:R-:W-:Y:S01]  /*6dd0*/  UMOV UR41, 0x14f00000 ;  /* 0x14f0000000297882 */ /* 0x000fe20000000000 */
[----:B-1----:R-:W-:Y:S02]  /*6de0*/  ULEA UR25, UR26, UR25, 0x18 ;  /* 0x000000191a197291 */ /* 0x002fe4000f8ec03f */
[----:B------:R-:W-:Y:S02]  /*6df0*/  ULEA UR26, UP0, UR27, UR28, 0x2 ;  /* 0x0000001c1b1a7291 */ /* 0x000fe4000f80103f */
[----:B------:R-:W-:-:S02]  /*6e00*/  UIADD3 UR25, UR25, 0x12000, URZ ;  /* 0x0001200019197890 */ /* 0x000fc4000fffe03f */
[----:B------:R-:W-:-:S03]  /*6e10*/  ULEA.HI.X UR27, UR27, UR29, UR39, 0x2, UP0 ;  /* 0x0000001d1b1b7291 */ /* 0x000fc600080f1427 */
[----:B------:R-:W-:-:S06]  /*6e20*/  UMOV UR39, 0x400 ;  /* 0x0000040000277882 */ /* 0x000fcc0000000000 */
[----:B------:R1:W-:Y:S02]  /*6e30*/  UBLKRED.G.S.ADD.F32.RN [UR26], [UR25], UR39, desc[UR40] ;  /* 0x0000281a190073bb */ /* 0x0003e400080a1427 */
[----:B-1----:R0:W-:Y:S02]  /*6e40*/  UTMACMDFLUSH ;  /* 0x00000000000079b7 */ /* 0x0021e40000000000 */
.L_x_1234:
[----:B------:R-:W-:Y:S05]  /*6e50*/  BSYNC B1 ;  /* 0x0000000000017941 */ /* 0x000fea0003800000 */
.L_x_1233:
        /* <DEDUP_REMOVED lines=12> */
.L_x_1236:
[----:B------:R-:W-:Y:S05]  /*6f20*/  BSYNC B1 ;  /* 0x0000000000017941 */ /* 0x000fea0003800000 */
.L_x_1235:
        /* <DEDUP_REMOVED lines=13> */
.L_x_1238:
[----:B------:R-:W-:Y:S05]  /*7000*/  BSYNC B1 ;  /* 0x0000000000017941 */ /* 0x000fea0003800000 */
.L_x_1237:
[----:B------:R-:W-:Y:S06]  /*7010*/  BAR.ARV 0xa, 0xa0 ;  /* 0x0282800000007b1d */ /* 0x000fec0000002000 */
[----:B------:R-:W-:Y:S04]  /*7020*/  BSSY B1, `(.L_x_1239) ;  /* 0x0000003000017945 */ /* 0x000fe80003800000 */
[----:B------:R-:W-:Y:S05]  /*7030*/  @!P0 BRA `(.L_x_1240) ;  /* 0x0000000000048947 */ /* 0x000fea0003800000 */
[----:B------:R-:W-:-:S04]  /*7040*/  DEPBAR.LE SB0, 0x1 ;  /* 0x000080400000791a */ /* 0x000fc80000000000 */
.L_x_1240:
[----:B------:R-:W-:Y:S05]  /*7050*/  BSYNC B1 ;  /* 0x0000000000017941 */ /* 0x000fea0003800000 */
.L_x_1239:
[----:B------:R-:W-:Y:S06]  /*7060*/  BAR.ARV 0xb, 0xa0 ;  /* 0x02c2800000007b1d */ /* 0x000fec0000002000 */
[----:B------:R-:W-:Y:S04]  /*7070*/  BSSY B1, `(.L_x_1241) ;  /* 0x0000003000017945 */ /* 0x000fe80003800000 */
[----:B------:R-:W-:Y:S05]  /*7080*/  @!P0 BRA `(.L_x_1242) ;  /* 0x0000000000048947 */ /* 0x000fea0003800000 */
[----:B------:R-:W-:-:S04]  /*7090*/  DEPBAR.LE SB0, 0x0 ;  /* 0x000080000000791a */ /* 0x000fc80000000000 */
.L_x_1242:
[----:B------:R-:W-:Y:S05]  /*70a0*/  BSYNC B1 ;  /* 0x0000000000017941 */ /* 0x000fea0003800000 */
.L_x_1241:
        /* <DEDUP_REMOVED lines=13> */
.L_x_1244:
[----:B------:R-:W-:Y:S05]  /*7180*/  BSYNC B1 ;  /* 0x0000000000017941 */ /* 0x000fea0003800000 */
.L_x_1243:
        /* <DEDUP_REMOVED lines=12> */
.L_x_1246:
[----:B------:R-:W-:Y:S05]  /*7250*/  BSYNC B1 ;  /* 0x0000000000017941 */ /* 0x000fea0003800000 */
.L_x_1245:
        /* <DEDUP_REMOVED lines=13> */
.L_x_1248:
[----:B------:R-:W-:Y:S05]  /*7330*/  BSYNC B1 ;  /* 0x0000000000017941 */ /* 0x000fea0003800000 */
.L_x_1247:
[----:B------:R-:W-:Y:S06]  /*7340*/  BAR.ARV 0xa, 0xa0 ;  /* 0x0282800000007b1d */ /* 0x000fec0000002000 */
[----:B------:R-:W-:Y:S04]  /*7350*/  BSSY B1, `(.L_x_1249) ;  /* 0x0000003000017945 */ /* 0x000fe80003800000 */
[----:B------:R-:W-:Y:S05]  /*7360*/  @!P0 BRA `(.L_x_1250) ;  /* 0x0000000000048947 */ /* 0x000fea0003800000 */
[----:B------:R-:W-:-:S04]  /*7370*/  DEPBAR.LE SB0, 0x1 ;  /* 0x000080400000791a */ /* 0x000fc80000000000 */
.L_x_1250:
[----:B------:R-:W-:Y:S05]  /*7380*/  BSYNC B1 ;  /* 0x0000000000017941 */ /* 0x000fea0003800000 */
.L_x_1249:
[----:B------:R-:W-:Y:S01]  /*7390*/  UIADD3 UR12, UR12, 0x2, URZ ;  /* 0x000000020c0c7890 */ /* 0x000fe2000fffe03f */
[----:B------:R-:W-:Y:S06]  /*73a0*/  BAR.ARV 0xb, 0xa0 ;  /* 0x02c2800000007b1d */ /* 0x000fec0000002000 */
[----:B------:R-:W-:Y:S01]  /*73b0*/  UISETP.GE.AND UP0, UPT, UR12, UR8, UPT ;  /* 0x000000080c00728c */ /* 0x000fe2000bf06270 */
[----:B------:R-:W-:Y:S04]  /*73c0*/  BSSY B1, `(.L_x_1251) ;  /* 0x0000003000017945 */ /* 0x000fe80003800000 */
[----:B------:R-:W-:Y:S06]  /*73d0*/  @!P0 BRA `(.L_x_1252) ;  /* 0x0000000000048947 */ /* 0x000fec0003800000 */
[----:B------:R-:W-:-:S04]  /*73e0*/  DEPBAR.LE SB0, 0x0 ;  /* 0x000080000000791a */ /* 0x000fc80000000000 */
.L_x_1252:
[----:B------:R-:W-:Y:S05]  /*73f0*/  BSYNC B1 ;  /* 0x0000000000017941 */ /* 0x000fea0003800000 */
.L_x_1251:
[----:B------:R-:W-:Y:S06]  /*7400*/  BAR.ARV 0xc, 0xa0 ;  /* 0x0302800000007b1d */ /* 0x000fec0000002000 */
[----:B------:R-:W-:Y:S01]  /*7410*/  PLOP3.LUT P1, PT, PT, PT, UP0, 0x80, 0x0 ;  /* 0x000000000000781c */ /* 0x000fe20003f2f008 */
[----:B------:R-:W-:Y:S02]  /*7420*/  UIADD3 UR24, UR24, 0x6000, URZ ;  /* 0x0000600018187890 */ /* 0x000fe4000fffe03f */
[----:B------:R-:W-:-:S10]  /*7430*/  UIADD3 UR4, UR4, 0x6000, URZ ;  /* 0x0000600004047890 */ /* 0x000fd4000fffe03f */
[----:B------:R-:W-:Y:S05]  /*7440*/  @!P1 BRA `(.L_x_1253) ;  /* 0xfffffff800289947 */ /* 0x000fea000383ffff */
[----:B------:R-:W-:Y:S05]  /*7450*/  BRA `(.L_x_1219) ;  /* 0x0000002400587947 */ /* 0x000fea0003800000 */
.L_x_1218:
[----:B------:R-:W1:Y:S01]  /*7460*/  S2UR UR29, SR_CTAID.Z ;  /* 0x00000000001d79c3 */ /* 0x000e620000002700 */
[----:B------:R-:W-:Y:S02]  /*7470*/  IMAD.MOV.U32 R7, RZ, RZ, 0x1 ;  /* 0x00000001ff077424 */ /* 0x000fe400078e00ff */
[----:B------:R-:W-:Y:S01]  /*7480*/  IMAD.MOV.U32 R5, RZ, RZ, 0x1 ;  /* 0x00000001ff057424 */ /* 0x000fe200078e00ff */
[----:B-1----:R-:W-:-:S13]  /*7490*/  ISETP.LE.AND P0, PT, RZ, UR29, PT ;  /* 0x0000001dff007c0c */ /* 0x002fda000bf03270 */
[----:B------:R-:W-:Y:S05]  /*74a0*/  @!P0 BRA `(.L_x_1254) ;  /* 0x0000002000c08947 */ /* 0x000fea0003800000 */
[----:B------:R-:W1:Y:S01]  /*74b0*/  S2UR UR9, SR_CTAID.X ;  /* 0x00000000000979c3 */ /* 0x000e620000002500 */
[----:B------:R-:W-:Y:S01]  /*74c0*/  ULDC UR8, c[0x0][0x280] ;  /* 0x0000a00000087ab9 */ /* 0x000fe20000000800 */
[----:B------:R-:W-:Y:S01]  /*74d0*/  ULDC UR4, c[0x0][0x290] ;  /* 0x0000a40000047ab9 */ /* 0x000fe20000000800 */
[----:B------:R-:W-:-:S05]  /*74e0*/  ULDC UR5, c[0x0][0x74c] ;  /* 0x0001d30000057ab9 */ /* 0x000fca0000000800 */
[----:B------:R-:W2:Y:S01]  /*74f0*/  S2UR UR28, SR_CTAID.Y ;  /* 0x00000000001c79c3 */ /* 0x000ea20000002600 */
[----:B-1----:R-:W-:Y:S02]  /*7500*/  UIMAD UR35, UR9, 0x60, URZ ;  /* 0x00000060092378a4 */ /* 0x002fe4000f8e023f */
[----:B------:R-:W-:Y:S02]  /*7510*/  ISETP.LE.AND P0, PT, RZ, UR9, PT ;  /* 0x00000009ff007c0c */ /* 0x000fe4000bf03270 */
[----:B------:R-:W-:-:S04]  /*7520*/  UIADD3 UR4, -UR4, UR35, UR8 ;  /* 0x0000002304047290 */ /* 0x000fc8000fffe108 */
[----:B------:R-:W-:-:S04]  /*7530*/  UIADD3 UR4, UR4, -UR5, URZ ;  /* 0x8000000504047290 */ /* 0x000fc8000fffe03f */
[----:B------:R-:W-:-:S04]  /*7540*/  USHF.R.S32.HI UR5, URZ, 0x1f, UR4 ;  /* 0x0000001f3f057899 */ /* 0x000fc80008011404 */
[----:B------:R-:W-:Y:S02]  /*7550*/  ULEA.HI UR5, UR5, UR4, URZ, 0x6 ;  /* 0x0000000405057291 */ /* 0x000fe4000f8f303f */
[----:B------:R-:W-:Y:S02]  /*7560*/  UIADD3 UR4, UR8, 0x3f, URZ ;  /* 0x0000003f08047890 */ /* 0x000fe4000fffe03f */
[----:B------:R-:W-:Y:S02]  /*7570*/  USHF.R.S32.HI UR5, URZ, 0x6, UR5 ;  /* 0x000000063f057899 */ /* 0x000fe40008011405 */
[----:B------:R-:W-:Y:S02]  /*7580*/  USHF.R.S32.HI UR6, URZ, 0x1f, UR4 ;  /* 0x0000001f3f067899 */ /* 0x000fe40008011404 */
[----:B------:R-:W-:Y:S02]  /*7590*/  UISETP.LT.AND UP0, UPT, URZ, UR5, UPT ;  /* 0x000000053f00728c */ /* 0x000fe4000bf01270 */
[----:B------:R-:W-:-:S02]  /*75a0*/  ULEA.HI UR6, UR6, UR4, URZ, 0x6 ;  /* 0x0000000406067291 */ /* 0x000fc4000f8f303f */
[----:B------:R-:W-:Y:S02]  /*75b0*/  USEL UR7, URZ, UR5, !UP0 ;  /* 0x000000053f077287 */ /* 0x000fe4000c000000 */
[----:B------:R-:W-:Y:S01]  /*75c0*/  USHF.R.S32.HI UR6, URZ, 0x6, UR6 ;  /* 0x000000063f067899 */ /* 0x000fe20008011406 */
[----:B--2---:R-:W-:Y:S11]  /*75d0*/  @!P0 BRA `(.L_x_1255) ;  /* 0x0000000000288947 */ /* 0x004ff60003800000 */
[----:B------:R-:W-:Y:S01]  /*75e0*/  UIMAD UR8, UR9, 0x60, UR8 ;  /* 0x00000060090878a4 */ /* 0x000fe2000f8e0208 */
[----:B------:R-:W-:Y:S01]  /*75f0*/  ULDC UR4, c[0x0][0x290] ;  /* 0x0000a40000047ab9 */ /* 0x000fe20000000800 */
[----:B------:R-:W-:Y:S02]  /*7600*/  ULDC UR5, c[0x0][0x748] ;  /* 0x0001d20000057ab9 */ /* 0x000fe40000000800 */
[----:B------:R-:W-:-:S04]  /*7610*/  UIADD3 UR4, -UR4, 0x9f, UR8 ;  /* 0x0000009f04047890 */ /* 0x000fc8000fffe108 */
[----:B------:R-:W-:-:S04]  /*7620*/  UIADD3 UR4, UR4, UR5, URZ ;  /* 0x0000000504047290 */ /* 0x000fc8000fffe03f */
[----:B------:R-:W-:-:S04]  /*7630*/  USHF.R.S32.HI UR5, URZ, 0x1f, UR4 ;  /* 0x0000001f3f057899 */ /* 0x000fc80008011404 */
[----:B------:R-:W-:-:S04]  /*7640*/  ULEA.HI UR5, UR5, UR4, URZ, 0x6 ;  /* 0x0000000405057291 */ /* 0x000fc8000f8f303f */
[----:B------:R-:W-:-:S04]  /*7650*/  USHF.R.S32.HI UR5, URZ, 0x6, UR5 ;  /* 0x000000063f057899 */ /* 0x000fc80008011405 */
[----:B------:R-:W-:-:S04]  /*7660*/  UISETP.LT.AND UP0, UPT, UR5, UR6, UPT ;  /* 0x000000060500728c */ /* 0x000fc8000bf01270 */
[----:B------:R-:W-:-:S12]  /*7670*/  USEL UR6, UR5, UR6, UP0 ;  /* 0x0000000605067287 */ /* 0x000fd80008000000 */
.L_x_1255:
[----:B------:R-:W-:Y:S01]  /*7680*/  UISETP.GT.AND UP0, UPT, UR6, UR7, UPT ;  /* 0x000000070600728c */ /* 0x000fe2000bf04270 */
[----:B------:R-:W-:-:S05]  /*7690*/  IMAD.MOV.U32 R5, RZ, RZ, 0x1 ;  /* 0x00000001ff057424 */ /* 0x000fca00078e00ff */
[----:B------:R-:W-:-:S13]  /*76a0*/  PLOP3.LUT P0, PT, PT, PT, UP0, 0x80, 0x0 ;  /* 0x000000000000781c */ /* 0x000fda0003f0f008 */
[----:B------:R-:W-:Y:S05]  /*76b0*/  @!P0 BRA `(.L_x_1254) ;  /* 0x00000020003c8947 */ /* 0x000fea0003800000 */
[----:B------:R-:W-:Y:S01]  /*76c0*/  USHF.R.S32.HI UR10, URZ, 0x1f, UR28 ;  /* 0x0000001f3f0a7899 */ /* 0x000fe2000801141c */
[----:B------:R-:W-:Y:S01]  /*76d0*/  IMAD.U32 R4, RZ, RZ, UR7 ;  /* 0x00000007ff047e24 */ /* 0x000fe2000f8e00ff */
[----:B------:R-:W-:Y:S01]  /*76e0*/  ULDC.64 UR8, c[0x0][0x718] ;  /* 0x0001c60000087ab9 */ /* 0x000fe20000000a00 */
[----:B------:R-:W-:Y:S01]  /*76f0*/  ULDC.64 UR12, c[0x0][0x730] ;  /* 0x0001cc00000c7ab9 */ /* 0x000fe20000000a00 */
[----:B------:R-:W-:Y:S01]  /*7700*/  UIMAD.WIDE.U32 UR4, UR28, UR8, URZ ;  /* 0x000000081c0472a5 */ /* 0x000fe2000f8e003f */
[----:B------:R-:W-:Y:S01]  /*7710*/  BSSY B1, `(.L_x_1254) ;  /* 0x0000209000017945 */ /* 0x000fe20003800000 */
[----:B------:R-:W-:Y:S01]  /*7720*/  UIMAD UR8, UR10, UR8, URZ ;  /* 0x000000080a0872a4 */ /* 0x000fe2000f8e023f */
[----:B------:R-:W-:Y:S01]  /*7730*/  IMAD.MOV.U32 R18, RZ, RZ, RZ ;  /* 0x000000ffff127224 */ /* 0x000fe200078e00ff */
[----:B------:R-:W-:Y:S01]  /*7740*/  UIMAD UR10, UR10, UR12, URZ ;  /* 0x0000000c0a0a72a4 */ /* 0x000fe2000f8e023f */
[----:B------:R-:W-:Y:S01]  /*7750*/  IMAD.MOV.U32 R5, RZ, RZ, 0x1 ;  /* 0x00000001ff057424 */ /* 0x000fe200078e00ff */
[----:B------:R-:W-:-:S02]  /*7760*/  UIMAD UR22, UR28, UR9, UR8 ;  /* 0x000000091c1672a4 */ /* 0x000fc4000f8e0208 */
[----:B------:R-:W-:Y:S02]  /*7770*/  UIMAD UR11, UR28, UR13, UR10 ;  /* 0x0000000d1c0b72a4 */ /* 0x000fe4000f8e020a */
[----:B------:R-:W-:Y:S01]  /*7780*/  UIMAD.WIDE.U32 UR8, UR28, UR12, URZ ;  /* 0x0000000c1c0872a5 */ /* 0x000fe2000f8e003f */
[----:B------:R-:W-:Y:S01]  /*7790*/  ULDC UR10, c[0x0][0x2e8] ;  /* 0x0000ba00000a7ab9 */ /* 0x000fe20000000800 */
[----:B------:R-:W-:Y:S02]  /*77a0*/  USHF.R.S32.HI UR12, URZ, 0x1f, UR29 ;  /* 0x0000001f3f0c7899 */ /* 0x000fe4000801141d */
[----:B------:R-:W-:Y:S01]  /*77b0*/  UISETP.NE.AND UP0, UPT, UR10, 0x1, UPT ;  /* 0x000000010a00788c */ /* 0x000fe2000bf05270 */
[----:B------:R-:W-:Y:S01]  /*77c0*/  ULDC.64 UR14, c[0x0][0x720] ;  /* 0x0001c800000e7ab9 */ /* 0x000fe20000000a00 */
[----:B------:R-:W-:Y:S01]  /*77d0*/  ELECT P0, URZ, PT ;  /* 0x00000000003f782f */ /* 0x000fe20003800000 */
[----:B------:R-:W-:Y:S02]  /*77e0*/  UIMAD UR10, UR12, UR14, URZ ;  /* 0x0000000e0c0a72a4 */ /* 0x000fe4000f8e023f */
[----:B------:R-:W-:-:S02]  /*77f0*/  UIADD3 UR23, UR5, UR22, URZ ;  /* 0x0000001605177290 */ /* 0x000fc4000fffe03f */
[----:B------:R-:W-:Y:S02]  /*7800*/  UIMAD UR5, UR29, UR15, UR10 ;  /* 0x0000000f1d0572a4 */ /* 0x000fe4000f8e020a */
[----:B------:R-:W-:Y:S01]  /*7810*/  UIADD3 UR9, UR9, UR11, URZ ;  /* 0x0000000b09097290 */ /* 0x000fe2000fffe03f */
[----:B------:R-:W-:Y:S01]  /*7820*/  ULDC.64 UR16, c[0x0][0x738] ;  /* 0x0001ce0000107ab9 */ /* 0x000fe20000000a00 */
[----:B------:R-:W-:Y:S01]  /*7830*/  UMOV UR22, UR4 ;  /* 0x0000000400167c82 */ /* 0x000fe20008000000 */
[----:B------:R-:W-:Y:S01]  /*7840*/  @UP0 ULDC UR10, c[0x0][0x2ec] ;  /* 0x0000bb00000a0ab9 */ /* 0x000fe20000000800 */
[----:B------:R-:W-:Y:S02]  /*7850*/  UIMAD UR12, UR12, UR16, URZ ;  /* 0x000000100c0c72a4 */ /* 0x000fe4000f8e023f */
[----:B------:R-:W-:Y:S02]  /*7860*/  UIMAD.WIDE.U32 UR22, UR29, UR14, UR22 ;  /* 0x0000000e1d1672a5 */ /* 0x000fe4000f8e0016 */
[----:B------:R-:W-:-:S02]  /*7870*/  UIMAD.WIDE.U32 UR10, UR28, UR10, URZ ;  /* 0x0000000a1c0a72a5 */ /* 0x000fc4000f8e003f */
[----:B------:R-:W-:Y:S01]  /*7880*/  UIMAD.WIDE.U32 UR14, UR29, UR16, UR8 ;  /* 0x000000101d0e72a5 */ /* 0x000fe2000f8e0008 */
[----:B------:R-:W-:Y:S02]  /*7890*/  UMOV UR36, UR28 ;  /* 0x0000001c00247c82 */ /* 0x000fe40008000000 */
[----:B------:R-:W-:Y:S01]  /*78a0*/  @UP0 ULDC UR8, c[0x0][0x2f0] ;  /* 0x0000bc0000080ab9 */ /* 0x000fe20000000800 */
[----:B------:R-:W-:Y:S02]  /*78b0*/  UIMAD UR4, UR29, UR17, UR12 ;  /* 0x000000111d0472a4 */ /* 0x000fe4000f8e020c */
[----:B------:R-:W-:Y:S01]  /*78c0*/  @UP0 USHF.R.U32.HI UR36, URZ, UR8, UR11 ;  /* 0x000000083f240299 */ /* 0x000fe2000801160b */
[----:B------:R-:W-:Y:S11]  /*78d0*/  @!P0 BRA `(.L_x_1256) ;  /* 0x0000001c00b08947 */ /* 0x000ff60003800000 */
[----:B------:R-:W1:Y:S01]  /*78e0*/  S2R R3, SR_CgaCtaId ;  /* 0x0000000000037919 */ /* 0x000e620000008800 */
[----:B------:R-:W-:Y:S01]  /*78f0*/  IMAD.MOV.U32 R6, RZ, RZ, 0x1 ;  /* 0x00000001ff067424 */ /* 0x000fe200078e00ff */
[----:B------:R-:W-:Y:S01]  /*7900*/  MOV R0, 0x400 ;  /* 0x0000040000007802 */ /* 0x000fe20000000f00 */
[----:B------:R-:W-:Y:S01]  /*7910*/  IMAD.U32 R8, RZ, RZ, UR23 ;  /* 0x00000017ff087e24 */ /* 0x000fe2000f8e00ff */
[----:B------:R-:W2:Y:S01]  /*7920*/  S2R R2, SR_TID.X ;  /* 0x0000000000027919 */ /* 0x000ea20000002100 */
[----:B------:R-:W-:Y:S01]  /*7930*/  IMAD.U32 R9, RZ, RZ, UR15 ;  /* 0x0000000fff097e24 */ /* 0x000fe2000f8e00ff */
[----:B------:R-:W-:Y:S01]  /*7940*/  SHF.L.U32 R6, R6, 0x1f, RZ ;  /* 0x0000001f06067819 */ /* 0x000fe200000006ff */
[----:B------:R-:W-:Y:S01]  /*7950*/  IMAD.MOV.U32 R7, RZ, RZ, 0x1 ;  /* 0x00000001ff077424 */ /* 0x000fe200078e00ff */
[----:B-1----:R-:W-:-:S04]  /*7960*/  LEA R0, R3, R0, 0x18 ;  /* 0x0000000003007211 */ /* 0x002fc800078ec0ff */
[----:B------:R-:W1:Y:S01]  /*7970*/  SYNCS.PHASECHK.TRANS64.TRYWAIT P1, [R0+URZ+0x36420], R6 ;  /* 0x03642006000075a7 */ /* 0x000e62000802017f */
[----:B--2---:R-:W-:Y:S01]  /*7980*/  LOP3.LUT P0, RZ, R2, 0x7f, RZ, 0xc0, !PT ;  /* 0x0000007f02ff7812 */ /* 0x004fe2000780c0ff */
[----:B-1----:R-:W-:-:S12]  /*7990*/  @!P1 BRA `(.L_x_1257) ;  /* 0x0000002000709947 */ /* 0x002fd80003800000 */
.L_x_1284:
[----:B------:R-:W-:Y:S02]  /*79a0*/  VIADD R8, R8, UR5 ;  /* 0x0000000508087c36 */ /* 0x000fe40008000000 */
[----:B------:R-:W-:Y:S01]  /*79b0*/  VIADD R9, R9, UR4 ;  /* 0x0000000409097c36 */ /* 0x000fe20008000000 */
[----:B------:R-:W-:Y:S06]  /*79c0*/  @P0 BRA `(.L_x_1258) ;  /* 0x0000000000180947 */ /* 0x000fec0003800000 */
[----:B------:R-:W2:Y:S01]  /*79d0*/  S2R R2, SR_TID.X ;  /* 0x0000000000027919 */ /* 0x000ea20000002100 */
[----:B------:R-:W-:-:S04]  /*79e0*/  IMAD.MOV.U32 R3, RZ, RZ, 0x6100 ;  /* 0x00006100ff037424 */ /* 0x000fc800078e00ff */
[----:B------:R3:W-:Y:S01]  /*79f0*/  SYNCS.ARRIVE.TRANS64 RZ, [R0+URZ+0x36410], R3 ;  /* 0x0364100300ff79a7 */ /* 0x0007e2000800003f */
[----:B--2---:R-:W-:-:S13]  /*7a00*/  LOP3.LUT P1, RZ, R2, 0x1f, RZ, 0xc0, !PT ;  /* 0x0000001f02ff7812 */ /* 0x004fda000782c0ff */
[----:B---3--:R-:W-:Y:S05]  /*7a10*/  @!P1 BRA `(.L_x_1258) ;  /* 0x0000000000049947 */ /* 0x008fea0003800000 */
[----:B------:R-:W-:Y:S01]  /*7a20*/  BPT.TRAP 0x1 ;  /* 0x000000040000795c */ /* 0x000fe20000300000 */
.L_x_1258:
[----:B------:R-:W2:Y:S01]  /*7a30*/  LDC.64 R12, c[0x0][0x198] ;  /* 0x00006600ff0c7b82 */ /* 0x000ea20000000a00 */
[----:B------:R-:W-:Y:S01]  /*7a40*/  R2UR UR27, R4 ;  /* 0x00000000041b72ca */ /* 0x000fe200000e0000 */
[----:B------:R-:W-:Y:S01]  /*7a50*/  ULDC.64 UR10, c[0x0][0x700] ;  /* 0x0001c000000a7ab9 */ /* 0x000fe20000000a00 */
[----:B------:R-:W-:Y:S01]  /*7a60*/  R2UR UR7, R8 ;  /* 0x00000000080772ca */ /* 0x000fe200000e0000 */
[----:B------:R-:W-:Y:S01]  /*7a70*/  UMOV UR48, 0x0 ;  /* 0x0000000000307882 */ /* 0x000fe20000000000 */
[----:B------:R-:W-:Y:S01]  /*7a80*/  R2UR UR32, R0 ;  /* 0x00000000002072ca */ /* 0x000fe200000e0000 */
[----:B------:R-:W-:Y:S01]  /*7a90*/  UMOV UR49, 0x14f00000 ;  /* 0x14f0000000317882 */ /* 0x000fe20000000000 */
[----:B------:R-:W-:Y:S01]  /*7aa0*/  UMOV UR26, URZ ;  /* 0x0000003f001a7c82 */ /* 0x000fe20008000000 */
[----:B------:R-:W-:Y:S01]  /*7ab0*/  UMOV UR18, 0x40 ;  /* 0x0000004000127882 */ /* 0x000fe20000000000 */
[----:B------:R-:W-:Y:S01]  /*7ac0*/  UMOV UR20, UR28 ;  /* 0x0000001c00147c82 */ /* 0x000fe20008000000 */
[----:B------:R-:W-:Y:S01]  /*7ad0*/  UMOV UR21, UR29 ;  /* 0x0000001d00157c82 */ /* 0x000fe20008000000 */
[----:B------:R-:W-:Y:S01]  /*7ae0*/  UMOV UR12, UR28 ;  /* 0x0000001c000c7c82 */ /* 0x000fe20008000000 */
[----:B------:R-:W-:Y:S01]  /*7af0*/  UMOV UR13, UR29 ;  /* 0x0000001d000d7c82 */ /* 0x000fe20008000000 */
[----:B------:R-:W-:Y:S01]  /*7b00*/  UMOV UR30, 0x0 ;  /* 0x00000000001e7882 */ /* 0x000fe20000000000 */
[----:B------:R-:W-:Y:S01]  /*7b10*/  USHF.L.U32 UR27, UR27, 0x6, URZ ;  /* 0x000000061b1b7899 */ /* 0x000fe2000800063f */
[----:B------:R-:W-:Y:S01]  /*7b20*/  IMAD.MOV.U32 R18, RZ, RZ, 0x1 ;  /* 0x00000001ff127424 */ /* 0x000fe200078e00ff */
[----:B------:R-:W-:Y:S01]  /*7b30*/  UMOV UR31, 0x10000000 ;  /* 0x10000000001f7882 */ /* 0x000fe20000000000 */
[----:B------:R-:W-:Y:S01]  /*7b40*/  UMOV UR37, UR29 ;  /* 0x0000001d00257c82 */ /* 0x000fe20008000000 */
[----:B------:R-:W-:-:S02]  /*7b50*/  UIADD3 UR8, UP0, UR27, UR22, URZ ;  /* 0x000000161b087290 */ /* 0x000fc4000ff1e03f */
[----:B------:R-:W-:Y:S02]  /*7b60*/  UIADD3 UR24, UR32, 0x1e000, URZ ;  /* 0x0001e00020187890 */ /* 0x000fe4000fffe03f */
[----:B------:R-:W-:Y:S01]  /*7b70*/  ULEA.HI.X.SX32 UR7, UR27, UR7, 0x1, UP0 ;  /* 0x000000071b077291 */ /* 0x000fe200080f0e3f */
[----:B--2---:R-:W-:Y:S01]  /*7b80*/  IMAD.MOV.U32 R10, RZ, RZ, R12 ;  /* 0x000000ffff0a7224 */ /* 0x004fe200078e000c */
[----:B------:R-:W-:Y:S01]  /*7b90*/  UIADD3 UR25, UR32, 0x36410, URZ ;  /* 0x0003641020197890 */ /* 0x000fe2000fffe03f */
[----:B------:R-:W-:Y:S01]  /*7ba0*/  IMAD.MOV.U32 R11, RZ, RZ, R13 ;  /* 0x000000ffff0b7224 */ /* 0x000fe200078e000d */
[----:B------:R-:W-:Y:S01]  /*7bb0*/  UIADD3 UR16, UR32, 0x20000, URZ ;  /* 0x0002000020107890 */ /* 0x000fe2000fffe03f */
[----:B------:R-:W-:Y:S01]  /*7bc0*/  IMAD.U32 R12, RZ, RZ, UR10 ;  /* 0x0000000aff0c7e24 */ /* 0x000fe2000f8e00ff */
[C---:B------:R-:W-:Y:S01]  /*7bd0*/  IADD3 R3, P2, R10.reuse, 0x3f0, RZ ;  /* 0x000003f00a037810 */ /* 0x040fe20007f5e0ff */
[----:B------:R-:W-:Y:S01]  /*7be0*/  IMAD.U32 R13, RZ, RZ, UR11 ;  /* 0x0000000bff0d7e24 */ /* 0x000fe2000f8e00ff */
[----:B------:R-:W-:Y:S01]  /*7bf0*/  IADD3 R2, P1, R10, 0x2f0, RZ ;  /* 0x000002f00a027810 */ /* 0x000fe20007f3e0ff */
[----:B------:R-:W-:Y:S01]  /*7c00*/  IMAD.U32 R14, RZ, RZ, UR8 ;  /* 0x00000008ff0e7e24 */ /* 0x000fe2000f8e00ff */
[----:B------:R-:W-:Y:S01]  /*7c10*/  R2UR UR46, R3 ;  /* 0x00000000032e72ca */ /* 0x000fe200000e0000 */
[----:B------:R-:W-:Y:S01]  /*7c20*/  IMAD.U32 R3, RZ, RZ, UR8 ;  /* 0x00000008ff037e24 */ /* 0x000fe2000f8e00ff */
[----:B------:R-:W-:Y:S01]  /*7c30*/  R2UR UR54, R2 ;  /* 0x00000000023672ca */ /* 0x000fe200000e0000 */
[----:B------:R-:W-:Y:S01]  /*7c40*/  IMAD.X R15, RZ, RZ, R11, P1 ;  /* 0x000000ffff0f7224 */ /* 0x000fe200008e060b */
[----:B------:R-:W-:Y:S01]  /*7c50*/  UIADD3 UR8, UR32, 0x22000, URZ ;  /* 0x0002200020087890 */ /* 0x000fe2000fffe03f */
[----:B------:R-:W-:Y:S01]  /*7c60*/  IMAD.U32 R5, RZ, RZ, UR7 ;  /* 0x00000007ff057e24 */ /* 0x000fe2000f8e00ff */
[----:B------:R-:W-:Y:S01]  /*7c70*/  LEA R2, P1, R3, R12, 0x2 ;  /* 0x0000000c03027211 */ /* 0x000fe200078210ff */
[----:B------:R-:W-:Y:S01]  /*7c80*/  UIADD3 UR33, UR32, 0x36400, URZ ;  /* 0x0003640020217890 */ /* 0x000fe2000fffe03f */
[----:B------:R-:W-:Y:S01]  /*7c90*/  R2UR UR55, R15 ;  /* 0x000000000f3772ca */ /* 0x000fe200000e0000 */
[----:B------:R-:W-:Y:S01]  /*7ca0*/  IMAD.U32 R15, RZ, RZ, UR6 ;  /* 0x00000006ff0f7e24 */ /* 0x000fe2000f8e00ff */
[----:B------:R-:W-:Y:S01]  /*7cb0*/  LEA.HI.X R5, R14, R13, R5, 0x2, P1 ;  /* 0x0000000d0e057211 */ /* 0x000fe200008f1405 */
[--C-:B------:R-:W-:Y:S01]  /*7cc0*/  IMAD.X R14, RZ, RZ, R11.reuse, P2 ;  /* 0x000000ffff0e7224 */ /* 0x100fe200010e060b */
[----:B------:R-:W-:Y:S01]  /*7cd0*/  R2UR UR56, R2 ;  /* 0x00000000023872ca */ /* 0x000fe200000e0000 */
[----:B------:R-:W-:Y:S01]  /*7ce0*/  UMOV UR17, UR25 ;  /* 0x0000001900117c82 */ /* 0x000fe20008000000 */
[----:B------:R-:W-:Y:S01]  /*7cf0*/  IADD3 R2, P1, R10, 0xf0, RZ ;  /* 0x000000f00a027810 */ /* 0x000fe20007f3e0ff */
[----:B------:R-:W-:Y:S01]  /*7d00*/  UMOV UR19, UR27 ;  /* 0x0000001b00137c82 */ /* 0x000fe20008000000 */
[----:B------:R-:W-:Y:S01]  /*7d10*/  R2UR UR57, R5 ;  /* 0x00000000053972ca */ /* 0x000fe200000e0000 */
[----:B------:R-:W-:Y:S01]  /*7d20*/  VIADD R15, R15, 0xffffffff ;  /* 0xffffffff0f0f7836 */ /* 0x000fe20000000000 */
[----:B------:R-:W-:Y:S01]  /*7d30*/  R2UR UR40, R2 ;  /* 0x00000000022872ca */ /* 0x000fe200000e0000 */
[----:B------:R-:W-:Y:S01]  /*7d40*/  IMAD.X R3, RZ, RZ, R11, P1 ;  /* 0x000000ffff037224 */ /* 0x000fe200008e060b */
[----:B------:R-:W-:Y:S01]  /*7d50*/  UMOV UR10, 0x80 ;  /* 0x00000080000a7882 */ /* 0x000fe20000000000 */
[----:B------:R-:W-:Y:S01]  /*7d60*/  UMOV UR9, UR25 ;  /* 0x0000001900097c82 */ /* 0x000fe20008000000 */
[----:B------:R-:W-:Y:S01]  /*7d70*/  UMOV UR11, UR27 ;  /* 0x0000001b000b7c82 */ /* 0x000fe20008000000 */
[----:B------:R-:W-:Y:S01]  /*7d80*/  R2UR UR47, R14 ;  /* 0x000000000e2f72ca */ /* 0x000fe200000e0000 */
[----:B------:R-:W-:Y:S01]  /*7d90*/  IMAD.MOV.U32 R5, RZ, RZ, 0x12000 ;  /* 0x00012000ff057424 */ /* 0x000fe200078e00ff */
[----:B------:R-:W-:Y:S01]  /*7da0*/  R2UR UR41, R3 ;  /* 0x00000000032972ca */ /* 0x000fe200000e0000 */
[----:B------:R-:W-:Y:S01]  /*7db0*/  UMOV UR7, 0x10 ;  /* 0x0000001000077882 */ /* 0x000fe20000000000 */
[----:B------:R-:W-:Y:S01]  /*7dc0*/  UMOV UR34, UR26 ;  /* 0x0000001a00227c82 */ /* 0x000fe20008000000 */
[----:B------:R-:W-:Y:S01]  /*7dd0*/  ISETP.GE.AND P1, PT, R4, R15, PT ;  /* 0x0000000f0400720c */ /* 0x000fe20003f26270 */
[----:B------:R-:W-:Y:S01]  /*7de0*/  UMOV UR50, 0x40 ;  /* 0x0000004000327882 */ /* 0x000fe20000000000 */
[----:B------:R-:W-:Y:S01]  /*7df0*/  UMOV UR51, UR35 ;  /* 0x0000002300337c82 */ /* 0x000fe20008000000 */
[----:B------:R-:W-:Y:S01]  /*7e00*/  UMOV UR52, UR36 ;  /* 0x0000002400347c82 */ /* 0x000fe20008000000 */
[----:B------:R-:W-:Y:S01]  /*7e10*/  UMOV UR53, UR29 ;  /* 0x0000001d00357c82 */ /* 0x000fe20008000000 */
[----:B------:R-:W-:Y:S01]  /*7e20*/  UMOV UR42, 0x80 ;  /* 0x00000080002a7882 */ /* 0x000fe20000000000 */
[----:B------:R-:W-:Y:S01]  /*7e30*/  UMOV UR43, UR35 ;  /* 0x00000023002b7c82 */ /* 0x000fe20008000000 */
[----:B------:R-:W-:Y:S01]  /*7e40*/  UMOV UR44, UR36 ;  /* 0x00000024002c7c82 */ /* 0x000fe20008000000 */
[----:B------:R-:W-:-:S02]  /*7e50*/  UMOV UR45, UR29 ;  /* 0x0000001d002d7c82 */ /* 0x000fc40008000000 */
[----:B------:R2:W-:Y:S01]  /*7e60*/  UTMALDG.4D [UR24], [UR40], desc[UR48] ;  /* 0x00003018280075b4 */ /* 0x0005e20008019000 */
[----:B------:R3:W-:Y:S01]  /*7e70*/  UTMALDG.4D [UR16], [UR40], desc[UR48] ;  /* 0x00003010280075b4 */ /* 0x0007e20008019000 */
[----:B------:R4:W-:Y:S01]  /*7e80*/  UTMALDG.4D [UR8], [UR40], desc[UR48] ;  /* 0x00003008280075b4 */ /* 0x0009e20008019000 */
[----:B--2---:R-:W-:Y:S02]  /*7e90*/  UIADD3 UR24, UR32, 0x30000, URZ ;  /* 0x0003000020187890 */ /* 0x004fe4000fffe03f */
[----:B---3--:R-:W-:-:S07]  /*7ea0*/  UIADD3 UR16, UR32, 0x9000, URZ ;  /* 0x0000900020107890 */ /* 0x008fce000fffe03f */
[----:B------:R-:W-:Y:S01]  /*7eb0*/  UBLKCP.S.G [UR24], [UR56], UR7 ;  /* 0x00000018380073ba */ /* 0x000fe20008000207 */
[----:B------:R2:W-:Y:S01]  /*7ec0*/  SYNCS.ARRIVE.TRANS64 RZ, [R0+URZ+0x36400], R5 ;  /* 0x0364000500ff79a7 */ /* 0x0005e2000800003f */
[----:B------:R-:W-:Y:S01]  /*7ed0*/  UMOV UR19, UR35 ;  /* 0x0000002300137c82 */ /* 0x000fe20008000000 */
[----:B------:R-:W-:Y:S01]  /*7ee0*/  UMOV UR20, UR36 ;  /* 0x0000002400147c82 */ /* 0x000fe20008000000 */
[----:B------:R-:W-:Y:S01]  /*7ef0*/  UMOV UR18, UR26 ;  /* 0x0000001a00127c82 */ /* 0x000fe20008000000 */
[----:B------:R-:W-:Y:S01]  /*7f00*/  UMOV UR17, UR33 ;  /* 0x0000002100117c82 */ /* 0x000fe20008000000 */
[----:B----4-:R-:W-:Y:S02]  /*7f10*/  UIADD3 UR48, UR32, 0x3000, URZ ;  /* 0x0000300020307890 */ /* 0x010fe4000fffe03f */
[----:B------:R3:W-:Y:S01]  /*7f20*/  UTMALDG.4D [UR32], [UR54], desc[UR30] ;  /* 0x00001e20360075b4 */ /* 0x0007e20008019000 */
[----:B------:R-:W-:Y:S02]  /*7f30*/  UIADD3 UR40, UR32, 0x6000, URZ ;  /* 0x0000600020287890 */ /* 0x000fe4000fffe03f */
[----:B------:R-:W-:Y:S01]  /*7f40*/  UIADD3 UR8, UR32, 0xc000, URZ ;  /* 0x0000c00020087890 */ /* 0x000fe2000fffe03f */
[----:B--2---:R-:W-:Y:S01]  /*7f50*/  IMAD.MOV.U32 R5, RZ, RZ, 0x1 ;  /* 0x00000001ff057424 */ /* 0x004fe200078e00ff */
[----:B------:R-:W-:Y:S01]  /*7f60*/  UMOV UR49, UR33 ;  /* 0x0000002100317c82 */ /* 0x000fe20008000000 */
[----:B------:R-:W-:Y:S01]  /*7f70*/  UMOV UR41, UR33 ;  /* 0x0000002100297c82 */ /* 0x000fe20008000000 */
[----:B------:R-:W-:Y:S01]  /*7f80*/  UMOV UR10, 0x40 ;  /* 0x00000040000a7882 */ /* 0x000fe20000000000 */
[----:B------:R2:W-:Y:S01]  /*7f90*/  UTMALDG.4D [UR48], [UR54], desc[UR30] ;  /* 0x00001e30360075b4 */ /* 0x0005e20008019000 */
[----:B------:R-:W-:Y:S01]  /*7fa0*/  UMOV UR11, UR35 ;  /* 0x00000023000b7c82 */ /* 0x000fe20008000000 */
[----:B------:R-:W-:Y:S01]  /*7fb0*/  UMOV UR12, UR36 ;  /* 0x00000024000c7c82 */ /* 0x000fe20008000000 */
[----:B------:R-:W-:Y:S01]  /*7fc0*/  UMOV UR9, UR33 ;  /* 0x0000002100097c82 */ /* 0x000fe20008000000 */
[----:B------:R2:W-:Y:S01]  /*7fd0*/  UTMALDG.4D [UR40], [UR54], desc[UR30] ;  /* 0x00001e28360075b4 */ /* 0x0005e20008019000 */
[----:B------:R2:W-:Y:S01]  /*7fe0*/  UTMALDG.4D [UR16], [UR46], desc[UR30] ;  /* 0x00001e102e0075b4 */ /* 0x0005e20008019000 */
[----:B---3--:R-:W-:Y:S01]  /*7ff0*/  UIADD3 UR32, UR32, 0xf000, URZ ;  /* 0x0000f00020207890 */ /* 0x008fe2000fffe03f */
[----:B------:R-:W-:Y:S01]  /*8000*/  UMOV UR34, 0x80 ;  /* 0x0000008000227882 */ /* 0x000fe20000000000 */
[----:B------:R2:W-:Y:S07]  /*8010*/  UTMALDG.4D [UR8], [UR46], desc[UR30] ;  /* 0x00001e082e0075b4 */ /* 0x0005ee0008019000 */
[----:B------:R2:W-:Y:S02]  /*8020*/  UTMALDG.4D [UR32], [UR46], desc[UR30] ;  /* 0x00001e202e0075b4 */ /* 0x0005e40008019000 */
[----:B--2---:R-:W-:Y:S05]  /*8030*/  @P1 BRA `(.L_x_1259) ;  /* 0x0000001400041947 */ /* 0x004fea0003800000 */
[----:B------:R-:W2:Y:S01]  /*8040*/  S2R R16, SR_TID.X ;  /* 0x0000000000107919 */ /* 0x000ea20000002100 */
[C---:B------:R-:W-:Y:S01]  /*8050*/  R2UR UR7, R4.reuse ;  /* 0x00000000040772ca */ /* 0x040fe200000e0000 */
[----:B------:R-:W-:Y:S01]  /*8060*/  UIADD3 UR8, UR6, -0x2, URZ ;  /* 0xfffffffe06087890 */ /* 0x000fe2000fffe03f */
[----:B------:R-:W-:Y:S02]  /*8070*/  IMAD.MOV.U32 R18, RZ, RZ, 0x1 ;  /* 0x00000001ff127424 */ /* 0x000fe400078e00ff */
[----:B------:R-:W-:Y:S02]  /*8080*/  IMAD.MOV.U32 R21, RZ, RZ, R4 ;  /* 0x000000ffff157224 */ /* 0x000fe400078e0004 */
[----:B------:R-:W-:Y:S01]  /*8090*/  IMAD.MOV.U32 R7, RZ, RZ, 0x1 ;  /* 0x00000001ff077424 */ /* 0x000fe200078e00ff */
[----:B------:R-:W-:-:S06]  /*80a0*/  ISETP.NE.AND P1, PT, R4, UR8, PT ;  /* 0x0000000804007c0c */ /* 0x000fcc000bf25270 */
[----:B------:R-:W-:-:S04]  /*80b0*/  ULOP3.LUT UR7, URZ, UR7, URZ, 0x33, !UPT ;  /* 0x000000073f077292 */ /* 0x000fc8000f8e333f */
[----:B------:R-:W-:-:S06]  /*80c0*/  UIADD3 UR7, UR7, UR6, URZ ;  /* 0x0000000607077290 */ /* 0x000fcc000fffe03f */
[----:B------:R-:W-:-:S05]  /*80d0*/  IMAD.U32 R19, RZ, RZ, UR7 ;  /* 0x00000007ff137e24 */ /* 0x000fca000f8e00ff */
[----:B------:R-:W-:Y:S02]  /*80e0*/  LOP3.LUT R19, R19, 0x1, RZ, 0xc0, !PT ;  /* 0x0000000113137812 */ /* 0x000fe400078ec0ff */
[----:B--2---:R-:W-:Y:S01]  /*80f0*/  LOP3.LUT R20, R16, 0x1f, RZ, 0xc0, !PT ;  /* 0x0000001f10147812 */ /* 0x004fe200078ec0ff */
[----:B------:R-:W-:Y:S06]  /*8100*/  @!P1 BRA `(.L_x_1260) ;  /* 0x0000000c00389947 */ /* 0x000fec0003800000 */
[----:B------:R-:W-:Y:S01]  /*8110*/  R2UR UR8, R19 ;  /* 0x00000000130872ca */ /* 0x000fe200000e0000 */
[----:B------:R-:W-:Y:S02]  /*8120*/  IMAD.MOV.U32 R21, RZ, RZ, R4 ;  /* 0x000000ffff157224 */ /* 0x000fe400078e0004 */
[----:B------:R-:W-:-:S10]  /*8130*/  IMAD.MOV.U32 R7, RZ, RZ, 0x1 ;  /* 0x00000001ff077424 */ /* 0x000fd400078e00ff */
[----:B------:R-:W-:-:S06]  /*8140*/  UIADD3 UR7, UR7, -UR8, URZ ;  /* 0x8000000807077290 */ /* 0x000fcc000fffe03f */
[----:B------:R-:W-:-:S07]  /*8150*/  IMAD.U32 R22, RZ, RZ, UR7 ;  /* 0x00000007ff167e24 */ /* 0x000fce000f8e00ff */
.L_x_1269:
[----:B-1----:R-:W-:-:S05]  /*8160*/  IMAD.MOV.U32 R6, RZ, RZ, 0x1 ;  /* 0x00000001ff067424 */ /* 0x002fca00078e00ff */
[----:B------:R-:W-:-:S04]  /*8170*/  SHF.L.U32 R6, R6, 0x1f, RZ ;  /* 0x0000001f06067819 */ /* 0x000fc800000006ff */
[----:B------:R-:W1:Y:S02]  /*8180*/  SYNCS.PHASECHK.TRANS64.TRYWAIT P1, [R0+URZ+0x36438], R6 ;  /* 0x03643806000075a7 */ /* 0x000e64000802017f */
[----:B-123--:R-:W-:Y:S05]  /*8190*/  @!P1 BRA `(.L_x_1261) ;  /* 0x0000001800849947 */ /* 0x00efea0003800000 */
.L_x_1285:
[----:B------:R-:W-:Y:S05]  /*81a0*/  @P0 BRA `(.L_x_1262) ;  /* 0x0000000000140947 */ /* 0x000fea0003800000 */
[----:B------:R-:W-:Y:S01]  /*81b0*/  ISETP.NE.AND P1, PT, R20, RZ, PT ;  /* 0x000000ff1400720c */ /* 0x000fe20003f25270 */
[----:B------:R-:W-:-:S04]  /*81c0*/  IMAD.MOV.U32 R3, RZ, RZ, 0x6100 ;  /* 0x00006100ff037424 */ /* 0x000fc800078e00ff */
[----:B------:R2:W-:Y:S08]  /*81d0*/  SYNCS.ARRIVE.TRANS64 RZ, [R0+URZ+0x36430], R3 ;  /* 0x0364300300ff79a7 */ /* 0x0005f0000800003f */
[----:B------:R-:W-:Y:S05]  /*81e0*/  @!P1 BRA `(.L_x_1262) ;  /* 0x0000000000049947 */ /* 0x000fea0003800000 */
[----:B------:R-:W-:Y:S01]  /*81f0*/  BPT.TRAP 0x1 ;  /* 0x000000040000795c */ /* 0x000fe20000300000 */
.L_x_1262:
[----:B------:R-:W3:Y:S01]  /*8200*/  LDC.64 R16, c[0x0][0x728] ;  /* 0x0001ca00ff107b82 */ /* 0x000ee20000000a00 */
[----:B------:R-:W-:Y:S01]  /*8210*/  IMAD.SHL.U32 R28, R21, 0x40, RZ ;  /* 0x00000040151c7824 */ /* 0x000fe200078e00ff */
[----:B------:R-:W-:Y:S01]  /*8220*/  UMOV UR32, 0x0 ;  /* 0x0000000000207882 */ /* 0x000fe20000000000 */
[C---:B------:R-:W-:Y:S01]  /*8230*/  VIADD R23, R0.reuse, 0x36430 ;  /* 0x0003643000177836 */ /* 0x040fe20000000000 */
[----:B------:R-:W-:Y:S01]  /*8240*/  UMOV UR33, 0x14f00000 ;  /* 0x14f0000000217882 */ /* 0x000fe20000000000 */
[----:B------:R-:W-:Y:S01]  /*8250*/  VIADD R24, R0, 0x2a000 ;  /* 0x0002a00000187836 */ /* 0x000fe20000000000 */
[----:B------:R-:W-:Y:S01]  /*8260*/  IADD3 R2, P1, R28, UR14, RZ ;  /* 0x0000000e1c027c10 */ /* 0x000fe2000ff3e0ff */
[C---:B------:R-:W-:Y:S01]  /*8270*/  VIADD R25, R0.reuse, 0x2c000 ;  /* 0x0002c00000197836 */ /* 0x040fe20000000000 */
[----:B------:R-:W4:Y:S01]  /*8280*/  LDC.64 R12, c[0x0][0x198] ;  /* 0x00006600ff0c7b82 */ /* 0x000f220000000a00 */
[----:B------:R-:W-:Y:S01]  /*8290*/  VIADD R26, R0, 0x2e000 ;  /* 0x0002e000001a7836 */ /* 0x000fe20000000000 */
[----:B--2---:R-:W-:Y:S01]  /*82a0*/  LEA.HI.X.SX32 R3, R28, R9, 0x1, P1 ;  /* 0x000000091c037211 */ /* 0x004fe200008f0eff */
[----:B------:R-:W-:Y:S01]  /*82b0*/  VIADD R27, R0, 0x30200 ;  /* 0x00030200001b7836 */ /* 0x000fe20000000000 */
[----:B------:R-:W-:Y:S01]  /*82c0*/  R2UR UR27, R28 ;  /* 0x000000001c1b72ca */ /* 0x000fe200000e0000 */
[----:B------:R-:W-:Y:S01]  /*82d0*/  UMOV UR26, URZ ;  /* 0x0000003f001a7c82 */ /* 0x000fe20008000000 */
[----:B------:R-:W-:Y:S01]  /*82e0*/  R2UR UR25, R23 ;  /* 0x00000000171972ca */ /* 0x000fe200000e0000 */
[----:B------:R-:W-:Y:S01]  /*82f0*/  UMOV UR18, 0x40 ;  /* 0x0000004000127882 */ /* 0x000fe20000000000 */
        /* <DEDUP_REMOVED lines=8> */
[C---:B---3--:R-:W-:Y:S01]  /*8380*/  LEA R4, P1, R2.reuse, R16, 0x2 ;  /* 0x0000001002047211 */ /* 0x048fe200078210ff */
[----:B------:R-:W-:Y:S01]  /*8390*/  UMOV UR19, UR27 ;  /* 0x0000001b00137c82 */ /* 0x000fe20008000000 */
[----:B------:R-:W-:Y:S01]  /*83a0*/  UMOV UR13, UR29 ;  /* 0x0000001d000d7c82 */ /* 0x000fe20008000000 */
[----:B------:R-:W-:Y:S01]  /*83b0*/  UMOV UR17, UR25 ;  /* 0x0000001900117c82 */ /* 0x000fe20008000000 */
[----:B------:R-:W-:Y:S01]  /*83c0*/  LEA.HI.X R2, R2, R17, R3, 0x2, P1 ;  /* 0x0000001102027211 */ /* 0x000fe200008f1403 */
[----:B------:R-:W-:Y:S01]  /*83d0*/  UMOV UR9, UR25 ;  /* 0x0000001900097c82 */ /* 0x000fe20008000000 */
[----:B------:R-:W-:Y:S01]  /*83e0*/  R2UR UR40, R4 ;  /* 0x00000000042872ca */ /* 0x000fe200000e0000 */
[----:B------:R-:W-:Y:S01]  /*83f0*/  UMOV UR11, UR27 ;  /* 0x0000001b000b7c82 */ /* 0x000fe20008000000 */
[----:B----4-:R-:W-:Y:S01]  /*8400*/  IMAD.MOV.U32 R10, RZ, RZ, R12 ;  /* 0x000000ffff0a7224 */ /* 0x010fe200078e000c */
[----:B------:R-:W-:Y:S01]  /*8410*/  R2UR UR41, R2 ;  /* 0x00000000022972ca */ /* 0x000fe200000e0000 */
[----:B------:R-:W-:Y:S01]  /*8420*/  IMAD.MOV.U32 R11, RZ, RZ, R13 ;  /* 0x000000ffff0b7224 */ /* 0x000fe200078e000d */
[----:B------:R-:W-:Y:S01]  /*8430*/  SHF.L.U32 R3, R7, 0x1f, RZ ;  /* 0x0000001f07037819 */ /* 0x000fe200000006ff */
[----:B------:R-:W-:Y:S01]  /*8440*/  UMOV UR7, 0x10 ;  /* 0x0000001000077882 */ /* 0x000fe20000000000 */
[----:B------:R-:W-:Y:S01]  /*8450*/  IADD3 R4, P1, R10, 0x1f0, RZ ;  /* 0x000001f00a047810 */ /* 0x000fe20007f3e0ff */
[----:B------:R-:W-:-:S03]  /*8460*/  UMOV UR43, UR25 ;  /* 0x00000019002b7c82 */ /* 0x000fc60008000000 */
[----:B------:R-:W-:Y:S01]  /*8470*/  R2UR UR30, R4 ;  /* 0x00000000041e72ca */ /* 0x000fe200000e0000 */
[----:B------:R-:W-:-:S05]  /*8480*/  IMAD.X R5, RZ, RZ, R11, P1 ;  /* 0x000000ffff057224 */ /* 0x000fca00008e060b */
[----:B------:R-:W-:-:S13]  /*8490*/  R2UR UR31, R5 ;  /* 0x00000000051f72ca */ /* 0x000fda00000e0000 */
[----:B------:R2:W-:Y:S01]  /*84a0*/  UTMALDG.4D [UR24], [UR30], desc[UR32] ;  /* 0x000020181e0075b4 */ /* 0x0005e20008019000 */
[----:B------:R2:W-:Y:S01]  /*84b0*/  UTMALDG.4D [UR16], [UR30], desc[UR32] ;  /* 0x000020101e0075b4 */ /* 0x0005e20008019000 */
[----:B------:R2:W-:Y:S01]  /*84c0*/  UTMALDG.4D [UR8], [UR30], desc[UR32] ;  /* 0x000020081e0075b4 */ /* 0x0005e20008019000 */
[----:B------:R2:W-:Y:S01]  /*84d0*/  UBLKCP.S.G [UR42], [UR40], UR7 ;  /* 0x0000002a280073ba */ /* 0x0005e20008000207 */
[----:B------:R-:W3:Y:S02]  /*84e0*/  SYNCS.PHASECHK.TRANS64.TRYWAIT P1, [R0+URZ+0x36428], R3 ;  /* 0x03642803000075a7 */ /* 0x000ee4000802017f */
[----:B--23--:R-:W-:Y:S05]  /*84f0*/  @!P1 BRA `(.L_x_1263) ;  /* 0x0000001400c09947 */ /* 0x00cfea0003800000 */
.L_x_1286:
[----:B------:R-:W-:Y:S05]  /*8500*/  @P0 BRA `(.L_x_1264) ;  /* 0x0000000000140947 */ /* 0x000fea0003800000 */
[----:B------:R-:W-:Y:S01]  /*8510*/  ISETP.NE.AND P1, PT, R20, RZ, PT ;  /* 0x000000ff1400720c */ /* 0x000fe20003f25270 */
[----:B--2---:R-:W-:-:S04]  /*8520*/  IMAD.MOV.U32 R3, RZ, RZ, 0x6100 ;  /* 0x00006100ff037424 */ /* 0x004fc800078e00ff */
[----:B------:R3:W-:Y:S08]  /*8530*/  SYNCS.ARRIVE.TRANS64 RZ, [R0+URZ+0x36418], R3 ;  /* 0x0364180300ff79a7 */ /* 0x0007f0000800003f */
[----:B------:R-:W-:Y:S05]  /*8540*/  @!P1 BRA `(.L_x_1264) ;  /* 0x0000000000049947 */ /* 0x000fea0003800000 */
[----:B------:R-:W-:Y:S01]  /*8550*/  BPT.TRAP 0x1 ;  /* 0x000000040000795c */ /* 0x000fe20000300000 */
.L_x_1264:
[----:B------:R-:W-:Y:S01]  /*8560*/  VIADD R28, R28, 0x40 ;  /* 0x000000401c1c7836 */ /* 0x000fe20000000000 */
[----:B------:R-:W-:Y:S01]  /*8570*/  ULDC.64 UR8, c[0x0][0x700] ;  /* 0x0001c00000087ab9 */ /* 0x000fe20000000a00 */
[----:B------:R-:W-:Y:S01]  /*8580*/  R2UR UR40, R0 ;  /* 0x00000000002872ca */ /* 0x000fe200000e0000 */
[----:B------:R-:W-:Y:S01]  /*8590*/  IMAD.U32 R12, RZ, RZ, UR8 ;  /* 0x00000008ff0c7e24 */ /* 0x000fe2000f8e00ff */
[----:B------:R-:W-:Y:S01]  /*85a0*/  UMOV UR32, 0x0 ;  /* 0x0000000000207882 */ /* 0x000fe20000000000 */
[----:B------:R-:W-:Y:S01]  /*85b0*/  IADD3 R2, P1, R28, UR22, RZ ;  /* 0x000000161c027c10 */ /* 0x000fe2000ff3e0ff */
[----:B------:R-:W-:Y:S01]  /*85c0*/  IMAD.U32 R13, RZ, RZ, UR9 ;  /* 0x00000009ff0d7e24 */ /* 0x000fe2000f8e00ff */
[----:B------:R-:W-:Y:S01]  /*85d0*/  SHF.R.S32.HI R14, RZ, 0x1f, R28 ;  /* 0x0000001fff0e7819 */ /* 0x000fe2000001141c */
[----:B------:R-:W-:Y:S01]  /*85e0*/  UMOV UR33, 0x14f00000 ;  /* 0x14f0000000217882 */ /* 0x000fe20000000000 */
[----:B--23--:R-:W-:Y:S01]  /*85f0*/  LEA R3, P2, R2, R12, 0x2 ;  /* 0x0000000c02037211 */ /* 0x00cfe200078410ff */
[----:B------:R-:W-:Y:S01]  /*8600*/  UMOV UR18, URZ ;  /* 0x0000003f00127c82 */ /* 0x000fe20008000000 */
[----:B------:R-:W-:Y:S01]  /*8610*/  R2UR UR19, R28 ;  /* 0x000000001c1372ca */ /* 0x000fe200000e0000 */
[----:B------:R-:W-:Y:S01]  /*8620*/  UMOV UR20, UR28 ;  /* 0x0000001c00147c82 */ /* 0x000fe20008000000 */
[----:B------:R-:W-:Y:S01]  /*8630*/  R2UR UR42, R3 ;  /* 0x00000000032a72ca */ /* 0x000fe200000e0000 */
[----:B------:R-:W-:Y:S01]  /*8640*/  IMAD.X R3, R14, 0x1, R8, P1 ;  /* 0x000000010e037824 */ /* 0x000fe200008e0608 */
[----:B------:R-:W-:Y:S01]  /*8650*/  UIADD3 UR17, UR40, 0x36418, URZ ;  /* 0x0003641828117890 */ /* 0x000fe2000fffe03f */
[----:B------:R-:W-:Y:S01]  /*8660*/  SHF.L.U32 R29, RZ, 0x1f, RZ ;  /* 0x0000001fff1d7819 */ /* 0x000fe200000006ff */
[----:B------:R-:W-:-:S02]  /*8670*/  UIADD3 UR16, UR40, 0x24000, URZ ;  /* 0x0002400028107890 */ /* 0x000fc4000fffe03f */
[----:B------:R-:W-:Y:S01]  /*8680*/  LEA.HI.X R3, R2, R13, R3, 0x2, P2 ;  /* 0x0000000d02037211 */ /* 0x000fe200010f1403 */
[----:B------:R-:W-:Y:S01]  /*8690*/  UIADD3 UR8, UR40, 0x26000, URZ ;  /* 0x0002600028087890 */ /* 0x000fe2000fffe03f */
[----:B------:R-:W-:Y:S01]  /*86a0*/  IADD3 R2, P1, R10, 0xf0, RZ ;  /* 0x000000f00a027810 */ /* 0x000fe20007f3e0ff */
[----:B------:R-:W-:Y:S01]  /*86b0*/  UIADD3 UR24, UR40, 0x28000, URZ ;  /* 0x0002800028187890 */ /* 0x000fe2000fffe03f */
[----:B------:R-:W-:Y:S01]  /*86c0*/  R2UR UR43, R3 ;  /* 0x00000000032b72ca */ /* 0x000fe200000e0000 */
[----:B------:R-:W-:Y:S01]  /*86d0*/  UIADD3 UR40, UR40, 0x30100, URZ ;  /* 0x0003010028287890 */ /* 0x000fe2000fffe03f */
[----:B------:R-:W-:Y:S01]  /*86e0*/  R2UR UR30, R2 ;  /* 0x00000000021e72ca */ /* 0x000fe200000e0000 */
[----:B------:R-:W-:Y:S01]  /*86f0*/  IMAD.X R3, RZ, RZ, R11, P1 ;  /* 0x000000ffff037224 */ /* 0x000fe200008e060b */
[----:B------:R-:W-:Y:S01]  /*8700*/  UMOV UR21, UR29 ;  /* 0x0000001d00157c82 */ /* 0x000fe20008000000 */
[----:B------:R-:W-:Y:S01]  /*8710*/  UMOV UR10, 0x40 ;  /* 0x00000040000a7882 */ /* 0x000fe20000000000 */
[----:B------:R-:W-:Y:S01]  /*8720*/  UMOV UR12, UR28 ;  /* 0x0000001c000c7c82 */ /* 0x000fe20008000000 */
[----:B------:R-:W-:Y:S01]  /*8730*/  UMOV UR13, UR29 ;  /* 0x0000001d000d7c82 */ /* 0x000fe20008000000 */
[----:B------:R-:W-:Y:S01]  /*8740*/  R2UR UR31, R3 ;  /* 0x00000000031f72ca */ /* 0x000fe200000e0000 */
[----:B------:R-:W-:Y:S01]  /*8750*/  UMOV UR9, UR17 ;  /* 0x0000001100097c82 */ /* 0x000fe20008000000 */
[----:B------:R-:W-:Y:S01]  /*8760*/  UMOV UR11, UR19 ;  /* 0x00000013000b7c82 */ /* 0x000fe20008000000 */
[----:B------:R-:W-:Y:S01]  /*8770*/  UMOV UR26, 0x80 ;  /* 0x00000080001a7882 */ /* 0x000fe20000000000 */
[----:B------:R-:W-:Y:S01]  /*8780*/  UMOV UR25, UR17 ;  /* 0x0000001100197c82 */ /* 0x000fe20008000000 */
[----:B------:R-:W-:Y:S01]  /*8790*/  UMOV UR27, UR19 ;  /* 0x00000013001b7c82 */ /* 0x000fe20008000000 */
[----:B------:R-:W-:Y:S01]  /*87a0*/  UMOV UR41, UR17 ;  /* 0x0000001100297c82 */ /* 0x000fe20008000000 */
[----:B------:R-:W-:-:S06]  /*87b0*/  UMOV UR7, 0x10 ;  /* 0x0000001000077882 */ /* 0x000fcc0000000000 */
[----:B------:R2:W-:Y:S01]  /*87c0*/  UTMALDG.4D [UR16], [UR30], desc[UR32] ;  /* 0x000020101e0075b4 */ /* 0x0005e20008019000 */
[----:B------:R2:W-:Y:S01]  /*87d0*/  UTMALDG.4D [UR8], [UR30], desc[UR32] ;  /* 0x000020081e0075b4 */ /* 0x0005e20008019000 */
[----:B------:R2:W-:Y:S01]  /*87e0*/  UTMALDG.4D [UR24], [UR30], desc[UR32] ;  /* 0x000020181e0075b4 */ /* 0x0005e20008019000 */
[----:B------:R2:W-:Y:S01]  /*87f0*/  UBLKCP.S.G [UR40], [UR42], UR7 ;  /* 0x000000282a0073ba */ /* 0x0005e20008000207 */
[----:B------:R-:W3:Y:S02]  /*8800*/  SYNCS.PHASECHK.TRANS64.TRYWAIT P1, [R0+URZ+0x36438], R29 ;  /* 0x0364381d000075a7 */ /* 0x000ee4000802017f */
[----:B--23--:R-:W-:Y:S05]  /*8810*/  @!P1 BRA `(.L_x_1265) ;  /* 0x00000014000c9947 */ /* 0x00cfea0003800000 */
.L_x_1287:
[----:B------:R-:W-:Y:S05]  /*8820*/  @P0 BRA `(.L_x_1266) ;  /* 0x0000000000140947 */ /* 0x000fea0003800000 */
[----:B------:R-:W-:Y:S01]  /*8830*/  ISETP.NE.AND P1, PT, R20, RZ, PT ;  /* 0x000000ff1400720c */ /* 0x000fe20003f25270 */
[----:B--2---:R-:W-:-:S04]  /*8840*/  IMAD.MOV.U32 R29, RZ, RZ, 0x6100 ;  /* 0x00006100ff1d7424 */ /* 0x004fc800078e00ff */
[----:B------:R3:W-:Y:S08]  /*8850*/  SYNCS.ARRIVE.TRANS64 RZ, [R0+URZ+0x36430], R29 ;  /* 0x0364301d00ff79a7 */ /* 0x0007f0000800003f */
[----:B------:R-:W-:Y:S05]  /*8860*/  @!P1 BRA `(.L_x_1266) ;  /* 0x0000000000049947 */ /* 0x000fea0003800000 */
[----:B------:R-:W-:Y:S01]  /*8870*/  BPT.TRAP 0x1 ;  /* 0x000000040000795c */ /* 0x000fe20000300000 */
.L_x_1266:
[C---:B------:R-:W-:Y:S01]  /*8880*/  R2UR UR27, R28.reuse ;  /* 0x000000001c1b72ca */ /* 0x040fe200000e0000 */
[----:B------:R-:W-:Y:S01]  /*8890*/  UMOV UR32, 0x0 ;  /* 0x0000000000207882 */ /* 0x000fe20000000000 */
[----:B------:R-:W-:Y:S01]  /*88a0*/  IADD3 R28, P1, R28, UR14, RZ ;  /* 0x0000000e1c1c7c10 */ /* 0x000fe2000ff3e0ff */
        /* <DEDUP_REMOVED lines=32> */
[----:B------:R-:W5:Y:S02]  /*8ab0*/  SYNCS.PHASECHK.TRANS64.TRYWAIT P1, [R0+URZ+0x36420], R5 ;  /* 0x03642005000075a7 */ /* 0x000f64000802017f */
[----:B----45:R-:W-:Y:S05]  /*8ac0*/  @!P1 BRA `(.L_x_1267) ;  /* 0x0000001000749947 */ /* 0x030fea0003800000 */
.L_x_1289:
[----:B------:R-:W-:Y:S05]  /*8ad0*/  @P0 BRA `(.L_x_1268) ;  /* 0x0000000000140947 */ /* 0x000fea0003800000 */
[----:B------:R-:W-:Y:S01]  /*8ae0*/  ISETP.NE.AND P1, PT, R20, RZ, PT ;  /* 0x000000ff1400720c */ /* 0x000fe20003f25270 */
[----:B----4-:R-:W-:-:S04]  /*8af0*/  IMAD.MOV.U32 R5, RZ, RZ, 0x6100 ;  /* 0x00006100ff057424 */ /* 0x010fc800078e00ff */
[----:B------:R4:W-:Y:S08]  /*8b00*/  SYNCS.ARRIVE.TRANS64 RZ, [R0+URZ+0x36410], R5 ;  /* 0x0364100500ff79a7 */ /* 0x0009f0000800003f */
[----:B------:R-:W-:Y:S05]  /*8b10*/  @!P1 BRA `(.L_x_1268) ;  /* 0x0000000000049947 */ /* 0x000fea0003800000 */
[----:B------:R-:W-:Y:S01]  /*8b20*/  BPT.TRAP 0x1 ;  /* 0x000000040000795c */ /* 0x000fe20000300000 */
.L_x_1268:
        /* <DEDUP_REMOVED lines=14> */
[----:B------:R-:W-:Y:S01]  /*8c10*/  UMOV UR13, UR29 ;  /* 0x0000001d000d7c82 */ /* 0x000fe20008000000 */
[----:B------:R-:W-:-:S02]  /*8c20*/  UMOV UR26, 0x80 ;  /* 0x00000080001a7882 */ /* 0x000fc40000000000 */
[----:B------:R-:W-:Y:S02]  /*8c30*/  USHF.L.U32 UR19, UR7, 0x6, URZ ;  /* 0x0000000607137899 */ /* 0x000fe4000800063f */
[----:B------:R-:W-:Y:S01]  /*8c40*/  UIADD3 UR17, UR40, 0x36410, URZ ;  /* 0x0003641028117890 */ /* 0x000fe2000fffe03f */
[----:B------:R-:W-:Y:S01]  /*8c50*/  IMAD.U32 R21, RZ, RZ, UR7 ;  /* 0x00000007ff157e24 */ /* 0x000fe2000f8e00ff */
[----:B------:R-:W-:Y:S02]  /*8c60*/  UIADD3 UR9, UP0, UR19, UR22, URZ ;  /* 0x0000001613097290 */ /* 0x000fe4000ff1e03f */
[----:B------:R-:W-:Y:S02]  /*8c70*/  UIADD3 UR16, UR40, 0x1e000, URZ ;  /* 0x0001e00028107890 */ /* 0x000fe4000fffe03f */
[----:B------:R-:W-:Y:S02]  /*8c80*/  ULEA.HI.X.SX32 UR8, UR19, UR8, 0x1, UP0 ;  /* 0x0000000813087291 */ /* 0x000fe400080f0e3f */
[----:B----4-:R-:W-:Y:S01]  /*8c90*/  IMAD.U32 R5, RZ, RZ, UR9 ;  /* 0x00000009ff057e24 */ /* 0x010fe2000f8e00ff */
[----:B------:R-:W-:Y:S01]  /*8ca0*/  UIADD3 UR24, UR40, 0x22000, URZ ;  /* 0x0002200028187890 */ /* 0x000fe2000fffe03f */
[----:B------:R-:W-:Y:S01]  /*8cb0*/  UMOV UR11, UR19 ;  /* 0x00000013000b7c82 */ /* 0x000fe20008000000 */
[----:B------:R-:W-:-:S02]  /*8cc0*/  UMOV UR25, UR17 ;  /* 0x0000001100197c82 */ /* 0x000fc40008000000 */
[----:B------:R-:W-:Y:S01]  /*8cd0*/  LEA R4, P1, R5, R12, 0x2 ;  /* 0x0000000c05047211 */ /* 0x000fe200078210ff */
[----:B------:R-:W-:Y:S01]  /*8ce0*/  IMAD.U32 R5, RZ, RZ, UR8 ;  /* 0x00000008ff057e24 */ /* 0x000fe2000f8e00ff */
[----:B------:R-:W-:Y:S01]  /*8cf0*/  UIADD3 UR8, UR40, 0x20000, URZ ;  /* 0x0002000028087890 */ /* 0x000fe2000fffe03f */
[----:B------:R4:W-:Y:S01]  /*8d00*/  UTMALDG.4D [UR16], [UR30], desc[UR32] ;  /* 0x000020101e0075b4 */ /* 0x0009e20008019000 */
[----:B------:R-:W-:Y:S01]  /*8d10*/  R2UR UR42, R4 ;  /* 0x00000000042a72ca */ /* 0x000fe200000e0000 */
[----:B------:R-:W-:Y:S01]  /*8d20*/  IMAD.U32 R4, RZ, RZ, UR9 ;  /* 0x00000009ff047e24 */ /* 0x000fe2000f8e00ff */
[----:B------:R-:W-:Y:S01]  /*8d30*/  UIADD3 UR40, UR40, 0x30000, URZ ;  /* 0x0003000028287890 */ /* 0x000fe2000fffe03f */
[----:B------:R-:W-:Y:S01]  /*8d40*/  UMOV UR9, UR17 ;  /* 0x0000001100097c82 */ /* 0x000fe20008000000 */
[----:B------:R-:W-:Y:S02]  /*8d50*/  UMOV UR27, UR19 ;  /* 0x00000013001b7c82 */ /* 0x000fe40008000000 */
[----:B------:R-:W-:Y:S01]  /*8d60*/  LEA.HI.X R4, R4, R13, R5, 0x2, P1 ;  /* 0x0000000d04047211 */ /* 0x000fe200008f1405 */
[----:B------:R-:W-:Y:S01]  /*8d70*/  UMOV UR41, UR17 ;  /* 0x0000001100297c82 */ /* 0x000fe20008000000 */
[----:B------:R-:W-:Y:S01]  /*8d80*/  ISETP.NE.AND P1, PT, R22, RZ, PT ;  /* 0x000000ff1600720c */ /* 0x000fe20003f25270 */
[----:B------:R4:W-:Y:S01]  /*8d90*/  UTMALDG.4D [UR8], [UR30], desc[UR32] ;  /* 0x000020081e0075b4 */ /* 0x0009e20008019000 */
[----:B------:R-:W-:Y:S01]  /*8da0*/  R2UR UR43, R4 ;  /* 0x00000000042b72ca */ /* 0x000fe200000e0000 */
[----:B------:R-:W-:Y:S01]  /*8db0*/  UMOV UR34, 0x10 ;  /* 0x0000001000227882 */ /* 0x000fe20000000000 */
[----:B------:R4:W-:Y:S11]  /*8dc0*/  UTMALDG.4D [UR24], [UR30], desc[UR32] ;  /* 0x000020181e0075b4 */ /* 0x0009f60008019000 */
[----:B------:R4:W-:Y:S02]  /*8dd0*/  UBLKCP.S.G [UR40], [UR42], UR34 ;  /* 0x000000282a0073ba */ /* 0x0009e40008000222 */
[----:B----4-:R-:W-:Y:S05]  /*8de0*/  @P1 BRA `(.L_x_1269) ;  /* 0xfffffff000dc1947 */ /* 0x010fea000383ffff */
.L_x_1260:
[----:B------:R-:W-:Y:S01]  /*8df0*/  ISETP.NE.AND P1, PT, R19, RZ, PT ;  /* 0x000000ff1300720c */ /* 0x000fe20003f25270 */
[----:B------:R-:W-:Y:S02]  /*8e00*/  IMAD.MOV.U32 R5, RZ, RZ, 0x1 ;  /* 0x00000001ff057424 */ /* 0x000fe400078e00ff */
[----:B------:R-:W-:-:S10]  /*8e10*/  IMAD.MOV.U32 R4, RZ, RZ, R15 ;  /* 0x000000ffff047224 */ /* 0x000fd400078e000f */
[----:B------:R-:W-:Y:S05]  /*8e20*/  @!P1 BRA `(.L_x_1259) ;  /* 0x0000000400889947 */ /* 0x000fea0003800000 */
[----:B------:R-:W4:Y:S02]  /*8e30*/  SYNCS.PHASECHK.TRANS64.TRYWAIT P1, [R0+URZ+0x36438], R6 ;  /* 0x03643806000075a7 */ /* 0x000f24000802017f */
[----:B----4-:R-:W-:Y:S05]  /*8e40*/  @!P1 BRA `(.L_x_1270) ;  /* 0x0000000c00ac9947 */ /* 0x010fea0003800000 */
.L_x_1290:
[----:B------:R-:W-:Y:S05]  /*8e50*/  @P0 BRA `(.L_x_1271) ;  /* 0x0000000000140947 */ /* 0x000fea0003800000 */
[----:B------:R-:W-:Y:S01]  /*8e60*/  ISETP.NE.AND P1, PT, R20, RZ, PT ;  /* 0x000000ff1400720c */ /* 0x000fe20003f25270 */
[----:B------:R-:W-:-:S04]  /*8e70*/  IMAD.MOV.U32 R5, RZ, RZ, 0x6100 ;  /* 0x00006100ff057424 */ /* 0x000fc800078e00ff */
[----:B------:R1:W-:Y:S08]  /*8e80*/  SYNCS.ARRIVE.TRANS64 RZ, [R0+URZ+0x36430], R5 ;  /* 0x0364300500ff79a7 */ /* 0x0003f0000800003f */
[----:B------:R-:W-:Y:S05]  /*8e90*/  @!P1 BRA `(.L_x_1271) ;  /* 0x0000000000049947 */ /* 0x000fea0003800000 */
[----:B------:R-:W-:Y:S01]  /*8ea0*/  BPT.TRAP 0x1 ;  /* 0x000000040000795c */ /* 0x000fe20000300000 */
.L_x_1271:
[----:B-1----:R-:W1:Y:S01]  /*8eb0*/  LDC.64 R4, c[0x0][0x728] ;  /* 0x0001ca00ff047b82 */ /* 0x002e620000000a00 */
[----:B------:R-:W-:Y:S01]  /*8ec0*/  IMAD.SHL.U32 R16, R21, 0x40, RZ ;  /* 0x0000004015107824 */ /* 0x000fe200078e00ff */
[----:B------:R-:W-:Y:S01]  /*8ed0*/  R2UR UR24, R0 ;  /* 0x00000000001872ca */ /* 0x000fe200000e0000 */
[----:B------:R-:W-:Y:S01]  /*8ee0*/  UMOV UR32, 0x0 ;  /* 0x0000000000207882 */ /* 0x000fe20000000000 */
[----:B------:R-:W-:Y:S01]  /*8ef0*/  UMOV UR33, 0x14f00000 ;  /* 0x14f0000000217882 */ /* 0x000fe20000000000 */
[----:B------:R-:W-:Y:S01]  /*8f00*/  UMOV UR18, URZ ;  /* 0x0000003f00127c82 */ /* 0x000fe20008000000 */
[C---:B----4-:R-:W-:Y:S01]  /*8f10*/  IADD3 R6, P1, R16.reuse, UR14, RZ ;  /* 0x0000000e10067c10 */ /* 0x050fe2000ff3e0ff */
        /* <DEDUP_REMOVED lines=13> */
[C---:B-1----:R-:W-:Y:S01]  /*8ff0*/  LEA R4, P2, R6.reuse, R4, 0x2 ;  /* 0x0000000406047211 */ /* 0x042fe200078410ff */
        /* <DEDUP_REMOVED lines=19> */
[----:B-1--4-:R-:W-:Y:S05]  /*9130*/  @!P1 BRA `(.L_x_1272) ;  /* 0x0000000c00049947 */ /* 0x012fea0003800000 */
.L_x_1291:
[----:B-1----:R-:W-:Y:S01]  /*9140*/  IMAD.MOV.U32 R5, RZ, RZ, RZ ;  /* 0x000000ffff057224 */ /* 0x002fe200078e00ff */
[----:B------:R-:W-:Y:S06]  /*9150*/  @P0 BRA `(.L_x_1273) ;  /* 0x0000000000140947 */ /* 0x000fec0003800000 */
[----:B------:R-:W-:Y:S01]  /*9160*/  ISETP.NE.AND P1, PT, R20, RZ, PT ;  /* 0x000000ff1400720c */ /* 0x000fe20003f25270 */
[----:B------:R-:W-:-:S04]  /*9170*/  IMAD.MOV.U32 R17, RZ, RZ, 0x6100 ;  /* 0x00006100ff117424 */ /* 0x000fc800078e00ff */
[----:B------:R1:W-:Y:S08]  /*9180*/  SYNCS.ARRIVE.TRANS64 RZ, [R0+URZ+0x36418], R17 ;  /* 0x0364181100ff79a7 */ /* 0x0003f0000800003f */
[----:B------:R-:W-:Y:S05]  /*9190*/  @!P1 BRA `(.L_x_1273) ;  /* 0x0000000000049947 */ /* 0x000fea0003800000 */
[----:B------:R-:W-:Y:S01]  /*91a0*/  BPT.TRAP 0x1 ;  /* 0x000000040000795c */ /* 0x000fe20000300000 */
.L_x_1273:
        /* <DEDUP_REMOVED lines=8> */
[----:B------:R-:W-:Y:S01]  /*9230*/  R2UR UR31, R3 ;  /* 0x00000000031f72ca */ /* 0x000fe200000e0000 */
[----:B------:R-:W-:Y:S01]  /*9240*/  UMOV UR21, UR29 ;  /* 0x0000001d00157c82 */ /* 0x000fe20008000000 */
[----:B------:R-:W-:Y:S01]  /*9250*/  UMOV UR10, 0x40 ;  /* 0x00000040000a7882 */ /* 0x000fe20000000000 */
[----:B------:R-:W-:Y:S01]  /*9260*/  UMOV UR12, UR28 ;  /* 0x0000001c000c7c82 */ /* 0x000fe20008000000 */
[----:B------:R-:W-:Y:S01]  /*9270*/  UMOV UR13, UR29 ;  /* 0x0000001d000d7c82 */ /* 0x000fe20008000000 */
[----:B------:R-:W-:Y:S01]  /*9280*/  UIADD3 UR19, UR19, 0x40, URZ ;  /* 0x0000004013137890 */ /* 0x000fe2000fffe03f */
[----:B------:R-:W-:Y:S01]  /*9290*/  IMAD.MOV.U32 R4, RZ, RZ, R15 ;  /* 0x000000ffff047224 */ /* 0x000fe200078e000f */
[----:B------:R-:W-:Y:S01]  /*92a0*/  UMOV UR26, 0x80 ;  /* 0x00000080001a7882 */ /* 0x000fe20000000000 */
[----:B------:R-:W-:Y:S01]  /*92b0*/  IMAD.MOV.U32 R18, RZ, RZ, 0x2 ;  /* 0x00000002ff127424 */ /* 0x000fe200078e00ff */
[----:B------:R-:W-:-:S02]  /*92c0*/  UIADD3 UR8, UP0, UR19, UR22, URZ ;  /* 0x0000001613087290 */ /* 0x000fc4000ff1e03f */
[----:B------:R-:W-:Y:S02]  /*92d0*/  UIADD3 UR16, UR40, 0x24000, URZ ;  /* 0x0002400028107890 */ /* 0x000fe4000fffe03f */
[----:B------:R-:W-:Y:S02]  /*92e0*/  ULEA.HI.X.SX32 UR7, UR19, UR7, 0x1, UP0 ;  /* 0x0000000713077291 */ /* 0x000fe400080f0e3f */
[----:B-1----:R-:W-:Y:S01]  /*92f0*/  IMAD.U32 R17, RZ, RZ, UR8 ;  /* 0x00000008ff117e24 */ /* 0x002fe2000f8e00ff */
[----:B------:R-:W-:Y:S01]  /*9300*/  UIADD3 UR17, UR40, 0x36418, URZ ;  /* 0x0003641828117890 */ /* 0x000fe2000fffe03f */
[----:B------:R-:W-:Y:S01]  /*9310*/  IMAD.U32 R2, RZ, RZ, UR8 ;  /* 0x00000008ff027e24 */ /* 0x000fe2000f8e00ff */
[----:B------:R-:W-:Y:S01]  /*9320*/  UIADD3 UR8, UR40, 0x26000, URZ ;  /* 0x0002600028087890 */ /* 0x000fe2000fffe03f */
[----:B------:R-:W-:Y:S01]  /*9330*/  IMAD.U32 R3, RZ, RZ, UR7 ;  /* 0x00000007ff037e24 */ /* 0x000fe2000f8e00ff */
[----:B------:R-:W-:Y:S01]  /*9340*/  LEA R12, P1, R17, R12, 0x2 ;  /* 0x0000000c110c7211 */ /* 0x000fe200078210ff */
[----:B------:R-:W-:-:S02]  /*9350*/  UIADD3 UR24, UR40, 0x28000, URZ ;  /* 0x0002800028187890 */ /* 0x000fc4000fffe03f */
[----:B------:R-:W-:Y:S01]  /*9360*/  UIADD3 UR40, UR40, 0x30100, URZ ;  /* 0x0003010028287890 */ /* 0x000fe2000fffe03f */
[----:B------:R-:W-:Y:S01]  /*9370*/  LEA.HI.X R13, R2, R13, R3, 0x2, P1 ;  /* 0x0000000d020d7211 */ /* 0x000fe200008f1403 */
[----:B------:R-:W-:Y:S01]  /*9380*/  UMOV UR9, UR17 ;  /* 0x0000001100097c82 */ /* 0x000fe20008000000 */
[----:B------:R-:W-:Y:S01]  /*9390*/  R2UR UR42, R12 ;  /* 0x000000000c2a72ca */ /* 0x000fe200000e0000 */
[----:B------:R-:W-:Y:S01]  /*93a0*/  UMOV UR11, UR19 ;  /* 0x00000013000b7c82 */ /* 0x000fe20008000000 */
[----:B------:R-:W-:Y:S01]  /*93b0*/  R2UR UR43, R13 ;  /* 0x000000000d2b72ca */ /* 0x000fe200000e0000 */
[----:B------:R4:W-:Y:S01]  /*93c0*/  UTMALDG.4D [UR16], [UR30], desc[UR32] ;  /* 0x000020101e0075b4 */ /* 0x0009e20008019000 */
[----:B------:R-:W-:Y:S01]  /*93d0*/  UMOV UR25, UR17 ;  /* 0x0000001100197c82 */ /* 0x000fe20008000000 */
[----:B------:R-:W-:Y:S01]  /*93e0*/  UMOV UR27, UR19 ;  /* 0x00000013001b7c82 */ /* 0x000fe20008000000 */
[----:B------:R-:W-:Y:S01]  /*93f0*/  UMOV UR41, UR17 ;  /* 0x0000001100297c82 */ /* 0x000fe20008000000 */
[----:B------:R-:W-:Y:S01]  /*9400*/  UMOV UR7, 0x10 ;  /* 0x0000001000077882 */ /* 0x000fe20000000000 */
[----:B------:R4:W-:Y:S01]  /*9410*/  UTMALDG.4D [UR8], [UR30], desc[UR32] ;  /* 0x000020081e0075b4 */ /* 0x0009e20008019000 */
[----:B------:R4:W-:Y:S06]  /*9420*/  UTMALDG.4D [UR24], [UR30], desc[UR32] ;  /* 0x000020181e0075b4 */ /* 0x0009ec0008019000 */
[----:B------:R4:W-:Y:S02]  /*9430*/  UBLKCP.S.G [UR40], [UR42], UR7 ;  /* 0x000000282a0073ba */ /* 0x0009e40008000207 */
[----:B----4-:R-:W-:Y:S01]  /*9440*/  NOP ;  /* 0x0000000000007918 */ /* 0x010fe20000000000 */
.L_x_1259:
[----:B------:R-:W-:-:S04]  /*9450*/  SHF.L.U32 R3, R5, 0x1f, RZ ;  /* 0x0000001f05037819 */ /* 0x000fc800000006ff */
[----:B------:R-:W4:Y:S02]  /*9460*/  SYNCS.PHASECHK.TRANS64.TRYWAIT P1, [R0+URZ+0x36438], R3 ;  /* 0x03643803000075a7 */ /* 0x000f24000802017f */
[----:B----4-:R-:W-:Y:S05]  /*9470*/  @!P1 BRA `(.L_x_1274) ;  /* 0x0000000800489947 */ /* 0x010fea0003800000 */
.L_x_1292:
[----:B------:R-:W-:Y:S05]  /*9480*/  @P0 BRA `(.L_x_1275) ;  /* 0x0000000000180947 */ /* 0x000fea0003800000 */
[----:B------:R-:W5:Y:S01]  /*9490*/  S2R R2, SR_TID.X ;  /* 0x0000000000027919 */ /* 0x000f620000002100 */
[----:B----4-:R-:W-:-:S04]  /*94a0*/  IMAD.MOV.U32 R3, RZ, RZ, 0x6100 ;  /* 0x00006100ff037424 */ /* 0x010fc800078e00ff */
[----:B------:R4:W-:Y:S01]  /*94b0*/  SYNCS.ARRIVE.TRANS64 RZ, [R0+URZ+0x36430], R3 ;  /* 0x0364300300ff79a7 */ /* 0x0009e2000800003f */
[----:B-----5:R-:W-:-:S13]  /*94c0*/  LOP3.LUT P0, RZ, R2, 0x1f, RZ, 0xc0, !PT ;  /* 0x0000001f02ff7812 */ /* 0x020fda000780c0ff */
[----:B----4-:R-:W-:Y:S05]  /*94d0*/  @!P0 BRA `(.L_x_1275) ;  /* 0x0000000000048947 */ /* 0x010fea0003800000 */
[----:B------:R-:W-:Y:S01]  /*94e0*/  BPT.TRAP 0x1 ;  /* 0x000000040000795c */ /* 0x000fe20000300000 */
.L_x_1275:
[----:B------:R-:W-:Y:S01]  /*94f0*/  R2UR UR19, R4 ;  /* 0x00000000041372ca */ /* 0x000fe200000e0000 */
[----:B------:R-:W-:Y:S01]  /*9500*/  ULDC.64 UR30, c[0x0][0x728] ;  /* 0x0001ca00001e7ab9 */ /* 0x000fe20000000a00 */
[----:B------:R-:W-:Y:S01]  /*9510*/  R2UR UR7, R9 ;  /* 0x00000000090772ca */ /* 0x000fe200000e0000 */
[----:B------:R-:W-:Y:S01]  /*9520*/  UMOV UR40, 0x0 ;  /* 0x0000000000287882 */ /* 0x000fe20000000000 */
[----:B------:R-:W-:Y:S01]  /*9530*/  IADD3 R10, P0, R10, 0x1f0, RZ ;  /* 0x000001f00a0a7810 */ /* 0x000fe20007f1e0ff */
[----:B------:R-:W-:Y:S01]  /*9540*/  UMOV UR41, 0x14f00000 ;  /* 0x14f0000000297882 */ /* 0x000fe20000000000 */
[----:B------:R-:W-:Y:S01]  /*9550*/  R2UR UR24, R0 ;  /* 0x00000000001872ca */ /* 0x000fe200000e0000 */
[----:B------:R-:W-:Y:S01]  /*9560*/  UMOV UR18, URZ ;  /* 0x0000003f00127c82 */ /* 0x000fe20008000000 */
[----:B------:R-:W-:Y:S01]  /*9570*/  R2UR UR32, R10 ;  /* 0x000000000a2072ca */ /* 0x000fe200000e0000 */
[----:B------:R-:W-:Y:S01]  /*9580*/  IMAD.X R11, RZ, RZ, R11, P0 ;  /* 0x000000ffff0b7224 */ /* 0x000fe200000e060b */
[----:B------:R-:W-:Y:S01]  /*9590*/  UMOV UR20, UR28 ;  /* 0x0000001c00147c82 */ /* 0x000fe20008000000 */
[----:B------:R-:W-:Y:S01]  /*95a0*/  UMOV UR21, UR29 ;  /* 0x0000001d00157c82 */ /* 0x000fe20008000000 */
[----:B------:R-:W-:Y:S01]  /*95b0*/  UMOV UR10, 0x40 ;  /* 0x00000040000a7882 */ /* 0x000fe20000000000 */
[----:B------:R-:W-:Y:S01]  /*95c0*/  USHF.L.U32 UR19, UR19, 0x6, URZ ;  /* 0x0000000613137899 */ /* 0x000fe2000800063f */
[----:B------:R-:W-:Y:S01]  /*95d0*/  R2UR UR33, R11 ;  /* 0x000000000b2172ca */ /* 0x000fe200000e0000 */
[----:B------:R-:W-:Y:S01]  /*95e0*/  UMOV UR12, UR28 ;  /* 0x0000001c000c7c82 */ /* 0x000fe20008000000 */
[----:B------:R-:W-:Y:S01]  /*95f0*/  UMOV UR13, UR29 ;  /* 0x0000001d000d7c82 */ /* 0x000fe20008000000 */
[----:B------:R-:W-:Y:S01]  /*9600*/  UIADD3 UR8, UP0, UR19, UR14, URZ ;  /* 0x0000000e13087290 */ /* 0x000fe2000ff1e03f */
[C---:B------:R-:W-:Y:S01]  /*9610*/  ISETP.NE.AND P0, PT, R18.reuse, 0x2, PT ;  /* 0x000000021200780c */ /* 0x040fe20003f05270 */
[----:B------:R-:W-:Y:S01]  /*9620*/  UIADD3 UR17, UR24, 0x36430, URZ ;  /* 0x0003643018117890 */ /* 0x000fe2000fffe03f */
[----:B------:R-:W-:Y:S01]  /*9630*/  LOP3.LUT R5, R5, 0x1, RZ, 0x3c, !PT ;  /* 0x0000000105057812 */ /* 0x000fe200078e3cff */
[----:B------:R-:W-:Y:S01]  /*9640*/  ULEA.HI.X.SX32 UR7, UR19, UR7, 0x1, UP0 ;  /* 0x0000000713077291 */ /* 0x000fe200080f0e3f */
[----:B-1234-:R-:W-:Y:S01]  /*9650*/  SEL R0, RZ, 0x1, P0 ;  /* 0x00000001ff007807 */ /* 0x01efe20000000000 */
[----:B------:R-:W-:Y:S01]  /*9660*/  ULEA UR30, UP0, UR8, UR30, 0x2 ;  /* 0x0000001e081e7291 */ /* 0x000fe2000f80103f */
[----:B------:R-:W-:Y:S01]  /*9670*/  SEL R18, R18, RZ, P0 ;  /* 0x000000ff12127207 */ /* 0x000fe20000000000 */
[----:B------:R-:W-:Y:S01]  /*9680*/  UIADD3 UR16, UR24, 0x2a000, URZ ;  /* 0x0002a00018107890 */ /* 0x000fe2000fffe03f */
[----:B------:R-:W-:Y:S01]  /*9690*/  LOP3.LUT R7, R7, R0, RZ, 0x3c, !PT ;  /* 0x0000000007077212 */ /* 0x000fe200078e3cff */
[----:B------:R-:W-:-:S02]  /*96a0*/  ULEA.HI.X UR31, UR8, UR31, UR7, 0x2, UP0 ;  /* 0x0000001f081f7291 */ /* 0x000fc400080f1407 */
[----:B------:R-:W-:Y:S02]  /*96b0*/  UIADD3 UR42, UR24, 0x30200, URZ ;  /* 0x00030200182a7890 */ /* 0x000fe4000fffe03f */
[----:B------:R-:W-:Y:S02]  /*96c0*/  UIADD3 UR8, UR24, 0x2c000, URZ ;  /* 0x0002c00018087890 */ /* 0x000fe4000fffe03f */
[----:B------:R-:W-:Y:S01]  /*96d0*/  UIADD3 UR24, UR24, 0x2e000, URZ ;  /* 0x0002e00018187890 */ /* 0x000fe2000fffe03f */
[----:B------:R1:W-:Y:S01]  /*96e0*/  UTMALDG.4D [UR16], [UR32], desc[UR40] ;  /* 0x00002810200075b4 */ /* 0x0003e20008019000 */
[----:B------:R-:W-:Y:S01]  /*96f0*/  UMOV UR9, UR17 ;  /* 0x0000001100097c82 */ /* 0x000fe20008000000 */
[----:B------:R-:W-:Y:S01]  /*9700*/  UMOV UR11, UR19 ;  /* 0x00000013000b7c82 */ /* 0x000fe20008000000 */
[----:B------:R-:W-:Y:S01]  /*9710*/  UMOV UR26, 0x80 ;  /* 0x00000080001a7882 */ /* 0x000fe20000000000 */
[----:B------:R-:W-:Y:S01]  /*9720*/  UMOV UR25, UR17 ;  /* 0x0000001100197c82 */ /* 0x000fe20008000000 */
[----:B------:R-:W-:Y:S01]  /*9730*/  UMOV UR27, UR19 ;  /* 0x00000013001b7c82 */ /* 0x000fe20008000000 */
[----:B------:R-:W-:Y:S01]  /*9740*/  UMOV UR43, UR17 ;  /* 0x00000011002b7c82 */ /* 0x000fe20008000000 */
[----:B------:R-:W-:Y:S01]  /*9750*/  UMOV UR7, 0x10 ;  /* 0x0000001000077882 */ /* 0x000fe20000000000 */
[----:B------:R1:W-:Y:S01]  /*9760*/  UTMALDG.4D [UR8], [UR32], desc[UR40] ;  /* 0x00002808200075b4 */ /* 0x0003e20008019000 */
[----:B------:R1:W-:Y:S01]  /*9770*/  UTMALDG.4D [UR24], [UR32], desc[UR40] ;  /* 0x00002818200075b4 */ /* 0x0003e20008019000 */
[----:B------:R1:W-:Y:S02]  /*9780*/  UBLKCP.S.G [UR42], [UR30], UR7 ;  /* 0x0000002a1e0073ba */ /* 0x0003e40008000207 */
[----:B-1----:R-:W-:Y:S01]  /*9790*/  NOP ;  /* 0x0000000000007918 */ /* 0x002fe20000000000 */
.L_x_1256:
[----:B------:R-:W-:Y:S05]  /*97a0*/  BSYNC B1 ;  /* 0x0000000000017941 */ /* 0x000fea0003800000 */
.L_x_1254:
[----:B------:R-:W-:-:S03]  /*97b0*/  UMOV UR7, 0xffffffff ;  /* 0xffffffff00077882 */ /* 0x000fc60000000000 */
[----:B------:R-:W-:Y:S05]  /*97c0*/  BRA.DIV UR7, `(.L_x_1276) ;  /* 0x0000000607887947 */ /* 0x000fea000b800000 */
[----:B------:R-:W-:-:S13]  /*97d0*/  ELECT P6, URZ, PT ;  /* 0x00000000003f782f */ /* 0x000fda00038c0000 */
.L_x_1295:
[----:B------:R-:W-:Y:S05]  /*97e0*/  @!P6 BRA `(.L_x_1219) ;  /* 0x000000000074e947 */ /* 0x000fea0003800000 */
[----:B------:R-:W-:-:S06]  /*97f0*/  ULOP3.LUT UR7, UR38, 0x2, URZ, 0xfc, !UPT ;  /* 0x0000000226077892 */ /* 0x000fcc000f8efc3f */
[----:B------:R-:W-:-:S05]  /*9800*/  IMAD.U32 R0, RZ, RZ, UR7 ;  /* 0x00000007ff007e24 */ /* 0x000fca000f8e00ff */
[----:B------:R-:W-:-:S13]  /*9810*/  ISETP.NE.AND P2, PT, R0, 0x3, PT ;  /* 0x000000030000780c */ /* 0x000fda0003f45270 */
[----:B------:R-:W-:Y:S05]  /*9820*/  @!P2 BRA `(.L_x_1277) ;  /* 0x000000000004a947 */ /* 0x000fea0003800000 */
[----:B------:R-:W-:Y:S01]  /*9830*/  BPT.TRAP 0x1 ;  /* 0x000000040000795c */ /* 0x000fe20000300000 */
.L_x_1277:
[----:B------:R-:W1:Y:S01]  /*9840*/  S2R R3, SR_CgaCtaId ;  /* 0x0000000000037919 */ /* 0x000e620000008800 */
[----:B------:R-:W-:Y:S02]  /*9850*/  MOV R0, 0x400 ;  /* 0x0000040000007802 */ /* 0x000fe40000000f00 */
[----:B------:R-:W-:Y:S02]  /*9860*/  SHF.L.U32 R2, R7, 0x1f, RZ ;  /* 0x0000001f07027819 */ /* 0x000fe400000006ff */
[----:B-1----:R-:W-:-:S05]  /*9870*/  LEA R4, R3, R0, 0x18 ;  /* 0x0000000003047211 */ /* 0x002fca00078ec0ff */
        /* <DEDUP_REMOVED lines=11> */
.L_x_1296:
[----:B------:R-:W2:Y:S02]  /*9930*/  SYNCS.PHASECHK.TRANS64.TRYWAIT P0, [R3+URZ], R0 ;  /* 0x00000000030075a7 */ /* 0x000ea4000800017f */
[----:B--2---:R-:W-:Y:S05]  /*9940*/  @!P0 BRA `(.L_x_1279) ;  /* 0x00000004005c8947 */ /* 0x004fea0003800000 */
.L_x_1297:
[----:B------:R-:W-:Y:S05]  /*9950*/  @!P2 BRA `(.L_x_1280) ;  /* 0x000000000004a947 */ /* 0x000fea0003800000 */
[----:B------:R-:W-:Y:S01]  /*9960*/  BPT.TRAP 0x1 ;  /* 0x000000040000795c */ /* 0x000fe20000300000 */
.L_x_1280:
[----:B------:R-:W-:-:S07]  /*9970*/  SHF.L.U32 R5, R5, 0x1f, RZ ;  /* 0x0000001f05057819 */ /* 0x000fce00000006ff */
.L_x_1281:
[----:B---3--:R3:W4:Y:S02]  /*9980*/  SYNCS.PHASECHK.TRANS64.TRYWAIT P0, [R4+URZ+0x36438], R5 ;  /* 0x03643805040075a7 */ /* 0x008724000800017f */
[----:B----4-:R-:W-:Y:S05]  /*9990*/  @!P0 NANOSLEEP.SYNCS 0x989680 ;  /* 0x009896800000895d */ /* 0x010fea0003900000 */
[----:B------:R-:W4:Y:S02]  /*99a0*/  @!P0 SYNCS.PHASECHK.TRANS64 P0, [R4+URZ+0x36438], R5 ;  /* 0x03643805040085a7 */ /* 0x000f24000800007f */
[----:B----4-:R-:W-:Y:S05]  /*99b0*/  @!P0 BRA `(.L_x_1281) ;  /* 0xfffffffc00f08947 */ /* 0x010fea000383ffff */
.L_x_1219:
[----:B------:R-:W-:Y:S05]  /*99c0*/  BSYNC B0 ;  /* 0x0000000000007941 */ /* 0x000fea0003800000 */
.L_x_1217:
[----:B------:R-:W-:Y:S05]  /*99d0*/  EXIT ;  /* 0x000000000000794d */ /* 0x000fea0003800000 */
.L_x_1164:
[----:B------:R-:W-:Y:S02]  /*99e0*/  IMAD.MOV.U32 R12, RZ, RZ, RZ ;  /* 0x000000ffff0c7224 */ /* 0x000fe400078e00ff */
[----:B------:R-:W-:Y:S02]  /*99f0*/  IMAD.MOV.U32 R11, RZ, RZ, 0x1f ;  /* 0x0000001fff0b7424 */ /* 0x000fe400078e00ff */
[----:B------:R-:W-:-:S07]  /*9a00*/  IMAD.MOV.U32 R15, RZ, RZ, -0x1 ;  /* 0xffffffffff0f7424 */ /* 0x000fce00078e00ff */
[----:B------:R-:W-:Y:S05]  /*9a10*/  WARPSYNC.COLLECTIVE R15, `(.L_x_1282) ;  /* 0x000000000f087348 */ /* 0x000fea0003c00000 */
[----:B------:R1:W2:Y:S02]  /*9a20*/  SHFL.IDX P6, R14, R13, R12, R11 ;  /* 0x0000000c0d0e7389 */ /* 0x0002a400000c000b */
[----:B-12---:R-:W-:Y:S01]  /*9a30*/  ENDCOLLECTIVE ;  /* 0x000000000000791b */ /* 0x006fe20003800000 */
.L_x_1282:
[----:B------:R-:W-:Y:S05]  /*9a40*/  BRA `(.L_x_1283) ;  /* 0xffffff7400ac7947 */ /* 0x000fea000383ffff */
.L_x_1166:
[----:B--2---:R-:W-:-:S04]  /*9a50*/  IMAD.U32 R3, RZ, RZ, UR37 ;  /* 0x00000025ff037e24 */ /* 0x004fc8000f8e00ff */
[----:B------:R2:W3:Y:S03]  /*9a60*/  SYNCS.PHASECHK.TRANS64.TRYWAIT P0, [R3+URZ+0x36400], R10 ;  /* 0x0364000a030075a7 */ /* 0x0004e6000800017f */
[----:B---3--:R-:W-:Y:S05]  /*9a70*/  @!P0 NANOSLEEP.SYNCS 0x989680 ;  /* 0x009896800000895d */ /* 0x008fea0003900000 */
[----:B------:R-:W3:Y:S02]  /*9a80*/  @!P0 SYNCS.PHASECHK.TRANS64 P0, [R3+URZ+0x36400], R10 ;  /* 0x0364000a030085a7 */ /* 0x000ee4000800007f */
[----:B---3--:R-:W-:Y:S05]  /*9a90*/  @!P0 BRA `(.L_x_1166) ;  /* 0xfffffffc00ec8947 */ /* 0x008fea000383ffff */
[----:B------:R-:W-:Y:S05]  /*9aa0*/  BRA `(.L_x_1165) ;  /* 0xffffff7400e07947 */ /* 0x000fea000383ffff */
.L_x_1170:
[----:B--2---:R2:W3:Y:S02]  /*9ab0*/  SYNCS.PHASECHK.TRANS64.TRYWAIT P1, [R3+URZ+0x36410], R10 ;  /* 0x0364100a030075a7 */ /* 0x0044e4000802017f */
[----:B---3--:R-:W-:Y:S05]  /*9ac0*/  @!P1 NANOSLEEP.SYNCS 0x989680 ;  /* 0x009896800000995d */ /* 0x008fea0003900000 */
[----:B------:R-:W3:Y:S02]  /*9ad0*/  @!P1 SYNCS.PHASECHK.TRANS64 P1, [R3+URZ+0x36410], R10 ;  /* 0x0364100a030095a7 */ /* 0x000ee4000802007f */
[----:B---3--:R-:W-:Y:S05]  /*9ae0*/  @!P1 BRA `(.L_x_1170) ;  /* 0xfffffffc00f09947 */ /* 0x008fea000383ffff */
[----:B------:R-:W-:Y:S05]  /*9af0*/  BRA `(.L_x_1169) ;  /* 0xffffff7c00bc7947 */ /* 0x000fea000383ffff */
.L_x_1174:
[----:B----4-:R-:W-:-:S04]  /*9b00*/  IMAD.U32 R11, RZ, RZ, UR37 ;  /* 0x00000025ff0b7e24 */ /* 0x010fc8000f8e00ff */
[----:B------:R4:W1:Y:S03]  /*9b10*/  SYNCS.PHASECHK.TRANS64.TRYWAIT P1, [R11+URZ+0x36430], R10 ;  /* 0x0364300a0b0075a7 */ /* 0x000866000802017f */
[----:B-1----:R-:W-:Y:S05]  /*9b20*/  @!P1 NANOSLEEP.SYNCS 0x989680 ;  /* 0x009896800000995d */ /* 0x002fea0003900000 */
[----:B------:R-:W1:Y:S02]  /*9b30*/  @!P1 SYNCS.PHASECHK.TRANS64 P1, [R11+URZ+0x36430], R10 ;  /* 0x0364300a0b0095a7 */ /* 0x000e64000802007f */
[----:B-1----:R-:W-:Y:S05]  /*9b40*/  @!P1 BRA `(.L_x_1174) ;  /* 0xfffffffc00ec9947 */ /* 0x002fea000383ffff */
[----:B------:R-:W-:Y:S05]  /*9b50*/  BRA `(.L_x_1173) ;  /* 0xffffff84005c7947 */ /* 0x000fea000383ffff */
.L_x_1257:
[----:B-1----:R1:W2:Y:S02]  /*9b60*/  SYNCS.PHASECHK.TRANS64.TRYWAIT P1, [R0+URZ+0x36420], R6 ;  /* 0x03642006000075a7 */ /* 0x0022a4000802017f */
[----:B--2---:R-:W-:Y:S05]  /*9b70*/  @!P1 NANOSLEEP.SYNCS 0x989680 ;  /* 0x009896800000995d */ /* 0x004fea0003900000 */
[----:B------:R-:W2:Y:S02]  /*9b80*/  @!P1 SYNCS.PHASECHK.TRANS64 P1, [R0+URZ+0x36420], R6 ;  /* 0x03642006000095a7 */ /* 0x000ea4000802007f */
[----:B--2---:R-:W-:Y:S05]  /*9b90*/  @!P1 BRA `(.L_x_1257) ;  /* 0xfffffffc00f09947 */ /* 0x004fea000383ffff */
[----:B------:R-:W-:Y:S05]  /*9ba0*/  BRA `(.L_x_1284) ;  /* 0xffffffdc007c7947 */ /* 0x000fea000383ffff */
.L_x_1261:
[----:B-1----:R1:W2:Y:S02]  /*9bb0*/  SYNCS.PHASECHK.TRANS64.TRYWAIT P1, [R0+URZ+0x36438], R6 ;  /* 0x03643806000075a7 */ /* 0x0022a4000802017f */
[----:B--2---:R-:W-:Y:S05]  /*9bc0*/  @!P1 NANOSLEEP.SYNCS 0x989680 ;  /* 0x009896800000995d */ /* 0x004fea0003900000 */
[----:B------:R-:W2:Y:S02]  /*9bd0*/  @!P1 SYNCS.PHASECHK.TRANS64 P1, [R0+URZ+0x36438], R6 ;  /* 0x03643806000095a7 */ /* 0x000ea4000802007f */
[----:B--2---:R-:W-:Y:S05]  /*9be0*/  @!P1 BRA `(.L_x_1261) ;  /* 0xfffffffc00f09947 */ /* 0x004fea000383ffff */
[----:B------:R-:W-:Y:S05]  /*9bf0*/  BRA `(.L_x_1285) ;  /* 0xffffffe400687947 */ /* 0x000fea000383ffff */
.L_x_1263:
[----:B--2---:R2:W3:Y:S02]  /*9c00*/  SYNCS.PHASECHK.TRANS64.TRYWAIT P1, [R0+URZ+0x36428], R3 ;  /* 0x03642803000075a7 */ /* 0x0044e4000802017f */
[----:B---3--:R-:W-:Y:S05]  /*9c10*/  @!P1 NANOSLEEP.SYNCS 0x989680 ;  /* 0x009896800000995d */ /* 0x008fea0003900000 */
[----:B------:R-:W3:Y:S02]  /*9c20*/  @!P1 SYNCS.PHASECHK.TRANS64 P1, [R0+URZ+0x36428], R3 ;  /* 0x03642803000095a7 */ /* 0x000ee4000802007f */
[----:B---3--:R-:W-:Y:S05]  /*9c30*/  @!P1 BRA `(.L_x_1263) ;  /* 0xfffffffc00f09947 */ /* 0x008fea000383ffff */
[----:B------:R-:W-:Y:S05]  /*9c40*/  BRA `(.L_x_1286) ;  /* 0xffffffe8002c7947 */ /* 0x000fea000383ffff */
.L_x_1265:
[----:B--2---:R2:W3:Y:S02]  /*9c50*/  SYNCS.PHASECHK.TRANS64.TRYWAIT P1, [R0+URZ+0x36438], R29 ;  /* 0x0364381d000075a7 */ /* 0x0044e4000802017f */
[----:B---3--:R-:W-:Y:S05]  /*9c60*/  @!P1 NANOSLEEP.SYNCS 0x989680 ;  /* 0x009896800000995d */ /* 0x008fea0003900000 */
[----:B------:R-:W3:Y:S02]  /*9c70*/  @!P1 SYNCS.PHASECHK.TRANS64 P1, [R0+URZ+0x36438], R29 ;  /* 0x0364381d000095a7 */ /* 0x000ee4000802007f */
[----:B---3--:R-:W-:Y:S05]  /*9c80*/  @!P1 BRA `(.L_x_1265) ;  /* 0xfffffffc00f09947 */ /* 0x008fea000383ffff */
[----:B------:R-:W-:Y:S05]  /*9c90*/  BRA `(.L_x_1287) ;  /* 0xffffffe800e07947 */ /* 0x000fea000383ffff */
.L_x_1267:
[----:B------:R-:W-:-:S07]  /*9ca0*/  SHF.L.U32 R5, R7, 0x1f, RZ ;  /* 0x0000001f07057819 */ /* 0x000fce00000006ff */
.L_x_1288:
[----:B----4-:R4:W1:Y:S02]  /*9cb0*/  SYNCS.PHASECHK.TRANS64.TRYWAIT P1, [R0+URZ+0x36420], R5 ;  /* 0x03642005000075a7 */ /* 0x010864000802017f */
[----:B-1----:R-:W-:Y:S05]  /*9cc0*/  @!P1 NANOSLEEP.SYNCS 0x989680 ;  /* 0x009896800000995d */ /* 0x002fea0003900000 */
[----:B------:R-:W1:Y:S02]  /*9cd0*/  @!P1 SYNCS.PHASECHK.TRANS64 P1, [R0+URZ+0x36420], R5 ;  /* 0x03642005000095a7 */ /* 0x000e64000802007f */
[----:B-1----:R-:W-:Y:S05]  /*9ce0*/  @!P1 BRA `(.L_x_1288) ;  /* 0xfffffffc00f09947 */ /* 0x002fea000383ffff */
[----:B------:R-:W-:Y:S05]  /*9cf0*/  BRA `(.L_x_1289) ;  /* 0xffffffec00747947 */ /* 0x000fea000383ffff */
.L_x_1270:
[----:B----4-:R4:W1:Y:S02]  /*9d00*/  SYNCS.PHASECHK.TRANS64.TRYWAIT P1, [R0+URZ+0x36438], R6 ;  /* 0x03643806000075a7 */ /* 0x010864000802017f */
[----:B-1----:R-:W-:Y:S05]  /*9d10*/  @!P1 NANOSLEEP.SYNCS 0x989680 ;  /* 0x009896800000995d */ /* 0x002fea0003900000 */
[----:B------:R-:W1:Y:S02]  /*9d20*/  @!P1 SYNCS.PHASECHK.TRANS64 P1, [R0+URZ+0x36438], R6 ;  /* 0x03643806000095a7 */ /* 0x000e64000802007f */
[----:B-1----:R-:W-:Y:S05]  /*9d30*/  @!P1 BRA `(.L_x_1270) ;  /* 0xfffffffc00f09947 */ /* 0x002fea000383ffff */
[----:B------:R-:W-:Y:S05]  /*9d40*/  BRA `(.L_x_1290) ;  /* 0xfffffff000407947 */ /* 0x000fea000383ffff */
.L_x_1272:
[----:B-1----:R1:W4:Y:S02]  /*9d50*/  SYNCS.PHASECHK.TRANS64.TRYWAIT P1, [R0+URZ+0x36428], R5 ;  /* 0x03642805000075a7 */ /* 0x002324000802017f */
[----:B----4-:R-:W-:Y:S05]  /*9d60*/  @!P1 NANOSLEEP.SYNCS 0x989680 ;  /* 0x009896800000995d */ /* 0x010fea0003900000 */
[----:B------:R-:W4:Y:S02]  /*9d70*/  @!P1 SYNCS.PHASECHK.TRANS64 P1, [R0+URZ+0x36428], R5 ;  /* 0x03642805000095a7 */ /* 0x000f24000802007f */
[----:B----4-:R-:W-:Y:S05]  /*9d80*/  @!P1 BRA `(.L_x_1272) ;  /* 0xfffffffc00f09947 */ /* 0x010fea000383ffff */
[----:B------:R-:W-:Y:S05]  /*9d90*/  BRA `(.L_x_1291) ;  /* 0xfffffff000e87947 */ /* 0x000fea000383ffff */
.L_x_1274:
[----:B----4-:R4:W1:Y:S02]  /*9da0*/  SYNCS.PHASECHK.TRANS64.TRYWAIT P1, [R0+URZ+0x36438], R3 ;  /* 0x03643803000075a7 */ /* 0x010864000802017f */
[----:B-1----:R-:W-:Y:S05]  /*9db0*/  @!P1 NANOSLEEP.SYNCS 0x989680 ;  /* 0x009896800000995d */ /* 0x002fea0003900000 */
[----:B------:R-:W1:Y:S02]  /*9dc0*/  @!P1 SYNCS.PHASECHK.TRANS64 P1, [R0+URZ+0x36438], R3 ;  /* 0x03643803000095a7 */ /* 0x000e64000802007f */
[----:B-1----:R-:W-:Y:S05]  /*9dd0*/  @!P1 BRA `(.L_x_1274) ;  /* 0xfffffffc00f09947 */ /* 0x002fea000383ffff */
[----:B------:R-:W-:Y:S05]  /*9de0*/  BRA `(.L_x_1292) ;  /* 0xfffffff400a47947 */ /* 0x000fea000383ffff */
.L_x_1276:
[----:B------:R-:W-:Y:S01]  /*9df0*/  BSSY B1, `(.L_x_1293) ;  /* 0x0000006000017945 */ /* 0x000fe20003800000 */
[----:B------:R-:W-:-:S07]  /*9e00*/  IMAD.MOV.U32 R15, RZ, RZ, -0x1 ;  /* 0xffffffffff0f7424 */ /* 0x000fce00078e00ff */
[----:B------:R-:W-:Y:S05]  /*9e10*/  WARPSYNC.COLLECTIVE R15, `(.L_x_1294) ;  /* 0x000000000f0c7348 */ /* 0x000fea0003c00000 */
[----:B------:R-:W-:Y:S02]  /*9e20*/  ELECT P6, UR62, PT ;  /* 0x00000000003e782f */ /* 0x000fe400038c0000 */
[----:B------:R-:W-:Y:S01]  /*9e30*/  MOV R14, UR62 ;  /* 0x0000003e000e7c02 */ /* 0x000fe20008000f00 */
[----:B------:R-:W-:Y:S10]  /*9e40*/  ENDCOLLECTIVE ;  /* 0x000000000000791b */ /* 0x000ff40003800000 */
.L_x_1294:
[----:B------:R-:W-:Y:S05]  /*9e50*/  BSYNC B1 ;  /* 0x0000000000017941 */ /* 0x000fea0003800000 */
.L_x_1293:
[----:B------:R-:W-:Y:S05]  /*9e60*/  BRA `(.L_x_1295) ;  /* 0xfffffff8005c7947 */ /* 0x000fea000383ffff */
.L_x_1278:
[----:B-1----:R1:W2:Y:S02]  /*9e70*/  SYNCS.PHASECHK.TRANS64.TRYWAIT P0, [R9+URZ], R2 ;  /* 0x00000002090075a7 */ /* 0x0022a4000800017f */
[----:B--2---:R-:W-:Y:S05]  /*9e80*/  @!P0 NANOSLEEP.SYNCS 0x989680 ;  /* 0x009896800000895d */ /* 0x004fea0003900000 */
[----:B------:R-:W2:Y:S02]  /*9e90*/  @!P0 SYNCS.PHASECHK.TRANS64 P0, [R9+URZ], R2 ;  /* 0x00000002090085a7 */ /* 0x000ea4000800007f */
[----:B--2---:R-:W-:Y:S05]  /*9ea0*/  @!P0 BRA `(.L_x_1278) ;  /* 0xfffffffc00f08947 */ /* 0x004fea000383ffff */
[----:B------:R-:W-:Y:S05]  /*9eb0*/  BRA `(.L_x_1296) ;  /* 0xfffffff8009c7947 */ /* 0x000fea000383ffff */
.L_x_1279:
[----:B--2---:R2:W3:Y:S02]  /*9ec0*/  SYNCS.PHASECHK.TRANS64.TRYWAIT P0, [R3+URZ], R0 ;  /* 0x00000000030075a7 */ /* 0x0044e4000800017f */
[----:B---3--:R-:W-:Y:S05]  /*9ed0*/  @!P0 NANOSLEEP.SYNCS 0x989680 ;  /* 0x009896800000895d */ /* 0x008fea0003900000 */
[----:B------:R-:W3:Y:S02]  /*9ee0*/  @!P0 SYNCS.PHASECHK.TRANS64 P0, [R3+URZ], R0 ;  /* 0x00000000030085a7 */ /* 0x000ee4000800007f */
[----:B---3--:R-:W-:Y:S05]  /*9ef0*/  @!P0 BRA `(.L_x_1279) ;  /* 0xfffffffc00f08947 */ /* 0x008fea000383ffff */
[----:B------:R-:W-:Y:S05]  /*9f00*/  BRA `(.L_x_1297) ;  /* 0xfffffff800907947 */ /* 0x000fea000383ffff */
.L_x_1298:
        /* <DEDUP_REMOVED lines=15> */
.L_x_3863:


//--------------------- .text._ZN7cutlass13device_kernelIN5flash11enable_sm90INS1_16FlashAttnBwdSm90INS1_25CollectiveMainloopBwdSm90ILi2ELi1ELi1EN4cute5tupleIJNS5_1CILi1EEES8_S8_EEENS6_IJNS7_ILi64EEENS7_ILi96EEENS7_ILi192EEEEEENS_6half_tEfNS_4arch4Sm90ELb0ELb1ELb1ELb0ELb1ELb0ELb1ELb0ELi3ELi1ELi1ELi1ELb0EEENS1_21CollectiveEpilogueBwdISD_SE_SG_Li384ELb0ELb1ELi3EEENS1_19SingleTileSchedulerILb0ELb0ELb0ELi96EEEEEEEEEvNT_6ParamsE --------------------------
	.section	.text._ZN7cutlass13device_kernelIN5flash11enable_sm90INS1_16FlashAttnBwdSm90INS1_25CollectiveMainloopBwdSm90ILi2ELi1ELi1EN4cute5tupleIJNS5_1CILi1EEES8_S8_EEENS6_IJNS7_ILi64EEENS7_ILi96EEENS7_ILi192EEEEEENS_6half_tEfNS_4arch4Sm90ELb0ELb1ELb1ELb0ELb1ELb0ELb1ELb0ELi3ELi1ELi1ELi1ELb0EEENS1_21CollectiveEpilogueBwdISD_SE_SG_Li384ELb0ELb1ELi3EEENS1_19SingleTileSchedulerILb0ELb0ELb0ELi96EEEEEEEEEvNT_6ParamsE,"ax",@progbits
	.align	128
.text._ZN7cutlass13device_kernelIN5flash11enable_sm90INS1_16FlashAttnBwdSm90INS1_25CollectiveMainloopBwdSm90ILi2ELi1ELi1EN4cute5tupleIJNS5_1CILi1EEES8_S8_EEENS6_IJNS7_ILi64EEENS7_ILi96EEENS7_ILi192EEEEEENS_6half_tEfNS_4arch4Sm90ELb0ELb1ELb1ELb0ELb1ELb0ELb1ELb0ELi3ELi1ELi1ELi1ELb0EEENS1_21CollectiveEpilogueBwdISD_SE_SG_Li384ELb0ELb1ELi3EEENS1_19SingleTileSchedulerILb0ELb0ELb0ELi96EEEEEEEEEvNT_6ParamsE:
        .type           _ZN7cutlass13device_kernelIN5flash11enable_sm90INS1_16FlashAttnBwdSm90INS1_25CollectiveMainloopBwdSm90ILi2ELi1ELi1EN4cute5tupleIJNS5_1CILi1EEES8_S8_EEENS6_IJNS7_ILi64EEENS7_ILi96EEENS7_ILi192EEEEEENS_6half_tEfNS_4arch4Sm90ELb0ELb1ELb1ELb0ELb1ELb0ELb1ELb0ELi3ELi1ELi1ELi1ELb0EEENS1_21CollectiveEpilogueBwdISD_SE_SG_Li384ELb0ELb1ELi3EEENS1_19SingleTileSchedulerILb0ELb0ELb0ELi96EEEEEEEEEvNT_6ParamsE,@function
        .size           _ZN7cutlass13device_kernelIN5flash11enable_sm90INS1_16FlashAttnBwdSm90INS1_25CollectiveMainloopBwdSm90ILi2ELi1ELi1EN4cute5tupleIJNS5_1CILi1EEES8_S8_EEENS6_IJNS7_ILi64EEENS7_ILi96EEENS7_ILi192EEEEEENS_6half_tEfNS_4arch4Sm90ELb0ELb1ELb1ELb0ELb1ELb0ELb1ELb0ELi3ELi1ELi1ELi1ELb0EEENS1_21CollectiveEpilogueBwdISD_SE_SG_Li384ELb0ELb1ELi3EEENS1_19SingleTileSchedulerILb0ELb0ELb0ELi96EEEEEEEEEvNT_6ParamsE,(.L_x_3864 - _ZN7cutlass13device_kernelIN5flash11enable_sm90INS1_16FlashAttnBwdSm90INS1_25CollectiveMainloopBwdSm90ILi2ELi1ELi1EN4cute5tupleIJNS5_1CILi1EEES8_S8_EEENS6_IJNS7_ILi64EEENS7_ILi96EEENS7_ILi192EEEEEENS_6half_tEfNS_4arch4Sm90ELb0ELb1ELb1ELb0ELb1ELb0ELb1ELb0ELi3ELi1ELi1ELi1ELb0EEENS1_21CollectiveEpilogueBwdISD_SE_SG_Li384ELb0ELb1ELi3EEENS1_19SingleTileSchedulerILb0ELb0ELb0ELi96EEEEEEEEEvNT_6ParamsE)
        .other          _ZN7cutlass13device_kernelIN5flash11enable_sm90INS1_16FlashAttnBwdSm90INS1_25CollectiveMainloopBwdSm90ILi2ELi1ELi1EN4cute5tupleIJNS5_1CILi1EEES8_S8_EEENS6_IJNS7_ILi64EEENS7_ILi96EEENS7_ILi192EEEEEENS_6half_tEfNS_4arch4Sm90ELb0ELb1ELb1ELb0ELb1ELb0ELb1ELb0ELi3ELi1ELi1ELi1ELb0EEENS1_21CollectiveEpilogueBwdISD_SE_SG_Li384ELb0ELb1ELi3EEENS1_19SingleTileSchedulerILb0ELb0ELb0ELi96EEEEEEEEEvNT_6ParamsE,@"STO_CUDA_ENTRY STV_DEFAULT"
_ZN7cutlass13device_kernelIN5flash11enable_sm90INS1_16FlashAttnBwdSm90INS1_25CollectiveMainloopBwdSm90ILi2ELi1ELi1EN4cute5tupleIJNS5_1CILi1EEES8_S8_EEENS6_IJNS7_ILi64EEENS7_ILi96EEENS7_ILi192EEEEEENS_6half_tEfNS_4arch4Sm90ELb0ELb1ELb1ELb0ELb1ELb0ELb1ELb0ELi3ELi1ELi1ELi1ELb0EEENS1_21CollectiveEpilogueBwdISD_SE_SG_Li384ELb0ELb1ELi3EEENS1_19SingleTileSchedulerILb0ELb0ELb0ELi96EEEEEEEEEvNT_6ParamsE:
        /* <DEDUP_REMOVED lines=30> */
.L_x_1300:
[----:B------:R-:W-:Y:S05]  /*01e0*/  BSYNC B0 ;  /* 0x0000000000007941 */ /* 0x000fea0003800000 */
.L_x_1299:
        /* <DEDUP_REMOVED lines=37> */
.L_x_1301:
        /* <DEDUP_REMOVED lines=20> */
.L_x_1302:
[----:B------:R-:W-:Y:S01]  /*0580*/  PLOP3.LUT P0, PT, PT, PT, UP0, 0x80, 0x0 ;  /* 0x000000000000781c */ /* 0x000fe20003f0f008 */
[----:B------:R-:W-:Y:S01]  /*0590*/  NOP ;  /* 0x0000000000007918 */ /* 0x000fe20000000000 */
[----:B------:R-:W-:Y:S01]  /*05a0*/  ULDC.64 UR46, c[0x0][0x208] ;  /* 0x00008200002e7ab9 */ /* 0x000fe20000000a00 */
[----:B-12-4-:R-:W-:Y:S10]  /*05b0*/  BAR.SYNC.DEFER_BLOCKING 0x0 ;  /* 0x0000000000007b1d */ /* 0x016ff40000010000 */
[----:B------:R-:W-:Y:S05]  /*05c0*/  @!P0 BRA `(.L_x_1303) ;  /* 0x0000005c005c8947 */ /* 0x000fea0003800000 */
.L_x_1304:
        /* <DEDUP_REMOVED lines=85> */
.L_x_1305:
        /* <DEDUP_REMOVED lines=37> */
.L_x_1308:
        /* <DEDUP_REMOVED lines=15> */
.L_x_1307:
        /* <DEDUP_REMOVED lines=20> */
.L_x_1310:
        /* <DEDUP_REMOVED lines=15> */
.L_x_1309:
        /* <DEDUP_REMOVED lines=8> */
.L_x_1459:
        /* <DEDUP_REMOVED lines=19> */
.L_x_1312:
        /* <DEDUP_REMOVED lines=110> */
.L_x_1332:
[----:B------:R-:W-:Y:S01]  /*1920*/  IMAD.U32 R3, RZ, RZ, UR38 ;  /* 0x00000026ff037e24 */ /* 0x000fe2000f8e00ff */
[----:B------:R-:W-:Y:S05]  /*1930*/  YIELD ;  /* 0x0000000000007946 */ /* 0x000fea0003800000 */
[----:B------:R-:W-:-:S04]  /*1940*/  LOP3.LUT R3, R3, 0x1, RZ, 0xfc, !PT ;  /* 0x0000000103037812 */ /* 0x000fc800078efcff */
[----:B------:R-:W-:-:S13]  /*1950*/  ISETP.NE.AND P0, PT, R3, 0x3, PT ;  /* 0x000000030300780c */ /* 0x000fda0003f05270 */
[----:B------:R-:W-:Y:S05]  /*1960*/  @!P0 BRA `(.L_x_1314) ;  /* 0x0000000000048947 */ /* 0x000fea0003800000 */
[----:B------:R-:W-:Y:S01]  /*1970*/  BPT.TRAP 0x1 ;  /* 0x000000040000795c */ /* 0x000fe20000300000 */
.L_x_1314:
[----:B------:R-:W-:Y:S02]  /*1980*/  LEA R3, R2, UR37, 0x3 ;  /* 0x0000002502037c11 */ /* 0x000fe4000f8e18ff */
[----:B------:R-:W-:-:S04]  /*1990*/  SHF.L.U32 R10, R7, 0x1f, RZ ;  /* 0x0000001f070a7819 */ /* 0x000fc800000006ff */
[----:B------:R1:W2:Y:S01]  /*19a0*/  SYNCS.PHASECHK.TRANS64.TRYWAIT P1, [R3+URZ+0x36410], R10 ;  /* 0x0364100a030075a7 */ /* 0x0002a2000802017f */
[----:B------:R-:W-:Y:S05]  /*19b0*/  @!P0 BRA `(.L_x_1315) ;  /* 0x0000000000048947 */ /* 0x000fea0003800000 */
[----:B------:R-:W-:Y:S01]  /*19c0*/  BPT.TRAP 0x1 ;  /* 0x000000040000795c */ /* 0x000fe20000300000 */
.L_x_1315:
[----:B--2---:R-:W-:Y:S05]  /*19d0*/  @P1 BRA `(.L_x_1316) ;  /* 0x0000000000081947 */ /* 0x004fea0003800000 */
[----:B------:R-:W2:Y:S02]  /*19e0*/  SYNCS.PHASECHK.TRANS64.TRYWAIT P1, [R3+URZ+0x36410], R10 ;  /* 0x0364100a030075a7 */ /* 0x000ea4000802017f */
[----:B--2---:R-:W-:Y:S05]  /*19f0*/  @!P1 BRA `(.L_x_1317) ;  /* 0x0000008c00e89947 */ /* 0x004fea0003800000 */
.L_x_1316:
        /* <DEDUP_REMOVED lines=8> */
[----:B------:R-:W-:-:S02]  /*1a80*/  UMOV UR11, 0x40000040 ;  /* 0x40000040000b7882 */ /* 0x000fc40000000000 */
[----:B------:R-:W-:Y:S02]  /*1a90*/  ULOP3.LUT UR5, UR5, 0x3fff, URZ, 0xc0, !UPT ;  /* 0x00003fff05057892 */ /* 0x000fe4000f8ec03f */
[----:B-12---:R-:W-:Y:S02]  /*1aa0*/  LEA R10, R9, UR37, 0x2 ;  /* 0x00000025090a7c11 */ /* 0x006fe4000f8e10ff */
[----:B------:R-:W-:Y:S02]  /*1ab0*/  ULEA UR4, UR6, UR37, 0xc ;  /* 0x0000002506047291 */ /* 0x000fe4000f8e603f */
[----:B------:R-:W-:Y:S02]  /*1ac0*/  ULOP3.LUT UR5, UR5, 0x10000, URZ, 0xfc, !UPT ;  /* 0x0001000005057892 */ /* 0x000fe4000f8efc3f */
[----:B------:R-:W-:Y:S02]  /*1ad0*/  USHF.R.U32.HI UR6, URZ, 0x4, UR4 ;  /* 0x000000043f067899 */ /* 0x000fe40008011604 */
[----:B------:R-:W-:-:S02]  /*1ae0*/  UIMAD UR5, UR7, 0x600, UR5 ;  /* 0x00000600070578a4 */ /* 0x000fc4000f8e0205 */
[----:B------:R-:W-:-:S04]  /*1af0*/  ULOP3.LUT UR6, UR6, 0x3fff, URZ, 0xc0, !UPT ;  /* 0x00003fff06067892 */ /* 0x000fc8000f8ec03f */
[----:B------:R-:W-:Y:S01]  /*1b00*/  ULOP3.LUT UR6, UR6, 0x10000, URZ, 0xfc, !UPT ;  /* 0x0001000006067892 */ /* 0x000fe2000f8efc3f */
[----:B------:R-:W-:-:S06]  /*1b10*/  UMOV UR8, UR5 ;  /* 0x0000000500087c82 */ /* 0x000fcc0008000000 */
[----:B------:R-:W-:Y:S02]  /*1b20*/  UMOV UR10, UR6 ;  /* 0x00000006000a7c82 */ /* 0x000fe40008000000 */
[----:B------:R-:W-:Y:S01]  /*1b30*/  HGMMA.64x32x16.F32 R136, gdesc[UR8], RZ, !UPT, gsb0 ;  /* 0x00600000088879f0 */ /* 0x000fe2000c0008ff */
        /* <DEDUP_REMOVED lines=82> */
.L_x_1318:
[----:B-1----:R-:W-:-:S04]  /*2060*/  SHF.L.U32 R10, R4, 0x1f, RZ ;  /* 0x0000001f040a7819 */ /* 0x002fc800000006ff */
[----:B------:R1:W4:Y:S01]  /*2070*/  SYNCS.PHASECHK.TRANS64.TRYWAIT P1, [UR37+0x36430], R10 ;  /* 0x0364300aff0075a7 */ /* 0x0003220008020165 */
[----:B------:R-:W-:Y:S05]  /*2080*/  @!P0 BRA `(.L_x_1319) ;  /* 0x0000000000048947 */ /* 0x000fea0003800000 */
[----:B------:R-:W-:Y:S01]  /*2090*/  BPT.TRAP 0x1 ;  /* 0x000000040000795c */ /* 0x000fe20000300000 */
.L_x_1319:
[----:B----4-:R-:W-:Y:S05]  /*20a0*/  @P1 BRA `(.L_x_1320) ;  /* 0x0000000000081947 */ /* 0x010fea0003800000 */
[----:B------:R-:W4:Y:S02]  /*20b0*/  SYNCS.PHASECHK.TRANS64.TRYWAIT P1, [UR37+0x36430], R10 ;  /* 0x0364300aff0075a7 */ /* 0x000f240008020165 */
[----:B----4-:R-:W-:Y:S05]  /*20c0*/  @!P1 BRA `(.L_x_1321) ;  /* 0x0000008800489947 */ /* 0x010fea0003800000 */
.L_x_1320:
        /* <DEDUP_REMOVED lines=147> */
.L_x_1324:
[----:B------:R-:W-:-:S06]  /*2a00*/  UISETP.NE.AND UP0, UPT, UR42, 0x1, UPT ;  /* 0x000000012a00788c */ /* 0x000fcc000bf05270 */
[----:B------:R-:W-:-:S05]  /*2a10*/  PLOP3.LUT P1, PT, PT, PT, UP0, 0x80, 0x0 ;  /* 0x000000000000781c */ /* 0x000fca0003f2f008 */
[----:B------:R-:W-:-:S08]  /*2a20*/  @UP0 ULDC UR5, c[0x0][0x754] ;  /* 0x0001d50000050ab9 */ /* 0x000fd00000000800 */
[----:B------:R-:W-:Y:S01]  /*2a30*/  @P1 IMAD.HI.U32 R143, R142, UR5, RZ ;  /* 0x000000058e8f1c27 */ /* 0x000fe2000f8e00ff */
[----:B------:R-:W-:-:S04]  /*2a40*/  @UP0 ULDC UR5, c[0x0][0x758] ;  /* 0x0001d60000050ab9 */ /* 0x000fc80000000800 */
[----:B------:R-:W-:-:S07]  /*2a50*/  @P1 SHF.R.U32.HI R142, RZ, UR5, R143 ;  /* 0x00000005ff8e1c19 */ /* 0x000fce000801168f */
.L_x_1325:
[----:B------:R-:W-:Y:S05]  /*2a60*/  BSYNC B0 ;  /* 0x0000000000007941 */ /* 0x000fea0003800000 */
.L_x_1323:
[----:B------:R-:W4:Y:S01]  /*2a70*/  LDL R143, [R1+0x4] ;  /* 0x00000400018f7983 */ /* 0x000f220000100800 */
[----:B------:R-:W-:Y:S01]  /*2a80*/  IADD3 R148, R140, UR4, R5 ;  /* 0x000000048c947c10 */ /* 0x000fe2000fffe005 */
[----:B----4-:R-:W-:-:S05]  /*2a90*/  IMAD R142, R142, UR42, R143 ;  /* 0x0000002a8e8e7c24 */ /* 0x010fca000f8e028f */
[----:B------:R-:W-:Y:S02]  /*2aa0*/  VIADDMNMX R147, R142, UR42, R147, PT ;  /* 0x0000002a8e937c46 */ /* 0x000fe4000b800193 */
[----:B------:R-:W-:-:S07]  /*2ab0*/  VIMNMX R148, R148, R142, !PT ;  /* 0x0000008e94947248 */ /* 0x000fce0007fe0100 */
.L_x_1322:
        /* <DEDUP_REMOVED lines=18> */
.L_x_1328:
[----:B------:R-:W-:-:S06]  /*2be0*/  UISETP.NE.AND UP0, UPT, UR42, 0x1, UPT ;  /* 0x000000012a00788c */ /* 0x000fcc000bf05270 */
[----:B------:R-:W-:-:S05]  /*2bf0*/  PLOP3.LUT P1, PT, PT, PT, UP0, 0x80, 0x0 ;  /* 0x000000000000781c */ /* 0x000fca0003f2f008 */
[----:B------:R-:W-:-:S08]  /*2c00*/  @UP0 ULDC UR4, c[0x0][0x754] ;  /* 0x0001d50000040ab9 */ /* 0x000fd00000000800 */
[----:B------:R-:W-:Y:S01]  /*2c10*/  @P1 IMAD.HI.U32 R142, R140, UR4, RZ ;  /* 0x000000048c8e1c27 */ /* 0x000fe2000f8e00ff */
[----:B------:R-:W-:-:S04]  /*2c20*/  @UP0 ULDC UR4, c[0x0][0x758] ;  /* 0x0001d60000040ab9 */ /* 0x000fc80000000800 */
[----:B------:R-:W-:-:S07]  /*2c30*/  @P1 SHF.R.U32.HI R140, RZ, UR4, R142 ;  /* 0x00000004ff8c1c19 */ /* 0x000fce000801168e */
.L_x_1329:
[----:B------:R-:W-:Y:S05]  /*2c40*/  BSYNC B0 ;  /* 0x0000000000007941 */ /* 0x000fea0003800000 */
.L_x_1327:
[----:B------:R-:W4:Y:S02]  /*2c50*/  LDL R142, [R1+0x4] ;  /* 0x00000400018e7983 */ /* 0x000f240000100800 */
[----:B----4-:R-:W-:-:S05]  /*2c60*/  IMAD R140, R140, UR42, R142 ;  /* 0x0000002a8c8c7c24 */ /* 0x010fca000f8e028e */
[----:B------:R-:W-:Y:S02]  /*2c70*/  VIMNMX R145, R145, R140, !PT ;  /* 0x0000008c91917248 */ /* 0x000fe40007fe0100 */
[----:B------:R-:W-:-:S07]  /*2c80*/  VIADDMNMX R139, R140, UR42, R139, PT ;  /* 0x0000002a8c8b7c46 */ /* 0x000fce000b80018b */
.L_x_1326:
        /* <DEDUP_REMOVED lines=217> */
[----:B------:R-:W-:Y:S02]  /*3a20*/  UIMAD UR4, UR10, 0x3000, UR37 ;  /* 0x000030000a0478a4 */ /* 0x000fe4000f8e0225 */
[----:B------:R-:W-:Y:S02]  /*3a30*/  UIADD3 UR6, UR9, 0xc0, URZ ;  /* 0x000000c009067890 */ /* 0x000fe4000fffe03f */
[----:B------:R-:W-:Y:S02]  /*3a40*/  USHF.R.U32.HI UR5, URZ, 0x4, UR4 ;  /* 0x000000043f057899 */ /* 0x000fe40008011604 */
[----:B------:R-:W-:Y:S02]  /*3a50*/  UIADD3 UR4, UR8, 0x180, URZ ;  /* 0x0000018008047890 */ /* 0x000fe4000fffe03f */
[----:B------:R-:W-:Y:S01]  /*3a60*/  ULOP3.LUT UR10, UR5, 0x3fff, URZ, 0xc0, !UPT ;  /* 0x00003fff050a7892 */ /* 0x000fe2000f8ec03f */
[----:B------:R-:W-:-:S02]  /*3a70*/  UMOV UR7, 0x80000020 ;  /* 0x8000002000077882 */ /* 0x000fc40000000000 */
[----:B------:R-:W-:Y:S01]  /*3a80*/  UMOV UR5, 0x40000040 ;  /* 0x4000004000057882 */ /* 0x000fe20000000000 */
[----:B------:R-:W-:Y:S02]  /*3a90*/  WARPGROUP.DEPBAR.LE gsb0, 0x0 ;  /* 0x00008000000079c5 */ /* 0x000fe40000010000 */
[----:B------:R-:W-:-:S06]  /*3aa0*/  WARPGROUP.ARRIVE ;  /* 0x00000000000079c5 */ /* 0x000fcc0000000000 */
[----:B------:R-:W-:Y:S01]  /*3ab0*/  HGMMA.64x96x16.F32 R72, gdesc[UR4].tnspA.tnspB, R72, gsb0 ;  /* 0x61600000044879f0 */ /* 0x000fe20008000848 */
[----:B-1----:R-:W-:-:S04]  /*3ac0*/  IMAD.U32 R153, RZ, RZ, UR37 ;  /* 0x00000025ff997e24 */ /* 0x002fc8000f8e00ff */
[----:B------:R-:W-:-:S05]  /*3ad0*/  VIADD R153, R153, 0x33400 ;  /* 0x0003340099997836 */ /* 0x000fca0000000000 */
[----:B------:R-:W-:-:S13]  /*3ae0*/  R2UR UR13, R153 ;  /* 0x00000000990d72ca */ /* 0x000fda00000e0000 */
[----:B------:R-:W-:-:S04]  /*3af0*/  USHF.R.U32.HI UR13, URZ, 0x4, UR13 ;  /* 0x000000043f0d7899 */ /* 0x000fc8000801160d */
[----:B------:R-:W-:-:S04]  /*3b00*/  ULOP3.LUT UR13, UR13, 0x3fff, URZ, 0xc0, !UPT ;  /* 0x00003fff0d0d7892 */ /* 0x000fc8000f8ec03f */
[----:B------:R-:W-:Y:S01]  /*3b10*/  ULOP3.LUT UR14, UR13, 0x10000, URZ, 0xfc, !UPT ;  /* 0x000100000d0e7892 */ /* 0x000fe2000f8efc3f */
[----:B------:R-:W-:Y:S01]  /*3b20*/  UMOV UR9, 0x80000020 ;  /* 0x8000002000097882 */ /* 0x000fe20000000000 */
[----:B------:R-:W-:-:S05]  /*3b30*/  UMOV UR11, 0x40000040 ;  /* 0x40000040000b7882 */ /* 0x000fca0000000000 */
[----:B------:R-:W-:Y:S01]  /*3b40*/  UMOV UR8, UR14 ;  /* 0x0000000e00087c82 */ /* 0x000fe20008000000 */
        /* <DEDUP_REMOVED lines=48> */
.L_x_1330:
        /* <DEDUP_REMOVED lines=59> */
.L_x_1331:
        /* <DEDUP_REMOVED lines=63> */
.L_x_1306:
        /* <DEDUP_REMOVED lines=25> */
.L_x_1334:
        /* <DEDUP_REMOVED lines=20> */
.L_x_1335:
        /* <DEDUP_REMOVED lines=18> */
.L_x_1336:
        /* <DEDUP_REMOVED lines=18> */
.L_x_1337:
        /* <DEDUP_REMOVED lines=137> */
.L_x_1339:
[----:B------:R-:W-:Y:S05]  /*5390*/  BSYNC B0 ;  /* 0x0000000000007941 */ /* 0x000fea0003800000 */
.L_x_1338:
[----:B------:R-:W-:-:S04]  /*53a0*/  DEPBAR.LE SB0, 0x0 ;  /* 0x000080000000791a */ /* 0x000fc80000000000 */
[----:B------:R-:W-:Y:S05]  /*53b0*/  EXIT ;  /* 0x000000000000794d */ /* 0x000fea0003800000 */
.L_x_1333:
[----:B------:R-:W1:Y:S01]  /*53c0*/  S2R R0, SR_TID.X ;  /* 0x0000000000007919 */ /* 0x000e620000002100 */
[----:B------:R-:W2:Y:S01]  /*53d0*/  S2UR UR9, SR_CTAID.Y ;  /* 0x00000000000979c3 */ /* 0x000ea20000002600 */
[----:B------:R-:W-:Y:S01]  /*53e0*/  BSSY B0, `(.L_x_1340) ;  /* 0x0000032000007945 */ /* 0x000fe20003800000 */
[----:B------:R-:W3:Y:S06]  /*53f0*/  S2R R11, SR_CTAID.X ;  /* 0x00000000000b7919 */ /* 0x000eec0000002500 */
        /* <DEDUP_REMOVED lines=48> */
.L_x_1341:
[----:B------:R-:W-:Y:S05]  /*5700*/  BSYNC B0 ;  /* 0x0000000000007941 */ /* 0x000fea0003800000 */
.L_x_1340:
        /* <DEDUP_REMOVED lines=16> */
.L_x_1343:
[----:B------:R-:W-:Y:S05]  /*5810*/  BSYNC B0 ;  /* 0x0000000000007941 */ /* 0x000fea0003800000 */
.L_x_1342:
        /* <DEDUP_REMOVED lines=16> */
.L_x_1345:
[----:B------:R-:W-:Y:S05]  /*5920*/  BSYNC B0 ;  /* 0x0000000000007941 */ /* 0x000fea0003800000 */
.L_x_1344:
        /* <DEDUP_REMOVED lines=17> */
.L_x_1347:
[----:B------:R-:W-:Y:S05]  /*5a40*/  BSYNC B0 ;  /* 0x0000000000007941 */ /* 0x000fea0003800000 */
.L_x_1346:
        /* <DEDUP_REMOVED lines=17> */
.L_x_1349:
[----:B------:R-:W-:Y:S05]  /*5b60*/  BSYNC B0 ;  /* 0x0000000000007941 */ /* 0x000fea0003800000 */
.L_x_1348:
        /* <DEDUP_REMOVED lines=29> */
.L_x_1351:
[----:B------:R-:W-:Y:S05]  /*5d40*/  BSYNC B0 ;  /* 0x0000000000007941 */ /* 0x000fea0003800000 */
.L_x_1350:
        /* <DEDUP_REMOVED lines=13> */
.L_x_1353:
[----:B------:R-:W-:Y:S05]  /*5e20*/  BSYNC B0 ;  /* 0x0000000000007941 */ /* 0x000fea0003800000 */
.L_x_1352:
        /* <DEDUP_REMOVED lines=15> */
.L_x_1355:
[----:B------:R-:W-:Y:S05]  /*5f20*/  BSYNC B0 ;  /* 0x0000000000007941 */ /* 0x000fea0003800000 */
.L_x_1354:
        /* <DEDUP_REMOVED lines=15> */
.L_x_1357:
[----:B------:R-:W-:Y:S05]  /*6020*/  BSYNC B0 ;  /* 0x0000000000007941 */ /* 0x000fea0003800000 */
.L_x_1356:
        /* <DEDUP_REMOVED lines=15> */
.L_x_1359:
[----:B------:R-:W-:Y:S05]  /*6120*/  BSYNC B0 ;  /* 0x0000000000007941 */ /* 0x000fea0003800000 */
.L_x_1358:
        /* <DEDUP_REMOVED lines=15> */
.L_x_1361:
[----:B------:R-:W-:Y:S05]  /*6220*/  BSYNC B0 ;  /* 0x0000000000007941 */ /* 0x000fea0003800000 */
.L_x_1360:
        /* <DEDUP_REMOVED lines=15> */
.L_x_1363:
[----:B------:R-:W-:Y:S05]  /*6320*/  BSYNC B0 ;  /* 0x0000000000007941 */ /* 0x000fea0003800000 */
.L_x_1362:
[----:B------:R-:W-:Y:S05]  /*6330*/  EXIT ;  /* 0x000000000000794d */ /* 0x000fea0003800000 */
.L_x_1303:
        /* <DEDUP_REMOVED lines=14> */
[----:B------:R-:W-:Y:S02]  /*6420*/  ULDC UR4, c[0x0][0x280] ;  /* 0x0000a00000047ab9 */ /* 0x000fe40000000800 */
[----:B------:R-:W-:-:S04]  /*6430*/  UIADD3 UR5, UR4, 0x3f, URZ ;  /* 0x0000003f04057890 */ /* 0x000fc8000fffe03f */
[----:B------:R-:W-:Y:S01]  /*6440*/  USHF.R.S32.HI UR6, URZ, 0x1f, UR5 ;  /* 0x0000001f3f067899 */ /* 0x000fe20008011405 */
[----:B------:R-:W2:Y:S03]  /*6450*/  S2UR UR17, SR_CTAID.Y ;  /* 0x00000000001179c3 */ /* 0x000ea60000002600 */
[----:B------:R-:W-:-:S04]  /*6460*/  ULEA.HI UR5, UR6, UR5, URZ, 0x6 ;  /* 0x0000000506057291 */ /* 0x000fc8000f8f303f */
[----:B------:R-:W-:Y:S01]  /*6470*/  USHF.R.S32.HI UR5, URZ, 0x6, UR5 ;  /* 0x000000063f057899 */ /* 0x000fe20008011405 */
[----:B-1----:R-:W-:Y:S01]  /*6480*/  ISETP.LE.AND P0, PT, RZ, UR23, PT ;  /* 0x00000017ff007c0c */ /* 0x002fe2000bf03270 */
[----:B--2---:R-:W-:-:S12]  /*6490*/  USHF.R.S32.HI UR18, URZ, 0x1f, UR17 ;  /* 0x0000001f3f127899 */ /* 0x004fd80008011411 */
[----:B------:R-:W-:Y:S05]  /*64a0*/  @!P0 BRA `(.L_x_1367) ;  /* 0x00000000002c8947 */ /* 0x000fea0003800000 */
        /* <DEDUP_REMOVED lines=9> */
[----:B------:R-:W-:Y:S01]  /*6540*/  USEL UR11, UR5, UR7, UP0 ;  /* 0x00000007050b7287 */ /* 0x000fe20008000000 */
[----:B------:R-:W-:Y:S11]  /*6550*/  BRA `(.L_x_1368) ;  /* 0x0000000000047947 */ /* 0x000ff60003800000 */
.L_x_1367:
[----:B------:R-:W-:-:S05]  /*6560*/  UMOV UR11, UR5 ;  /* 0x00000005000b7c82 */ /* 0x000fca0008000000 */
.L_x_1368:
[----:B------:R-:W-:Y:S01]  /*6570*/  UIMAD UR4, UR23, 0x60, UR4 ;  /* 0x00000060170478a4 */ /* 0x000fe2000f8e0204 */
[----:B------:R-:W-:Y:S01]  /*6580*/  ULDC UR6, c[0x0][0x290] ;  /* 0x0000a40000067ab9 */ /* 0x000fe20000000800 */
[----:B------:R-:W-:Y:S01]  /*6590*/  ULDC UR7, c[0x0][0x74c] ;  /* 0x0001d30000077ab9 */ /* 0x000fe20000000800 */
[----:B------:R-:W-:Y:S01]  /*65a0*/  ULDC.64 UR8, c[0x0][0x2d8] ;  /* 0x0000b60000087ab9 */ /* 0x000fe20000000a00 */
[----:B------:R-:W-:Y:S02]  /*65b0*/  UIADD3 UR6, -UR7, UR4, -UR6 ;  /* 0x0000000407067290 */ /* 0x000fe4000fffe906 */
[----:B------:R-:W-:Y:S02]  /*65c0*/  UIMAD UR4, UR18, UR8, URZ ;  /* 0x00000008120472a4 */ /* 0x000fe4000f8e023f */
[----:B------:R-:W-:Y:S02]  /*65d0*/  USHF.R.S32.HI UR7, URZ, 0x1f, UR6 ;  /* 0x0000001f3f077899 */ /* 0x000fe40008011406 */
[----:B------:R-:W-:-:S02]  /*65e0*/  UIMAD UR4, UR17, UR9, UR4 ;  /* 0x00000009110472a4 */ /* 0x000fc4000f8e0204 */
[----:B------:R-:W-:Y:S02]  /*65f0*/  ULEA.HI UR10, UR7, UR6, URZ, 0x6 ;  /* 0x00000006070a7291 */ /* 0x000fe4000f8f303f */
[----:B------:R-:W-:Y:S02]  /*6600*/  UIMAD.WIDE.U32 UR6, UR17, UR8, URZ ;  /* 0x00000008110672a5 */ /* 0x000fe4000f8e003f */
[----:B------:R-:W-:Y:S02]  /*6610*/  USHF.R.S32.HI UR10, URZ, 0x6, UR10 ;  /* 0x000000063f0a7899 */ /* 0x000fe4000801140a */
[----:B------:R-:W-:Y:S02]  /*6620*/  USHF.R.S32.HI UR9, URZ, 0x1f, UR16 ;  /* 0x0000001f3f097899 */ /* 0x000fe40008011410 */
[----:B------:R-:W-:Y:S01]  /*6630*/  UISETP.LT.AND UP0, UPT, URZ, UR10, UPT ;  /* 0x0000000a3f00728c */ /* 0x000fe2000bf01270 */
[----:B------:R-:W-:Y:S01]  /*6640*/  ULDC.64 UR12, c[0x0][0x2e0] ;  /* 0x0000b800000c7ab9 */ /* 0x000fe20000000a00 */
[----:B------:R-:W-:-:S02]  /*6650*/  ULDC UR15, c[0x0][0x288] ;  /* 0x0000a200000f7ab9 */ /* 0x000fc40000000800 */
[----:B------:R-:W-:Y:S02]  /*6660*/  USEL UR8, URZ, UR10, !UP0 ;  /* 0x0000000a3f087287 */ /* 0x000fe4000c000000 */
[----:B------:R-:W-:Y:S02]  /*6670*/  UIMAD UR9, UR9, UR12, URZ ;  /* 0x0000000c090972a4 */ /* 0x000fe4000f8e023f */
[----:B------:R-:W-:Y:S02]  /*6680*/  UISETP.GT.AND UP0, UPT, UR11, UR8, UPT ;  /* 0x000000080b00728c */ /* 0x000fe4000bf04270 */
[----:B------:R-:W-:Y:S02]  /*6690*/  UIMAD UR10, UR16, UR15, URZ ;  /* 0x0000000f100a72a4 */ /* 0x000fe4000f8e023f */
[----:B------:R-:W-:Y:S02]  /*66a0*/  UIMAD UR14, UR16, UR13, UR9 ;  /* 0x0000000d100e72a4 */ /* 0x000fe4000f8e0209 */
[----:B------:R-:W-:Y:S01]  /*66b0*/  PLOP3.LUT P1, PT, PT, PT, UP0, 0x80, 0x0 ;  /* 0x000000000000781c */ /* 0x000fe20003f2f008 */
[----:B------:R-:W-:-:S02]  /*66c0*/  UIADD3 UR7, UR7, UR4, URZ ;  /* 0x0000000407077290 */ /* 0x000fc4000fffe03f */
[----:B------:R-:W-:Y:S02]  /*66d0*/  UIADD3 UR9, UP1, UR10, UR17, URZ ;  /* 0x000000110a097290 */ /* 0x000fe4000ff3e03f */
[----:B------:R-:W-:Y:S01]  /*66e0*/  UIMAD.WIDE.U32 UR6, UR16, UR12, UR6 ;  /* 0x0000000c100672a5 */ /* 0x000fe2000f8e0006 */
[----:B------:R-:W-:Y:S01]  /*66f0*/  ELECT P0, URZ, PT ;  /* 0x00000000003f782f */ /* 0x000fe20003800000 */
[----:B------:R-:W-:-:S06]  /*6700*/  ULEA.HI.X.SX32 UR10, UR10, UR18, 0x1, UP1 ;  /* 0x000000120a0a7291 */ /* 0x000fcc00088f0e3f */
[----:B------:R-:W-:Y:S06]  /*6710*/  @!P1 BRA `(.L_x_1369) ;  /* 0x0000001400509947 */ /* 0x000fec0003800000 */
[----:B------:R-:W1:Y:S01]  /*6720*/  S2R R0, SR_TID.X ;  /* 0x0000000000007919 */ /* 0x000e620000002100 */
[----:B------:R-:W-:Y:S02]  /*6730*/  UIADD3 UR4, -UR8, UR11, URZ ;  /* 0x0000000b08047290 */ /* 0x000fe4000fffe13f */
[----:B------:R-:W-:Y:S02]  /*6740*/  UIADD3 UR14, UR7, UR14, URZ ;  /* 0x0000000e070e7290 */ /* 0x000fe4000fffe03f */
[----:B------:R-:W-:-:S04]  /*6750*/  ULOP3.LUT UR4, UR4, 0x1, URZ, 0xc0, !UPT ;  /* 0x0000000104047892 */ /* 0x000fc8000f8ec03f */
[----:B------:R-:W-:-:S03]  /*6760*/  UISETP.NE.U32.AND UP0, UPT, UR4, 0x1, UPT ;  /* 0x000000010400788c */ /* 0x000fc6000bf05070 */
[----:B------:R-:W-:Y:S02]  /*6770*/  ULDC UR4, c[0x0][0x760] ;  /* 0x0001d80000047ab9 */ /* 0x000fe40000000800 */
[----:B------:R-:W-:Y:S01]  /*6780*/  UIMAD UR15, UR15, UR4, URZ ;  /* 0x000000040f0f72a4 */ /* 0x000fe2000f8e023f */
[----:B------:R-:W-:Y:S02]  /*6790*/  PLOP3.LUT P1, PT, PT, PT, UP0, 0x80, 0x0 ;  /* 0x000000000000781c */ /* 0x000fe40003f2f008 */
[----:B-1----:R-:W-:-:S11]  /*67a0*/  LOP3.LUT R9, R0, 0x1f, RZ, 0xc0, !PT ;  /* 0x0000001f00097812 */ /* 0x002fd600078ec0ff */
[----:B------:R-:W-:Y:S05]  /*67b0*/  @P1 BRA `(.L_x_1370) ;  /* 0x0000000400d01947 */ /* 0x000fea0003800000 */
        /* <DEDUP_REMOVED lines=8> */
[----:B------:R-:W-:-:S04]  /*6840*/  IMAD.U32 R2, RZ, RZ, UR13 ;  /* 0x0000000dff027e24 */ /* 0x000fc8000f8e00ff */
[----:B------:R-:W-:Y:S01]  /*6850*/  IMAD.U32 R3, RZ, RZ, UR4 ;  /* 0x00000004ff037e24 */ /* 0x000fe2000f8e00ff */
[----:B------:R-:W-:Y:S06]  /*6860*/  @P2 BRA `(.L_x_1372) ;  /* 0x0000000000142947 */ /* 0x000fec0003800000 */
.L_x_1373:
[----:B------:R-:W2:Y:S04]  /*6870*/  LDG.E.STRONG.GPU R0, desc[UR46][R2.64] ;  /* 0x0000002e02007981 */ /* 0x000ea8000c1ef900 */
[----:B--2---:R-:W-:Y:S01]  /*6880*/  CCTL.IVALL ;  /* 0x00000000ff00798f */ /* 0x004fe20002000000 */
[----:B------:R-:W-:Y:S05]  /*6890*/  YIELD ;  /* 0x0000000000007946 */ /* 0x000fea0003800000 */
[----:B------:R-:W-:-:S13]  /*68a0*/  ISETP.NE.AND P1, PT, R0, UR23, PT ;  /* 0x0000001700007c0c */ /* 0x000fda000bf25270 */
[----:B------:R-:W-:Y:S05]  /*68b0*/  @P1 BRA `(.L_x_1373) ;  /* 0xfffffffc00ec1947 */ /* 0x000fea000383ffff */
.L_x_1372:
[----:B------:R-:W-:Y:S05]  /*68c0*/  BSYNC B1 ;  /* 0x0000000000017941 */ /* 0x000fea0003800000 */
.L_x_1371:
[----:B------:R-:W-:-:S03]  /*68d0*/  UMOV UR4, 0xffffffff ;  /* 0xffffffff00047882 */ /* 0x000fc60000000000 */
[----:B------:R-:W-:Y:S05]  /*68e0*/  BRA.DIV UR4, `(.L_x_1374) ;  /* 0x0000004204587947 */ /* 0x000fea000b800000 */
[----:B------:R-:W-:Y:S01]  /*68f0*/  NOP ;  /* 0x0000000000007918 */ /* 0x000fe20000000000 */
.L_x_1462:
        /* <DEDUP_REMOVED lines=22> */
.L_x_1376:
[----:B------:R-:W-:Y:S05]  /*6a60*/  BSYNC B1 ;  /* 0x0000000000017941 */ /* 0x000fea0003800000 */
.L_x_1375:
        /* <DEDUP_REMOVED lines=19> */
.L_x_1378:
[----:B------:R-:W-:Y:S05]  /*6ba0*/  BSYNC B1 ;  /* 0x0000000000017941 */ /* 0x000fea0003800000 */
.L_x_1377:
        /* <DEDUP_REMOVED lines=20> */
.L_x_1380:
[----:B------:R-:W-:Y:S05]  /*6cf0*/  BSYNC B1 ;  /* 0x0000000000017941 */ /* 0x000fea0003800000 */
.L_x_1379:
[----:B------:R-:W-:Y:S06]  /*6d00*/  BAR.ARV 0xa, 0xa0 ;  /* 0x0282800000007b1d */ /* 0x000fec0000002000 */
[----:B------:R-:W-:Y:S04]  /*6d10*/  BSSY B1, `(.L_x_1381) ;  /* 0x0000003000017945 */ /* 0x000fe80003800000 */
[----:B------:R-:W-:Y:S05]  /*6d20*/  @!P0 BRA `(.L_x_1382) ;  /* 0x0000000000048947 */ /* 0x000fea0003800000 */
[----:B------:R-:W-:-:S04]  /*6d30*/  DEPBAR.LE SB0, 0x1 ;  /* 0x000080400000791a */ /* 0x000fc80000000000 */
.L_x_1382:
[----:B------:R-:W-:Y:S05]  /*6d40*/  BSYNC B1 ;  /* 0x0000000000017941 */ /* 0x000fea0003800000 */
.L_x_1381:
[----:B------:R-:W-:Y:S06]  /*6d50*/  BAR.ARV 0xb, 0xa0 ;  /* 0x02c2800000007b1d */ /* 0x000fec0000002000 */
[----:B------:R-:W-:Y:S04]  /*6d60*/  BSSY B1, `(.L_x_1383) ;  /* 0x0000003000017945 */ /* 0x000fe80003800000 */
[----:B------:R-:W-:Y:S05]  /*6d70*/  @!P0 BRA `(.L_x_1384) ;  /* 0x0000000000048947 */ /* 0x000fea0003800000 */
[----:B------:R-:W-:-:S04]  /*6d80*/  DEPBAR.LE SB0, 0x0 ;  /* 0x000080000000791a */ /* 0x000fc80000000000 */
.L_x_1384:
[----:B------:R-:W-:Y:S05]  /*6d90*/  BSYNC B1 ;  /* 0x0000000000017941 */ /* 0x000fea0003800000 */
.L_x_1383:
        /* <DEDUP_REMOVED lines=19> */
.L_x_1386:
[----:B------:R-:W-:Y:S05]  /*6ed0*/  BSYNC B1 ;  /* 0x0000000000017941 */ /* 0x000fea0003800000 */
.L_x_1385:
[----:B------:R-:W-:Y:S01]  /*6ee0*/  UIADD3 UR18, UR8, 0x1, URZ ;  /* 0x0000000108127890 */ /* 0x000fe2000fffe03f */
[----:B------:R-:W-:Y:S11]  /*6ef0*/  BRA `(.L_x_1387) ;  /* 0x0000000000047947 */ /* 0x000ff60003800000 */
.L_x_1370:
[----:B------:R-:W-:-:S05]  /*6f00*/  UMOV UR18, UR8 ;  /* 0x0000000800127c82 */ /* 0x000fca0008000000 */
.L_x_1387:
[----:B------:R-:W-:-:S03]  /*6f10*/  UIADD3 UR4, UR8, 0x1, URZ ;  /* 0x0000000108047890 */ /* 0x000fc6000fffe03f */
[----:B------:R-:W-:Y:S01]  /*6f20*/  UMOV UR8, UR18 ;  /* 0x0000001200087c82 */ /* 0x000fe20008000000 */
[----:B------:R-:W-:-:S06]  /*6f30*/  UISETP.NE.AND UP0, UPT, UR11, UR4, UPT ;  /* 0x000000040b00728c */ /* 0x000fcc000bf05270 */
[----:B------:R-:W-:-:S13]  /*6f40*/  PLOP3.LUT P1, PT, PT, PT, UP0, 0x80, 0x0 ;  /* 0x000000000000781c */ /* 0x000fda0003f2f008 */
[----:B------:R-:W-:Y:S05]  /*6f50*/  @!P1 BRA `(.L_x_1369) ;  /* 0x0000000c00409947 */ /* 0x000fea0003800000 */
[----:B------:R-:W-:Y:S01]  /*6f60*/  ULDC.64 UR20, c[0x0][0x2c0] ;  /* 0x0000b00000147ab9 */ /* 0x000fe20000000a00 */
[----:B------:R-:W-:Y:S01]  /*6f70*/  UMOV UR4, URZ ;  /* 0x0000003f00047c82 */ /* 0x000fe20008000000 */
[----:B------:R-:W-:Y:S01]  /*6f80*/  ULEA UR20, UP0, UR6, UR20, 0x2 ;  /* 0x0000001406147291 */ /* 0x000fe2000f80103f */
[----:B------:R-:W-:-:S03]  /*6f90*/  UMOV UR8, UR18 ;  /* 0x0000001200087c82 */ /* 0x000fc60008000000 */
[----:B------:R-:W-:Y:S02]  /*6fa0*/  ULEA.HI.X UR21, UR6, UR21, UR14, 0x2, UP0 ;  /* 0x0000001506157291 */ /* 0x000fe400080f140e */
[----:B------:R-:W-:-:S04]  /*6fb0*/  UIADD3 UR20, UP0, UR20, 0x4000, URZ ;  /* 0x0000400014147890 */ /* 0x000fc8000ff1e03f */
[----:B------:R-:W-:-:S12]  /*6fc0*/  UIADD3.X UR21, URZ, UR21, URZ, UP0, !UPT ;  /* 0x000000153f157290 */ /* 0x000fd800087fe43f */
.L_x_1420:
        /* <DEDUP_REMOVED lines=11> */
.L_x_1390:
[----:B------:R-:W2:Y:S04]  /*7080*/  LDG.E.STRONG.GPU R0, desc[UR46][R2.64] ;  /* 0x0000002e02007981 */ /* 0x000ea8000c1ef900 */
[----:B--2---:R-:W-:Y:S01]  /*7090*/  CCTL.IVALL ;  /* 0x00000000ff00798f */ /* 0x004fe20002000000 */
[----:B------:R-:W-:Y:S05]  /*70a0*/  YIELD ;  /* 0x0000000000007946 */ /* 0x000fea0003800000 */
[----:B------:R-:W-:-:S13]  /*70b0*/  ISETP.NE.AND P1, PT, R0, UR23, PT ;  /* 0x0000001700007c0c */ /* 0x000fda000bf25270 */
[----:B------:R-:W-:Y:S05]  /*70c0*/  @P1 BRA `(.L_x_1390) ;  /* 0xfffffffc00ec1947 */ /* 0x000fea000383ffff */
.L_x_1389:
[----:B------:R-:W-:Y:S05]  /*70d0*/  BSYNC B1 ;  /* 0x0000000000017941 */ /* 0x000fea0003800000 */
.L_x_1388:
[----:B------:R-:W-:-:S03]  /*70e0*/  UMOV UR16, 0xffffffff ;  /* 0xffffffff00107882 */ /* 0x000fc60000000000 */
[----:B------:R-:W-:Y:S05]  /*70f0*/  BRA.DIV UR16, `(.L_x_1391) ;  /* 0x0000003a10707947 */ /* 0x000fea000b800000 */
[----:B------:R-:W-:Y:S01]  /*7100*/  NOP ;  /* 0x0000000000007918 */ /* 0x000fe20000000000 */
.L_x_1465:
        /* <DEDUP_REMOVED lines=19> */
.L_x_1393:
[----:B------:R-:W-:Y:S05]  /*7240*/  BSYNC B1 ;  /* 0x0000000000017941 */ /* 0x000fea0003800000 */
.L_x_1392:
[----:B------:R-:W-:Y:S01]  /*7250*/  UIMAD UR16, UR18, 0x3000, UR4 ;  /* 0x00003000121078a4 */ /* 0x000fe2000f8e0204 */
        /* <DEDUP_REMOVED lines=13> */
.L_x_1395:
[----:B------:R-:W-:Y:S05]  /*7330*/  BSYNC B1 ;  /* 0x0000000000017941 */ /* 0x000fea0003800000 */
.L_x_1394:
        /* <DEDUP_REMOVED lines=15> */
.L_x_1397:
[----:B------:R-:W-:Y:S05]  /*7430*/  BSYNC B1 ;  /* 0x0000000000017941 */ /* 0x000fea0003800000 */
.L_x_1396:
[----:B------:R-:W-:Y:S06]  /*7440*/  BAR.ARV 0xa, 0xa0 ;  /* 0x0282800000007b1d */ /* 0x000fec0000002000 */
[----:B------:R-:W-:Y:S04]  /*7450*/  BSSY B1, `(.L_x_1398) ;  /* 0x0000003000017945 */ /* 0x000fe80003800000 */
[----:B------:R-:W-:Y:S05]  /*7460*/  @!P0 BRA `(.L_x_1399) ;  /* 0x0000000000048947 */ /* 0x000fea0003800000 */
[----:B------:R-:W-:-:S04]  /*7470*/  DEPBAR.LE SB0, 0x1 ;  /* 0x000080400000791a */ /* 0x000fc80000000000 */
.L_x_1399:
[----:B------:R-:W-:Y:S05]  /*7480*/  BSYNC B1 ;  /* 0x0000000000017941 */ /* 0x000fea0003800000 */
.L_x_1398:
[----:B------:R-:W-:Y:S06]  /*7490*/  BAR.ARV 0xb, 0xa0 ;  /* 0x02c2800000007b1d */ /* 0x000fec0000002000 */
[----:B------:R-:W-:Y:S04]  /*74a0*/  BSSY B1, `(.L_x_1400) ;  /* 0x0000003000017945 */ /* 0x000fe80003800000 */
[----:B------:R-:W-:Y:S05]  /*74b0*/  @!P0 BRA `(.L_x_1401) ;  /* 0x0000000000048947 */ /* 0x000fea0003800000 */
[----:B------:R-:W-:-:S04]  /*74c0*/  DEPBAR.LE SB0, 0x0 ;  /* 0x000080000000791a */ /* 0x000fc80000000000 */
.L_x_1401:
[----:B------:R-:W-:Y:S05]  /*74d0*/  BSYNC B1 ;  /* 0x0000000000017941 */ /* 0x000fea0003800000 */
.L_x_1400:
        /* <DEDUP_REMOVED lines=19> */
.L_x_1403:
[----:B------:R-:W-:Y:S05]  /*7610*/  BSYNC B1 ;  /* 0x0000000000017941 */ /* 0x000fea0003800000 */
.L_x_1402:
        /* <DEDUP_REMOVED lines=9> */
.L_x_1406:
[----:B------:R-:W2:Y:S04]  /*76b0*/  LDG.E.STRONG.GPU R0, desc[UR46][R2.64] ;  /* 0x0000002e02007981 */ /* 0x000ea8000c1ef900 */
[----:B--2---:R-:W-:Y:S01]  /*76c0*/  CCTL.IVALL ;  /* 0x00000000ff00798f */ /* 0x004fe20002000000 */
[----:B------:R-:W-:Y:S05]  /*76d0*/  YIELD ;  /* 0x0000000000007946 */ /* 0x000fea0003800000 */
[----:B------:R-:W-:-:S13]  /*76e0*/  ISETP.NE.AND P1, PT, R0, UR23, PT ;  /* 0x0000001700007c0c */ /* 0x000fda000bf25270 */
[----:B------:R-:W-:Y:S05]  /*76f0*/  @P1 BRA `(.L_x_1406) ;  /* 0xfffffffc00ec1947 */ /* 0x000fea000383ffff */
.L_x_1405:
[----:B------:R-:W-:Y:S05]  /*7700*/  BSYNC B1 ;  /* 0x0000000000017941 */ /* 0x000fea0003800000 */
.L_x_1404:
[----:B------:R-:W-:-:S03]  /*7710*/  UMOV UR12, 0xffffffff ;  /* 0xffffffff000c7882 */ /* 0x000fc60000000000 */
[----:B------:R-:W-:Y:S05]  /*7720*/  BRA.DIV UR12, `(.L_x_1407) ;  /* 0x000000360c007947 */ /* 0x000fea000b800000 */
[----:B------:R-:W-:Y:S01]  /*7730*/  NOP ;  /* 0x0000000000007918 */ /* 0x000fe20000000000 */
.L_x_1468:
        /* <DEDUP_REMOVED lines=15> */
.L_x_1409:
[----:B------:R-:W-:Y:S05]  /*7830*/  BSYNC B1 ;  /* 0x0000000000017941 */ /* 0x000fea0003800000 */
.L_x_1408:
        /* <DEDUP_REMOVED lines=14> */
.L_x_1411:
[----:B------:R-:W-:Y:S05]  /*7920*/  BSYNC B1 ;  /* 0x0000000000017941 */ /* 0x000fea0003800000 */
.L_x_1410:
        /* <DEDUP_REMOVED lines=15> */
.L_x_1413:
[----:B------:R-:W-:Y:S05]  /*7a20*/  BSYNC B1 ;  /* 0x0000000000017941 */ /* 0x000fea0003800000 */
.L_x_1412:
[----:B------:R-:W-:Y:S06]  /*7a30*/  BAR.ARV 0xa, 0xa0 ;  /* 0x0282800000007b1d */ /* 0x000fec0000002000 */
[----:B------:R-:W-:Y:S04]  /*7a40*/  BSSY B1, `(.L_x_1414) ;  /* 0x0000003000017945 */ /* 0x000fe80003800000 */
[----:B------:R-:W-:Y:S05]  /*7a50*/  @!P0 BRA `(.L_x_1415) ;  /* 0x0000000000048947 */ /* 0x000fea0003800000 */
[----:B------:R-:W-:-:S04]  /*7a60*/  DEPBAR.LE SB0, 0x1 ;  /* 0x000080400000791a */ /* 0x000fc80000000000 */
.L_x_1415:
[----:B------:R-:W-:Y:S05]  /*7a70*/  BSYNC B1 ;  /* 0x0000000000017941 */ /* 0x000fea0003800000 */
.L_x_1414:
[----:B------:R-:W-:Y:S06]  /*7a80*/  BAR.ARV 0xb, 0xa0 ;  /* 0x02c2800000007b1d */ /* 0x000fec0000002000 */
[----:B------:R-:W-:Y:S04]  /*7a90*/  BSSY B1, `(.L_x_1416) ;  /* 0x0000003000017945 */ /* 0x000fe80003800000 */
[----:B------:R-:W-:Y:S05]  /*7aa0*/  @!P0 BRA `(.L_x_1417) ;  /* 0x0000000000048947 */ /* 0x000fea0003800000 */
[----:B------:R-:W-:-:S04]  /*7ab0*/  DEPBAR.LE SB0, 0x0 ;  /* 0x000080000000791a */ /* 0x000fc80000000000 */
.L_x_1417:
[----:B------:R-:W-:Y:S05]  /*7ac0*/  BSYNC B1 ;  /* 0x0000000000017941 */ /* 0x000fea0003800000 */
.L_x_1416:
        /* <DEDUP_REMOVED lines=19> */
.L_x_1419:
[----:B------:R-:W-:Y:S05]  /*7c00*/  BSYNC B1 ;  /* 0x0000000000017941 */ /* 0x000fea0003800000 */
.L_x_1418:
[----:B------:R-:W-:Y:S02]  /*7c10*/  UIADD3 UR8, UR8, 0x2, URZ ;  /* 0x0000000208087890 */ /* 0x000fe4000fffe03f */
[----:B------:R-:W-:Y:S02]  /*7c20*/  UIADD3 UR4, UR4, 0x6000, URZ ;  /* 0x0000600004047890 */ /* 0x000fe4000fffe03f */
[----:B------:R-:W-:-:S06]  /*7c30*/  UISETP.GE.AND UP0, UPT, UR8, UR11, UPT ;  /* 0x0000000b0800728c */ /* 0x000fcc000bf06270 */
[----:B------:R-:W-:-:S13]  /*7c40*/  PLOP3.LUT P1, PT, PT, PT, UP0, 0x80, 0x0 ;  /* 0x000000000000781c */ /* 0x000fda0003f2f008 */
[----:B------:R-:W-:Y:S05]  /*7c50*/  @!P1 BRA `(.L_x_1420) ;  /* 0xfffffff000dc9947 */ /* 0x000fea000383ffff */
.L_x_1369:
[----:B------:R-:W-:-:S06]  /*7c60*/  UISETP.GT.AND UP0, UPT, UR5, UR8, UPT ;  /* 0x000000080500728c */ /* 0x000fcc000bf04270 */
[----:B------:R-:W-:-:S13]  /*7c70*/  PLOP3.LUT P0, PT, PT, PT, UP0, 0x80, 0x0 ;  /* 0x000000000000781c */ /* 0x000fda0003f0f008 */
[----:B------:R-:W-:Y:S05]  /*7c80*/  @!P0 BRA `(.L_x_1366) ;  /* 0x0000002c00088947 */ /* 0x000fea0003800000 */
[----:B------:R-:W2:Y:S01]  /*7c90*/  S2R R0, SR_TID.X ;  /* 0x0000000000007919 */ /* 0x000ea20000002100 */
[----:B------:R-:W-:Y:S01]  /*7ca0*/  UIADD3 UR4, UR5, -UR8, URZ ;  /* 0x8000000805047290 */ /* 0x000fe2000fffe03f */
[----:B------:R-:W-:Y:S01]  /*7cb0*/  ULDC UR16, c[0x0][0x288] ;  /* 0x0000a20000107ab9 */ /* 0x000fe20000000800 */
[----:B------:R-:W-:Y:S02]  /*7cc0*/  ULDC UR17, c[0x0][0x760] ;  /* 0x0001d80000117ab9 */ /* 0x000fe40000000800 */
[----:B------:R-:W-:Y:S02]  /*7cd0*/  ULOP3.LUT UR4, UR4, 0x1, URZ, 0xc0, !UPT ;  /* 0x0000000104047892 */ /* 0x000fe4000f8ec03f */
[----:B------:R-:W-:Y:S02]  /*7ce0*/  UIMAD UR18, UR16, UR17, URZ ;  /* 0x00000011101272a4 */ /* 0x000fe4000f8e023f */
[----:B------:R-:W-:-:S06]  /*7cf0*/  UISETP.NE.U32.AND UP0, UPT, UR4, 0x1, UPT ;  /* 0x000000010400788c */ /* 0x000fcc000bf05070 */
[----:B------:R-:W-:Y:S02]  /*7d00*/  PLOP3.LUT P0, PT, PT, PT, UP0, 0x80, 0x0 ;  /* 0x000000000000781c */ /* 0x000fe40003f0f008 */
[----:B--2---:R-:W-:-:S11]  /*7d10*/  LOP3.LUT R0, R0, 0x1f, RZ, 0xc0, !PT ;  /* 0x0000001f00007812 */ /* 0x004fd600078ec0ff */
[----:B------:R-:W-:Y:S05]  /*7d20*/  @P0 BRA `(.L_x_1421) ;  /* 0x0000000000780947 */ /* 0x000fea0003800000 */
[----:B------:R-:W-:Y:S01]  /*7d30*/  UIMAD UR4, UR18, UR8, URZ ;  /* 0x00000008120472a4 */ /* 0x000fe2000f8e023f */
[----:B------:R-:W-:Y:S01]  /*7d40*/  ISETP.NE.AND P0, PT, R0, RZ, PT ;  /* 0x000000ff0000720c */ /* 0x000fe20003f05270 */
[----:B------:R-:W-:Y:S01]  /*7d50*/  ULDC.64 UR12, c[0x0][0x768] ;  /* 0x0001da00000c7ab9 */ /* 0x000fe20000000a00 */
[----:B------:R-:W-:Y:S01]  /*7d60*/  BSSY B1, `(.L_x_1422) ;  /* 0x0000019000017945 */ /* 0x000fe20003800000 */
[----:B------:R-:W-:-:S04]  /*7d70*/  UIADD3 UR6, UP0, UR4, UR9, URZ ;  /* 0x0000000904067290 */ /* 0x000fc8000ff1e03f */
[----:B------:R-:W-:Y:S02]  /*7d80*/  ULEA.HI.X.SX32 UR7, UR4, UR10, 0x1, UP0 ;  /* 0x0000000a04077291 */ /* 0x000fe400080f0e3f */
[----:B------:R-:W-:Y:S02]  /*7d90*/  ULEA UR11, UP0, UR6, UR12, 0x2 ;  /* 0x0000000c060b7291 */ /* 0x000fe4000f80103f */
[----:B------:R-:W-:Y:S02]  /*7da0*/  UIADD3 UR4, UR8, 0x1, URZ ;  /* 0x0000000108047890 */ /* 0x000fe4000fffe03f */
[----:B------:R-:W-:Y:S01]  /*7db0*/  ULEA.HI.X UR7, UR6, UR13, UR7, 0x2, UP0 ;  /* 0x0000000d06077291 */ /* 0x000fe200080f1407 */
[----:B------:R-:W-:Y:S01]  /*7dc0*/  NOP ;  /* 0x0000000000007918 */ /* 0x000fe20000000000 */
[----:B------:R-:W-:Y:S10]  /*7dd0*/  @P0 BRA `(.L_x_1423) ;  /* 0x0000000000440947 */ /* 0x000ff40003800000 */
        /* <DEDUP_REMOVED lines=9> */
[----:B-1----:R-:W1:Y:S01]  /*7e70*/  S2R R2, SR_LANEID ;  /* 0x0000000000027919 */ /* 0x002e620000000000 */
[----:B------:R-:W-:Y:S01]  /*7e80*/  VOTEU.ANY UR6, UPT, PT ;  /* 0x0000000000067886 */ /* 0x000fe200038e0100 */
[----:B------:R-:W-:Y:S01]  /*7e90*/  IMAD.U32 R3, RZ, RZ, UR7 ;  /* 0x00000007ff037e24 */ /* 0x000fe2000f8e00ff */
[----:B------:R-:W-:-:S02]  /*7ea0*/  UFLO.U32 UR12, UR6 ;  /* 0x00000006000c72bd */ /* 0x000fc400080e0000 */
[----:B------:R-:W2:Y:S04]  /*7eb0*/  POPC R5, UR6 ;  /* 0x0000000600057d09 */ /* 0x000ea80008000000 */
[----:B-1----:R-:W-:Y:S01]  /*7ec0*/  ISETP.EQ.U32.AND P0, PT, R2, UR12, PT ;  /* 0x0000000c02007c0c */ /* 0x002fe2000bf02070 */
[----:B------:R-:W-:-:S12]  /*7ed0*/  IMAD.U32 R2, RZ, RZ, UR11 ;  /* 0x0000000bff027e24 */ /* 0x000fd8000f8e00ff */
[----:B--2---:R2:W-:Y:S02]  /*7ee0*/  @P0 REDG.E.ADD.S32.STRONG.GPU desc[UR46][R2.64], R5 ;  /* 0x000000050200098e */ /* 0x0045e4000c10e3ae */
.L_x_1423:
[----:B------:R-:W-:Y:S05]  /*7ef0*/  BSYNC B1 ;  /* 0x0000000000017941 */ /* 0x000fea0003800000 */
.L_x_1422:
[----:B------:R-:W-:Y:S05]  /*7f00*/  BRA `(.L_x_1424) ;  /* 0x0000000000047947 */ /* 0x000fea0003800000 */
.L_x_1421:
[----:B------:R-:W-:-:S05]  /*7f10*/  UMOV UR4, UR8 ;  /* 0x0000000800047c82 */ /* 0x000fca0008000000 */
.L_x_1424:
[----:B------:R-:W-:-:S04]  /*7f20*/  UIADD3 UR6, UR8, 0x1, URZ ;  /* 0x0000000108067890 */ /* 0x000fc8000fffe03f */
[----:B------:R-:W-:-:S06]  /*7f30*/  UISETP.NE.AND UP0, UPT, UR5, UR6, UPT ;  /* 0x000000060500728c */ /* 0x000fcc000bf05270 */
[----:B------:R-:W-:-:S13]  /*7f40*/  PLOP3.LUT P0, PT, PT, PT, UP0, 0x80, 0x0 ;  /* 0x000000000000781c */ /* 0x000fda0003f0f008 */
[----:B------:R-:W-:Y:S05]  /*7f50*/  @!P0 BRA `(.L_x_1366) ;  /* 0x0000002800548947 */ /* 0x000fea0003800000 */
[----:B------:R-:W-:Y:S01]  /*7f60*/  UIADD3 UR6, UR4, 0x1, URZ ;  /* 0x0000000104067890 */ /* 0x000fe2000fffe03f */
[----:B------:R-:W-:Y:S01]  /*7f70*/  ISETP.NE.AND P1, PT, R0, RZ, PT ;  /* 0x000000ff0000720c */ /* 0x000fe20003f25270 */
[----:B------:R-:W-:Y:S02]  /*7f80*/  UIMAD UR7, UR4, UR16, URZ ;  /* 0x00000010040772a4 */ /* 0x000fe4000f8e023f */
[----:B------:R-:W-:Y:S02]  /*7f90*/  UIADD3 UR11, -UR5, UR4, URZ ;  /* 0x00000004050b7290 */ /* 0x000fe4000fffe13f */
[----:B------:R-:W-:Y:S02]  /*7fa0*/  UIMAD UR6, UR18, UR6, URZ ;  /* 0x00000006120672a4 */ /* 0x000fe4000f8e023f */
[----:B------:R-:W-:Y:S01]  /*7fb0*/  UIMAD UR7, UR7, UR17, URZ ;  /* 0x00000011070772a4 */ /* 0x000fe2000f8e023f */
[----:B------:R-:W-:-:S11]  /*7fc0*/  ULDC.64 UR20, c[0x0][0x768] ;  /* 0x0001da0000147ab9 */ /* 0x000fd60000000a00 */
.L_x_1429:
[----:B------:R-:W-:Y:S01]  /*7fd0*/  UIADD3 UR12, UP0, UR7, UR9, URZ ;  /* 0x00000009070c7290 */ /* 0x000fe2000ff1e03f */
[----:B------:R-:W-:-:S03]  /*7fe0*/  NOP ;  /* 0x0000000000007918 */ /* 0x000fc60000000000 */
[----:B------:R-:W-:Y:S01]  /*7ff0*/  ULEA.HI.X.SX32 UR13, UR7, UR10, 0x1, UP0 ;  /* 0x0000000a070d7291 */ /* 0x000fe200080f0e3f */
[----:B------:R-:W-:Y:S01]  /*8000*/  BSSY B1, `(.L_x_1425) ;  /* 0x0000015000017945 */ /* 0x000fe20003800000 */
[----:B------:R-:W-:-:S04]  /*8010*/  ULEA UR15, UP0, UR12, UR20, 0x2 ;  /* 0x000000140c0f7291 */ /* 0x000fc8000f80103f */
[----:B------:R-:W-:Y:S01]  /*8020*/  ULEA.HI.X UR13, UR12, UR21, UR13, 0x2, UP0 ;  /* 0x000000150c0d7291 */ /* 0x000fe200080f140d */
[----:B---34-:R-:W-:Y:S11]  /*8030*/  @P1 BRA `(.L_x_1426) ;  /* 0x0000000000441947 */ /* 0x018ff60003800000 */
[----:B------:R-:W-:Y:S01]  /*8040*/  @!PT LDS RZ, [RZ] ;  /* 0x00000000fffff984 */ /* 0x000fe20000000800 */
[----:B------:R-:W-:Y:S01]  /*8050*/  @!PT LDS RZ, [RZ] ;  /* 0x00000000fffff984 */ /* 0x000fe20000000800 */
[----:B------:R-:W-:Y:S01]  /*8060*/  @!PT LDS RZ, [RZ] ;  /* 0x00000000fffff984 */ /* 0x000fe20000000800 */
[----:B------:R-:W-:Y:S01]  /*8070*/  @!PT LDS RZ, [RZ] ;  /* 0x00000000fffff984 */ /* 0x000fe20000000800 */
[----:B------:R3:W-:Y:S06]  /*8080*/  MEMBAR.ALL.CTA ;  /* 0x0000000000007992 */ /* 0x0007ec0000008000 */
[----:B---3--:R-:W-:Y:S06]  /*8090*/  MEMBAR.ALL.GPU ;  /* 0x0000000000007992 */ /* 0x008fec000000a000 */
[----:B------:R-:W-:-:S00]  /*80a0*/  ERRBAR ;  /* 0x00000000000079ab */ /* 0x000fc00000000000 */
[----:B------:R-:W-:Y:S06]  /*80b0*/  CGAERRBAR ;  /* 0x00000000000075ab */ /* 0x000fec0000000000 */
[----:B012345:R-:W-:Y:S01]  /*80c0*/  CCTL.IVALL ;  /* 0x00000000ff00798f */ /* 0x03ffe20002000000 */
[----:B------:R-:W3:Y:S01]  /*80d0*/  S2R R0, SR_LANEID ;  /* 0x0000000000007919 */ /* 0x000ee20000000000 */
[----:B------:R-:W-:Y:S01]  /*80e0*/  VOTEU.ANY UR12, UPT, PT ;  /* 0x00000000000c7886 */ /* 0x000fe200038e0100 */
[----:B-12---:R-:W-:Y:S01]  /*80f0*/  IMAD.U32 R2, RZ, RZ, UR15 ;  /* 0x0000000fff027e24 */ /* 0x006fe2000f8e00ff */
[----:B------:R-:W-:-:S02]  /*8100*/  UFLO.U32 UR14, UR12 ;  /* 0x0000000c000e72bd */ /* 0x000fc400080e0000 */
[----:B------:R-:W1:Y:S01]  /*8110*/  POPC R5, UR12 ;  /* 0x0000000c00057d09 */ /* 0x000e620008000000 */
[----:B------:R-:W-:-:S03]  /*8120*/  IMAD.U32 R3, RZ, RZ, UR13 ;  /* 0x0000000dff037e24 */ /* 0x000fc6000f8e00ff */
[----:B---3--:R-:W-:-:S13]  /*8130*/  ISETP.EQ.U32.AND P0, PT, R0, UR14, PT ;  /* 0x0000000e00007c0c */ /* 0x008fda000bf02070 */
[----:B-1----:R3:W-:Y:S02]  /*8140*/  @P0 REDG.E.ADD.S32.STRONG.GPU desc[UR46][R2.64], R5 ;  /* 0x000000050200098e */ /* 0x0027e4000c10e3ae */
.L_x_1426:
[----:B------:R-:W-:Y:S05]  /*8150*/  BSYNC B1 ;  /* 0x0000000000017941 */ /* 0x000fea0003800000 */
.L_x_1425:
[----:B------:R-:W-:Y:S01]  /*8160*/  UIADD3 UR12, UP0, UR6, UR9, URZ ;  /* 0x00000009060c7290 */ /* 0x000fe2000ff1e03f */
[----:B------:R-:W-:-:S03]  /*8170*/  NOP ;  /* 0x0000000000007918 */ /* 0x000fc60000000000 */
[----:B------:R-:W-:Y:S01]  /*8180*/  ULEA.HI.X.SX32 UR13, UR6, UR10, 0x1, UP0 ;  /* 0x0000000a060d7291 */ /* 0x000fe200080f0e3f */
[----:B------:R-:W-:Y:S01]  /*8190*/  BSSY B1, `(.L_x_1427) ;  /* 0x0000015000017945 */ /* 0x000fe20003800000 */
[----:B------:R-:W-:-:S04]  /*81a0*/  ULEA UR15, UP0, UR12, UR20, 0x2 ;  /* 0x000000140c0f7291 */ /* 0x000fc8000f80103f */
[----:B------:R-:W-:Y:S01]  /*81b0*/  ULEA.HI.X UR13, UR12, UR21, UR13, 0x2, UP0 ;  /* 0x000000150c0d7291 */ /* 0x000fe200080f140d */
[----:B------:R-:W-:Y:S11]  /*81c0*/  @P1 BRA `(.L_x_1428) ;  /* 0x0000000000441947 */ /* 0x000ff60003800000 */
[----:B------:R-:W-:Y:S01]  /*81d0*/  @!PT LDS RZ, [RZ] ;  /* 0x00000000fffff984 */ /* 0x000fe20000000800 */
[----:B------:R-:W-:Y:S01]  /*81e0*/  @!PT LDS RZ, [RZ] ;  /* 0x00000000fffff984 */ /* 0x000fe20000000800 */
[----:B------:R-:W-:Y:S01]  /*81f0*/  @!PT LDS RZ, [RZ] ;  /* 0x00000000fffff984 */ /* 0x000fe20000000800 */
[----:B------:R-:W-:Y:S01]  /*8200*/  @!PT LDS RZ, [RZ] ;  /* 0x00000000fffff984 */ /* 0x000fe20000000800 */
[----:B------:R4:W-:Y:S06]  /*8210*/  MEMBAR.ALL.CTA ;  /* 0x0000000000007992 */ /* 0x0009ec0000008000 */
[----:B----4-:R-:W-:Y:S06]  /*8220*/  MEMBAR.ALL.GPU ;  /* 0x0000000000007992 */ /* 0x010fec000000a000 */
[----:B------:R-:W-:-:S00]  /*8230*/  ERRBAR ;  /* 0x00000000000079ab */ /* 0x000fc00000000000 */
[----:B------:R-:W-:Y:S06]  /*8240*/  CGAERRBAR ;  /* 0x00000000000075ab */ /* 0x000fec0000000000 */
[----:B012345:R-:W-:Y:S01]  /*8250*/  CCTL.IVALL ;  /* 0x00000000ff00798f */ /* 0x03ffe20002000000 */
[----:B------:R-:W4:Y:S01]  /*8260*/  S2R R0, SR_LANEID ;  /* 0x0000000000007919 */ /* 0x000f220000000000 */
[----:B------:R-:W-:Y:S01]  /*8270*/  VOTEU.ANY UR12, UPT, PT ;  /* 0x00000000000c7886 */ /* 0x000fe200038e0100 */
[----:B-123--:R-:W-:Y:S01]  /*8280*/  IMAD.U32 R2, RZ, RZ, UR15 ;  /* 0x0000000fff027e24 */ /* 0x00efe2000f8e00ff */
[----:B------:R-:W-:-:S02]  /*8290*/  UFLO.U32 UR14, UR12 ;  /* 0x0000000c000e72bd */ /* 0x000fc400080e0000 */
[----:B------:R-:W1:Y:S01]  /*82a0*/  POPC R5, UR12 ;  /* 0x0000000c00057d09 */ /* 0x000e620008000000 */
[----:B------:R-:W-:-:S03]  /*82b0*/  IMAD.U32 R3, RZ, RZ, UR13 ;  /* 0x0000000dff037e24 */ /* 0x000fc6000f8e00ff */
[----:B----4-:R-:W-:-:S13]  /*82c0*/  ISETP.EQ.U32.AND P0, PT, R0, UR14, PT ;  /* 0x0000000e00007c0c */ /* 0x010fda000bf02070 */
[----:B-1----:R4:W-:Y:S02]  /*82d0*/  @P0 REDG.E.ADD.S32.STRONG.GPU desc[UR46][R2.64], R5 ;  /* 0x000000050200098e */ /* 0x0029e4000c10e3ae */
.L_x_1428:
[----:B------:R-:W-:Y:S05]  /*82e0*/  BSYNC B1 ;  /* 0x0000000000017941 */ /* 0x000fea0003800000 */
.L_x_1427:
[----:B------:R-:W-:Y:S02]  /*82f0*/  UIADD3 UR11, UR11, 0x2, URZ ;  /* 0x000000020b0b7890 */ /* 0x000fe4000fffe03f */
[----:B------:R-:W-:Y:S02]  /*8300*/  ULEA UR6, UR18, UR6, 0x1 ;  /* 0x0000000612067291 */ /* 0x000fe4000f8e083f */
[----:B------:R-:W-:Y:S02]  /*8310*/  ULEA UR7, UR18, UR7, 0x1 ;  /* 0x0000000712077291 */ /* 0x000fe4000f8e083f */
[----:B------:R-:W-:-:S13]  /*8320*/  ISETP.NE.AND P0, PT, RZ, UR11, PT ;  /* 0x0000000bff007c0c */ /* 0x000fda000bf05270 */
[----:B------:R-:W-:Y:S05]  /*8330*/  @!P0 BRA `(.L_x_1366) ;  /* 0x00000024005c8947 */ /* 0x000fea0003800000 */
[----:B------:R-:W-:Y:S05]  /*8340*/  BRA `(.L_x_1429) ;  /* 0xfffffffc00207947 */ /* 0x000fea000383ffff */
.L_x_1365:
        /* <DEDUP_REMOVED lines=34> */
.L_x_1431:
        /* <DEDUP_REMOVED lines=50> */
.L_x_1469:
        /* <DEDUP_REMOVED lines=9> */
.L_x_1434:
        /* <DEDUP_REMOVED lines=115> */
.L_x_1445:
[----:B-1----:R-:W-:-:S05]  /*9050*/  IMAD.MOV.U32 R6, RZ, RZ, 0x1 ;  /* 0x00000001ff067424 */ /* 0x002fca00078e00ff */
[----:B------:R-:W-:-:S04]  /*9060*/  SHF.L.U32 R6, R6, 0x1f, RZ ;  /* 0x0000001f06067819 */ /* 0x000fc800000006ff */
[----:B------:R-:W1:Y:S02]  /*9070*/  SYNCS.PHASECHK.TRANS64.TRYWAIT P1, [R0+URZ+0x36438], R6 ;  /* 0x03643806000075a7 */ /* 0x000e64000802017f */
[----:B-123--:R-:W-:Y:S05]  /*9080*/  @!P1 BRA `(.L_x_1437) ;  /* 0x0000001800d89947 */ /* 0x00efea0003800000 */
.L_x_1470:
[----:B------:R-:W-:Y:S05]  /*9090*/  @P0 BRA `(.L_x_1438) ;  /* 0x0000000000140947 */ /* 0x000fea0003800000 */
[----:B------:R-:W-:Y:S01]  /*90a0*/  ISETP.NE.AND P1, PT, R20, RZ, PT ;  /* 0x000000ff1400720c */ /* 0x000fe20003f25270 */
[----:B------:R-:W-:-:S04]  /*90b0*/  IMAD.MOV.U32 R3, RZ, RZ, 0x6100 ;  /* 0x00006100ff037424 */ /* 0x000fc800078e00ff */
[----:B------:R2:W-:Y:S08]  /*90c0*/  SYNCS.ARRIVE.TRANS64 RZ, [R0+URZ+0x36430], R3 ;  /* 0x0364300300ff79a7 */ /* 0x0005f0000800003f */
[----:B------:R-:W-:Y:S05]  /*90d0*/  @!P1 BRA `(.L_x_1438) ;  /* 0x0000000000049947 */ /* 0x000fea0003800000 */
[----:B------:R-:W-:Y:S01]  /*90e0*/  BPT.TRAP 0x1 ;  /* 0x000000040000795c */ /* 0x000fe20000300000 */
.L_x_1438:
        /* <DEDUP_REMOVED lines=48> */
.L_x_1471:
[----:B------:R-:W-:Y:S05]  /*93f0*/  @P0 BRA `(.L_x_1440) ;  /* 0x0000000000140947 */ /* 0x000fea0003800000 */
[----:B------:R-:W-:Y:S01]  /*9400*/  ISETP.NE.AND P1, PT, R20, RZ, PT ;  /* 0x000000ff1400720c */ /* 0x000fe20003f25270 */
[----:B--2---:R-:W-:-:S04]  /*9410*/  IMAD.MOV.U32 R3, RZ, RZ, 0x6100 ;  /* 0x00006100ff037424 */ /* 0x004fc800078e00ff */
[----:B------:R3:W-:Y:S08]  /*9420*/  SYNCS.ARRIVE.TRANS64 RZ, [R0+URZ+0x36418], R3 ;  /* 0x0364180300ff79a7 */ /* 0x0007f0000800003f */
[----:B------:R-:W-:Y:S05]  /*9430*/  @!P1 BRA `(.L_x_1440) ;  /* 0x0000000000049947 */ /* 0x000fea0003800000 */
[----:B------:R-:W-:Y:S01]  /*9440*/  BPT.TRAP 0x1 ;  /* 0x000000040000795c */ /* 0x000fe20000300000 */
.L_x_1440:
        /* <DEDUP_REMOVED lines=44> */
.L_x_1472:
[----:B------:R-:W-:Y:S05]  /*9710*/  @P0 BRA `(.L_x_1442) ;  /* 0x0000000000140947 */ /* 0x000fea0003800000 */
[----:B------:R-:W-:Y:S01]  /*9720*/  ISETP.NE.AND P1, PT, R20, RZ, PT ;  /* 0x000000ff1400720c */ /* 0x000fe20003f25270 */
[----:B--2---:R-:W-:-:S04]  /*9730*/  IMAD.MOV.U32 R29, RZ, RZ, 0x6100 ;  /* 0x00006100ff1d7424 */ /* 0x004fc800078e00ff */
[----:B------:R3:W-:Y:S08]  /*9740*/  SYNCS.ARRIVE.TRANS64 RZ, [R0+URZ+0x36430], R29 ;  /* 0x0364301d00ff79a7 */ /* 0x0007f0000800003f */
[----:B------:R-:W-:Y:S05]  /*9750*/  @!P1 BRA `(.L_x_1442) ;  /* 0x0000000000049947 */ /* 0x000fea0003800000 */
[----:B------:R-:W-:Y:S01]  /*9760*/  BPT.TRAP 0x1 ;  /* 0x000000040000795c */ /* 0x000fe20000300000 */
.L_x_1442:
        /* <DEDUP_REMOVED lines=37> */
.L_x_1474:
[----:B------:R-:W-:Y:S05]  /*99c0*/  @P0 BRA `(.L_x_1444) ;  /* 0x0000000000140947 */ /* 0x000fea0003800000 */
[----:B------:R-:W-:Y:S01]  /*99d0*/  ISETP.NE.AND P1, PT, R20, RZ, PT ;  /* 0x000000ff1400720c */ /* 0x000fe20003f25270 */
[----:B----4-:R-:W-:-:S04]  /*99e0*/  IMAD.MOV.U32 R5, RZ, RZ, 0x6100 ;  /* 0x00006100ff057424 */ /* 0x010fc800078e00ff */
[----:B------:R4:W-:Y:S08]  /*99f0*/  SYNCS.ARRIVE.TRANS64 RZ, [R0+URZ+0x36410], R5 ;  /* 0x0364100500ff79a7 */ /* 0x0009f0000800003f */
[----:B------:R-:W-:Y:S05]  /*9a00*/  @!P1 BRA `(.L_x_1444) ;  /* 0x0000000000049947 */ /* 0x000fea0003800000 */
[----:B------:R-:W-:Y:S01]  /*9a10*/  BPT.TRAP 0x1 ;  /* 0x000000040000795c */ /* 0x000fe20000300000 */
.L_x_1444:
        /* <DEDUP_REMOVED lines=44> */
.L_x_1436:
[----:B------:R-:W-:Y:S01]  /*9ce0*/  ISETP.NE.AND P1, PT, R19, RZ, PT ;  /* 0x000000ff1300720c */ /* 0x000fe20003f25270 */
[----:B------:R-:W-:Y:S02]  /*9cf0*/  IMAD.MOV.U32 R5, RZ, RZ, 0x1 ;  /* 0x00000001ff057424 */ /* 0x000fe400078e00ff */
[----:B------:R-:W-:-:S10]  /*9d00*/  IMAD.MOV.U32 R4, RZ, RZ, R15 ;  /* 0x000000ffff047224 */ /* 0x000fd400078e000f */
[----:B------:R-:W-:Y:S05]  /*9d10*/  @!P1 BRA `(.L_x_1435) ;  /* 0x0000000400889947 */ /* 0x000fea0003800000 */
[----:B------:R-:W4:Y:S02]  /*9d20*/  SYNCS.PHASECHK.TRANS64.TRYWAIT P1, [R0+URZ+0x36438], R6 ;  /* 0x03643806000075a7 */ /* 0x000f24000802017f */
[----:B----4-:R-:W-:Y:S05]  /*9d30*/  @!P1 BRA `(.L_x_1446) ;  /* 0x0000001000009947 */ /* 0x010fea0003800000 */
.L_x_1475:
[----:B------:R-:W-:Y:S05]  /*9d40*/  @P0 BRA `(.L_x_1447) ;  /* 0x0000000000140947 */ /* 0x000fea0003800000 */
[----:B------:R-:W-:Y:S01]  /*9d50*/  ISETP.NE.AND P1, PT, R20, RZ, PT ;  /* 0x000000ff1400720c */ /* 0x000fe20003f25270 */
[----:B------:R-:W-:-:S04]  /*9d60*/  IMAD.MOV.U32 R5, RZ, RZ, 0x6100 ;  /* 0x00006100ff057424 */ /* 0x000fc800078e00ff */
[----:B------:R1:W-:Y:S08]  /*9d70*/  SYNCS.ARRIVE.TRANS64 RZ, [R0+URZ+0x36430], R5 ;  /* 0x0364300500ff79a7 */ /* 0x0003f0000800003f */
[----:B------:R-:W-:Y:S05]  /*9d80*/  @!P1 BRA `(.L_x_1447) ;  /* 0x0000000000049947 */ /* 0x000fea0003800000 */
[----:B------:R-:W-:Y:S01]  /*9d90*/  BPT.TRAP 0x1 ;  /* 0x000000040000795c */ /* 0x000fe20000300000 */
.L_x_1447:
        /* <DEDUP_REMOVED lines=41> */
.L_x_1476:
[----:B-1----:R-:W-:Y:S01]  /*a030*/  IMAD.MOV.U32 R5, RZ, RZ, RZ ;  /* 0x000000ffff057224 */ /* 0x002fe200078e00ff */
[----:B------:R-:W-:Y:S06]  /*a040*/  @P0 BRA `(.L_x_1449) ;  /* 0x0000000000140947 */ /* 0x000fec0003800000 */
[----:B------:R-:W-:Y:S01]  /*a050*/  ISETP.NE.AND P1, PT, R20, RZ, PT ;  /* 0x000000ff1400720c */ /* 0x000fe20003f25270 */
[----:B------:R-:W-:-:S04]  /*a060*/  IMAD.MOV.U32 R17, RZ, RZ, 0x6100 ;  /* 0x00006100ff117424 */ /* 0x000fc800078e00ff */
[----:B------:R1:W-:Y:S08]  /*a070*/  SYNCS.ARRIVE.TRANS64 RZ, [R0+URZ+0x36418], R17 ;  /* 0x0364181100ff79a7 */ /* 0x0003f0000800003f */
[----:B------:R-:W-:Y:S05]  /*a080*/  @!P1 BRA `(.L_x_1449) ;  /* 0x0000000000049947 */ /* 0x000fea0003800000 */
[----:B------:R-:W-:Y:S01]  /*a090*/  BPT.TRAP 0x1 ;  /* 0x000000040000795c */ /* 0x000fe20000300000 */
.L_x_1449:
        /* <DEDUP_REMOVED lines=42> */
.L_x_1435:
[----:B------:R-:W-:-:S04]  /*a340*/  SHF.L.U32 R3, R5, 0x1f, RZ ;  /* 0x0000001f05037819 */ /* 0x000fc800000006ff */
[----:B------:R-:W4:Y:S02]  /*a350*/  SYNCS.PHASECHK.TRANS64.TRYWAIT P1, [R0+URZ+0x36438], R3 ;  /* 0x03643803000075a7 */ /* 0x000f24000802017f */
[----:B----4-:R-:W-:Y:S05]  /*a360*/  @!P1 BRA `(.L_x_1450) ;  /* 0x00000008009c9947 */ /* 0x010fea0003800000 */
.L_x_1477:
[----:B------:R-:W-:Y:S05]  /*a370*/  @P0 BRA `(.L_x_1451) ;  /* 0x0000000000180947 */ /* 0x000fea0003800000 */
[----:B------:R-:W5:Y:S01]  /*a380*/  S2R R2, SR_TID.X ;  /* 0x0000000000027919 */ /* 0x000f620000002100 */
[----:B----4-:R-:W-:-:S04]  /*a390*/  IMAD.MOV.U32 R3, RZ, RZ, 0x6100 ;  /* 0x00006100ff037424 */ /* 0x010fc800078e00ff */
[----:B------:R4:W-:Y:S01]  /*a3a0*/  SYNCS.ARRIVE.TRANS64 RZ, [R0+URZ+0x36430], R3 ;  /* 0x0364300300ff79a7 */ /* 0x0009e2000800003f */
[----:B-----5:R-:W-:-:S13]  /*a3b0*/  LOP3.LUT P0, RZ, R2, 0x1f, RZ, 0xc0, !PT ;  /* 0x0000001f02ff7812 */ /* 0x020fda000780c0ff */
[----:B----4-:R-:W-:Y:S05]  /*a3c0*/  @!P0 BRA `(.L_x_1451) ;  /* 0x0000000000048947 */ /* 0x010fea0003800000 */
[----:B------:R-:W-:Y:S01]  /*a3d0*/  BPT.TRAP 0x1 ;  /* 0x000000040000795c */ /* 0x000fe20000300000 */
.L_x_1451:
        /* <DEDUP_REMOVED lines=43> */
.L_x_1432:
[----:B------:R-:W-:Y:S05]  /*a690*/  BSYNC B1 ;  /* 0x0000000000017941 */ /* 0x000fea0003800000 */
.L_x_1430:
[----:B------:R-:W-:-:S03]  /*a6a0*/  UMOV UR7, 0xffffffff ;  /* 0xffffffff00077882 */ /* 0x000fc60000000000 */
[----:B------:R-:W-:Y:S05]  /*a6b0*/  BRA.DIV UR7, `(.L_x_1452) ;  /* 0x0000000607dc7947 */ /* 0x000fea000b800000 */
[----:B------:R-:W-:-:S13]  /*a6c0*/  ELECT P6, URZ, PT ;  /* 0x00000000003f782f */ /* 0x000fda00038c0000 */
.L_x_1480:
[----:B------:R-:W-:Y:S05]  /*a6d0*/  @!P6 BRA `(.L_x_1366) ;  /* 0x000000000074e947 */ /* 0x000fea0003800000 */
[----:B------:R-:W-:-:S06]  /*a6e0*/  ULOP3.LUT UR7, UR38, 0x2, URZ, 0xfc, !UPT ;  /* 0x0000000226077892 */ /* 0x000fcc000f8efc3f */
[----:B------:R-:W-:-:S05]  /*a6f0*/  IMAD.U32 R0, RZ, RZ, UR7 ;  /* 0x00000007ff007e24 */ /* 0x000fca000f8e00ff */
[----:B------:R-:W-:-:S13]  /*a700*/  ISETP.NE.AND P2, PT, R0, 0x3, PT ;  /* 0x000000030000780c */ /* 0x000fda0003f45270 */
[----:B------:R-:W-:Y:S05]  /*a710*/  @!P2 BRA `(.L_x_1453) ;  /* 0x000000000004a947 */ /* 0x000fea0003800000 */
[----:B------:R-:W-:Y:S01]  /*a720*/  BPT.TRAP 0x1 ;  /* 0x000000040000795c */ /* 0x000fe20000300000 */
.L_x_1453:
        /* <DEDUP_REMOVED lines=15> */
.L_x_1481:
[----:B------:R-:W2:Y:S02]  /*a820*/  SYNCS.PHASECHK.TRANS64.TRYWAIT P0, [R3+URZ], R0 ;  /* 0x00000000030075a7 */ /* 0x000ea4000800017f */
[----:B--2---:R-:W-:Y:S05]  /*a830*/  @!P0 BRA `(.L_x_1455) ;  /* 0x0000000400b08947 */ /* 0x004fea0003800000 */
.L_x_1482:
[----:B------:R-:W-:Y:S05]  /*a840*/  @!P2 BRA `(.L_x_1456) ;  /* 0x000000000004a947 */ /* 0x000fea0003800000 */
[----:B------:R-:W-:Y:S01]  /*a850*/  BPT.TRAP 0x1 ;  /* 0x000000040000795c */ /* 0x000fe20000300000 */
.L_x_1456:
[----:B------:R-:W-:-:S07]  /*a860*/  SHF.L.U32 R5, R5, 0x1f, RZ ;  /* 0x0000001f05057819 */ /* 0x000fce00000006ff */
.L_x_1457:
[----:B---3--:R3:W4:Y:S02]  /*a870*/  SYNCS.PHASECHK.TRANS64.TRYWAIT P0, [R4+URZ+0x36438], R5 ;  /* 0x03643805040075a7 */ /* 0x008724000800017f */
[----:B----4-:R-:W-:Y:S05]  /*a880*/  @!P0 NANOSLEEP.SYNCS 0x989680 ;  /* 0x009896800000895d */ /* 0x010fea0003900000 */
[----:B------:R-:W4:Y:S02]  /*a890*/  @!P0 SYNCS.PHASECHK.TRANS64 P0, [R4+URZ+0x36438], R5 ;  /* 0x03643805040085a7 */ /* 0x000f24000800007f */
[----:B----4-:R-:W-:Y:S05]  /*a8a0*/  @!P0 BRA `(.L_x_1457) ;  /* 0xfffffffc00f08947 */ /* 0x010fea000383ffff */
.L_x_1366:
[----:B------:R-:W-:Y:S05]  /*a8b0*/  BSYNC B0 ;  /* 0x0000000000007941 */ /* 0x000fea0003800000 */
.L_x_1364:
[----:B------:R-:W-:Y:S05]  /*a8c0*/  EXIT ;  /* 0x000000000000794d */ /* 0x000fea0003800000 */
.L_x_1311:
[----:B------:R-:W-:Y:S02]  /*a8d0*/  IMAD.MOV.U32 R12, RZ, RZ, RZ ;  /* 0x000000ffff0c7224 */ /* 0x000fe400078e00ff */
[----:B------:R-:W-:Y:S02]  /*a8e0*/  IMAD.MOV.U32 R11, RZ, RZ, 0x1f ;  /* 0x0000001fff0b7424 */ /* 0x000fe400078e00ff */
[----:B------:R-:W-:-:S07]  /*a8f0*/  IMAD.MOV.U32 R15, RZ, RZ, -0x1 ;  /* 0xffffffffff0f7424 */ /* 0x000fce00078e00ff */
[----:B------:R-:W-:Y:S05]  /*a900*/  WARPSYNC.COLLECTIVE R15, `(.L_x_1458) ;  /* 0x000000000f087348 */ /* 0x000fea0003c00000 */
[----:B------:R1:W2:Y:S02]  /*a910*/  SHFL.IDX P6, R14, R13, R12, R11 ;  /* 0x0000000c0d0e7389 */ /* 0x0002a400000c000b */
[----:B-12---:R-:W-:Y:S01]  /*a920*/  ENDCOLLECTIVE ;  /* 0x000000000000791b */ /* 0x006fe20003800000 */
.L_x_1458:
[----:B------:R-:W-:Y:S05]  /*a930*/  BRA `(.L_x_1459) ;  /* 0xffffff6400f47947 */ /* 0x000fea000383ffff */
.L_x_1313:
[----:B--2---:R-:W-:-:S04]  /*a940*/  IMAD.U32 R3, RZ, RZ, UR37 ;  /* 0x00000025ff037e24 */ /* 0x004fc8000f8e00ff */
[----:B------:R2:W3:Y:S03]  /*a950*/  SYNCS.PHASECHK.TRANS64.TRYWAIT P0, [R3+URZ+0x36400], R10 ;  /* 0x0364000a030075a7 */ /* 0x0004e6000800017f */
[----:B---3--:R-:W-:Y:S05]  /*a960*/  @!P0 NANOSLEEP.SYNCS 0x989680 ;  /* 0x009896800000895d */ /* 0x008fea0003900000 */
[----:B------:R-:W3:Y:S02]  /*a970*/  @!P0 SYNCS.PHASECHK.TRANS64 P0, [R3+URZ+0x36400], R10 ;  /* 0x0364000a030085a7 */ /* 0x000ee4000800007f */
[----:B---3--:R-:W-:Y:S05]  /*a980*/  @!P0 BRA `(.L_x_1313) ;  /* 0xfffffffc00ec8947 */ /* 0x008fea000383ffff */
[----:B------:R-:W-:Y:S05]  /*a990*/  BRA `(.L_x_1312) ;  /* 0xffffff6800287947 */ /* 0x000fea000383ffff */
.L_x_1317:
[----:B--2---:R2:W3:Y:S02]  /*a9a0*/  SYNCS.PHASECHK.TRANS64.TRYWAIT P1, [R3+URZ+0x36410], R10 ;  /* 0x0364100a030075a7 */ /* 0x0044e4000802017f */
[----:B---3--:R-:W-:Y:S05]  /*a9b0*/  @!P1 NANOSLEEP.SYNCS 0x989680 ;  /* 0x009896800000995d */ /* 0x008fea0003900000 */
[----:B------:R-:W3:Y:S02]  /*a9c0*/  @!P1 SYNCS.PHASECHK.TRANS64 P1, [R3+URZ+0x36410], R10 ;  /* 0x0364100a030095a7 */ /* 0x000ee4000802007f */
[----:B---3--:R-:W-:Y:S05]  /*a9d0*/  @!P1 BRA `(.L_x_1317) ;  /* 0xfffffffc00f09947 */ /* 0x008fea000383ffff */
[----:B------:R-:W-:Y:S05]  /*a9e0*/  BRA `(.L_x_1316) ;  /* 0xffffff7000047947 */ /* 0x000fea000383ffff */
.L_x_1321:
[----:B----4-:R-:W-:-:S04]  /*a9f0*/  IMAD.U32 R11, RZ, RZ, UR37 ;  /* 0x00000025ff0b7e24 */ /* 0x010fc8000f8e00ff */
[----:B------:R4:W1:Y:S03]  /*aa00*/  SYNCS.PHASECHK.TRANS64.TRYWAIT P1, [R11+URZ+0x36430], R10 ;  /* 0x0364300a0b0075a7 */ /* 0x000866000802017f */
[----:B-1----:R-:W-:Y:S05]  /*aa10*/  @!P1 NANOSLEEP.SYNCS 0x989680 ;  /* 0x009896800000995d */ /* 0x002fea0003900000 */
[----:B------:R-:W1:Y:S02]  /*aa20*/  @!P1 SYNCS.PHASECHK.TRANS64 P1, [R11+URZ+0x36430], R10 ;  /* 0x0364300a0b0095a7 */ /* 0x000e64000802007f */
[----:B-1----:R-:W-:Y:S05]  /*aa30*/  @!P1 BRA `(.L_x_1321) ;  /* 0xfffffffc00ec9947 */ /* 0x002fea000383ffff */
[----:B------:R-:W-:Y:S05]  /*aa40*/  BRA `(.L_x_1320) ;  /* 0xffffff7400a07947 */ /* 0x000fea000383ffff */
.L_x_1374:
[----:B------:R-:W-:Y:S01]  /*aa50*/  BSSY B1, `(.L_x_1460) ;  /* 0x0000005000017945 */ /* 0x000fe20003800000 */
[----:B------:R-:W-:-:S07]  /*aa60*/  IMAD.MOV.U32 R15, RZ, RZ, -0x1 ;  /* 0xffffffffff0f7424 */ /* 0x000fce00078e00ff */
[----:B------:R-:W-:Y:S05]  /*aa70*/  WARPSYNC.COLLECTIVE R15, `(.L_x_1461) ;  /* 0x000000000f087348 */ /* 0x000fea0003c00000 */
[----:B------:R-:W-:Y:S01]  /*aa80*/  NOP ;  /* 0x0000000000007918 */ /* 0x000fe20000000000 */
[----:B------:R-:W-:Y:S01]  /*aa90*/  ENDCOLLECTIVE ;  /* 0x000000000000791b */ /* 0x000fe20003800000 */
.L_x_1461:
[----:B------:R-:W-:Y:S05]  /*aaa0*/  BSYNC B1 ;  /* 0x0000000000017941 */ /* 0x000fea0003800000 */
.L_x_1460:
[----:B------:R-:W-:Y:S05]  /*aab0*/  BRA `(.L_x_1462) ;  /* 0xffffffbc00907947 */ /* 0x000fea000383ffff */
.L_x_1391:
[----:B------:R-:W-:Y:S01]  /*aac0*/  BSSY B1, `(.L_x_1463) ;  /* 0x0000005000017945 */ /* 0x000fe20003800000 */
[----:B------:R-:W-:-:S07]  /*aad0*/  IMAD.MOV.U32 R15, RZ, RZ, -0x1 ;  /* 0xffffffffff0f7424 */ /* 0x000fce00078e00ff */
[----:B------:R-:W-:Y:S05]  /*aae0*/  WARPSYNC.COLLECTIVE R15, `(.L_x_1464) ;  /* 0x000000000f087348 */ /* 0x000fea0003c00000 */
[----:B------:R-:W-:Y:S01]  /*aaf0*/  NOP ;  /* 0x0000000000007918 */ /* 0x000fe20000000000 */
[----:B------:R-:W-:Y:S01]  /*ab00*/  ENDCOLLECTIVE ;  /* 0x000000000000791b */ /* 0x000fe20003800000 */
.L_x_1464:
[----:B------:R-:W-:Y:S05]  /*ab10*/  BSYNC B1 ;  /* 0x0000000000017941 */ /* 0x000fea0003800000 */
.L_x_1463:
[----:B------:R-:W-:Y:S05]  /*ab20*/  BRA `(.L_x_1465) ;  /* 0xffffffc400787947 */ /* 0x000fea000383ffff */
.L_x_1407:
[----:B------:R-:W-:Y:S01]  /*ab30*/  BSSY B1, `(.L_x_1466) ;  /* 0x0000005000017945 */ /* 0x000fe20003800000 */
[----:B------:R-:W-:-:S07]  /*ab40*/  IMAD.MOV.U32 R15, RZ, RZ, -0x1 ;  /* 0xffffffffff0f7424 */ /* 0x000fce00078e00ff */
[----:B------:R-:W-:Y:S05]  /*ab50*/  WARPSYNC.COLLECTIVE R15, `(.L_x_1467) ;  /* 0x000000000f087348 */ /* 0x000fea0003c00000 */
[----:B------:R-:W-:Y:S01]  /*ab60*/  NOP ;  /* 0x0000000000007918 */ /* 0x000fe20000000000 */
[----:B------:R-:W-:Y:S01]  /*ab70*/  ENDCOLLECTIVE ;  /* 0x000000000000791b */ /* 0x000fe20003800000 */
.L_x_1467:
[----:B------:R-:W-:Y:S05]  /*ab80*/  BSYNC B1 ;  /* 0x0000000000017941 */ /* 0x000fea0003800000 */
.L_x_1466:
[----:B------:R-:W-:Y:S05]  /*ab90*/  BRA `(.L_x_1468) ;  /* 0xffffffc800e87947 */ /* 0x000fea000383ffff */
.L_x_1433:
[----:B-1----:R1:W2:Y:S02]  /*aba0*/  SYNCS.PHASECHK.TRANS64.TRYWAIT P1, [R0+URZ+0x36420], R6 ;  /* 0x03642006000075a7 */ /* 0x0022a4000802017f */
[----:B--2---:R-:W-:Y:S05]  /*abb0*/  @!P1 NANOSLEEP.SYNCS 0x989680 ;  /* 0x009896800000995d */ /* 0x004fea0003900000 */
[----:B------:R-:W2:Y:S02]  /*abc0*/  @!P1 SYNCS.PHASECHK.TRANS64 P1, [R0+URZ+0x36420], R6 ;  /* 0x03642006000095a7 */ /* 0x000ea4000802007f */
[----:B--2---:R-:W-:Y:S05]  /*abd0*/  @!P1 BRA `(.L_x_1433) ;  /* 0xfffffffc00f09947 */ /* 0x004fea000383ffff */
[----:B------:R-:W-:Y:S05]  /*abe0*/  BRA `(.L_x_1469) ;  /* 0xffffffdc00287947 */ /* 0x000fea000383ffff */
.L_x_1437:
[----:B-1----:R1:W2:Y:S02]  /*abf0*/  SYNCS.PHASECHK.TRANS64.TRYWAIT P1, [R0+URZ+0x36438], R6 ;  /* 0x03643806000075a7 */ /* 0x0022a4000802017f */
[----:B--2---:R-:W-:Y:S05]  /*ac00*/  @!P1 NANOSLEEP.SYNCS 0x989680 ;  /* 0x009896800000995d */ /* 0x004fea0003900000 */
[----:B------:R-:W2:Y:S02]  /*ac10*/  @!P1 SYNCS.PHASECHK.TRANS64 P1, [R0+URZ+0x36438], R6 ;  /* 0x03643806000095a7 */ /* 0x000ea4000802007f */
[----:B--2---:R-:W-:Y:S05]  /*ac20*/  @!P1 BRA `(.L_x_1437) ;  /* 0xfffffffc00f09947 */ /* 0x004fea000383ffff */
[----:B------:R-:W-:Y:S05]  /*ac30*/  BRA `(.L_x_1470) ;  /* 0xffffffe400147947 */ /* 0x000fea000383ffff */
.L_x_1439:
[----:B--2---:R2:W3:Y:S02]  /*ac40*/  SYNCS.PHASECHK.TRANS64.TRYWAIT P1, [R0+URZ+0x36428], R3 ;  /* 0x03642803000075a7 */ /* 0x0044e4000802017f */
[----:B---3--:R-:W-:Y:S05]  /*ac50*/  @!P1 NANOSLEEP.SYNCS 0x989680 ;  /* 0x009896800000995d */ /* 0x008fea0003900000 */
[----:B------:R-:W3:Y:S02]  /*ac60*/  @!P1 SYNCS.PHASECHK.TRANS64 P1, [R0+URZ+0x36428], R3 ;  /* 0x03642803000095a7 */ /* 0x000ee4000802007f */
[----:B---3--:R-:W-:Y:S05]  /*ac70*/  @!P1 BRA `(.L_x_1439) ;  /* 0xfffffffc00f09947 */ /* 0x008fea000383ffff */
[----:B------:R-:W-:Y:S05]  /*ac80*/  BRA `(.L_x_1471) ;  /* 0xffffffe400d87947 */ /* 0x000fea000383ffff */
.L_x_1441:
[----:B--2---:R2:W3:Y:S02]  /*ac90*/  SYNCS.PHASECHK.TRANS64.TRYWAIT P1, [R0+URZ+0x36438], R29 ;  /* 0x0364381d000075a7 */ /* 0x0044e4000802017f */
[----:B---3--:R-:W-:Y:S05]  /*aca0*/  @!P1 NANOSLEEP.SYNCS 0x989680 ;  /* 0x009896800000995d */ /* 0x008fea0003900000 */
[----:B------:R-:W3:Y:S02]  /*acb0*/  @!P1 SYNCS.PHASECHK.TRANS64 P1, [R0+URZ+0x36438], R29 ;  /* 0x0364381d000095a7 */ /* 0x000ee4000802007f */
[----:B---3--:R-:W-:Y:S05]  /*acc0*/  @!P1 BRA `(.L_x_1441) ;  /* 0xfffffffc00f09947 */ /* 0x008fea000383ffff */
[----:B------:R-:W-:Y:S05]  /*acd0*/  BRA `(.L_x_1472) ;  /* 0xffffffe8008c7947 */ /* 0x000fea000383ffff */
.L_x_1443:
[----:B------:R-:W-:-:S07]  /*ace0*/  SHF.L.U32 R5, R7, 0x1f, RZ ;  /* 0x0000001f07057819 */ /* 0x000fce00000006ff */
.L_x_1473:
[----:B----4-:R4:W1:Y:S02]  /*acf0*/  SYNCS.PHASECHK.TRANS64.TRYWAIT P1, [R0+URZ+0x36420], R5 ;  /* 0x03642005000075a7 */ /* 0x010864000802017f */
[----:B-1----:R-:W-:Y:S05]  /*ad00*/  @!P1 NANOSLEEP.SYNCS 0x989680 ;  /* 0x009896800000995d */ /* 0x002fea0003900000 */
[----:B------:R-:W1:Y:S02]  /*ad10*/  @!P1 SYNCS.PHASECHK.TRANS64 P1, [R0+URZ+0x36420], R5 ;  /* 0x03642005000095a7 */ /* 0x000e64000802007f */
[----:B-1----:R-:W-:Y:S05]  /*ad20*/  @!P1 BRA `(.L_x_1473) ;  /* 0xfffffffc00f09947 */ /* 0x002fea000383ffff */
[----:B------:R-:W-:Y:S05]  /*ad30*/  BRA `(.L_x_1474) ;  /* 0xffffffec00207947 */ /* 0x000fea000383ffff */
.L_x_1446:
[----:B----4-:R4:W1:Y:S02]  /*ad40*/  SYNCS.PHASECHK.TRANS64.TRYWAIT P1, [R0+URZ+0x36438], R6 ;  /* 0x03643806000075a7 */ /* 0x010864000802017f */
[----:B-1----:R-:W-:Y:S05]  /*ad50*/  @!P1 NANOSLEEP.SYNCS 0x989680 ;  /* 0x009896800000995d */ /* 0x002fea0003900000 */
[----:B------:R-:W1:Y:S02]  /*ad60*/  @!P1 SYNCS.PHASECHK.TRANS64 P1, [R0+URZ+0x36438], R6 ;  /* 0x03643806000095a7 */ /* 0x000e64000802007f */
[----:B-1----:R-:W-:Y:S05]  /*ad70*/  @!P1 BRA `(.L_x_1446) ;  /* 0xfffffffc00f09947 */ /* 0x002fea000383ffff */
[----:B------:R-:W-:Y:S05]  /*ad80*/  BRA `(.L_x_1475) ;  /* 0xffffffec00ec7947 */ /* 0x000fea000383ffff */
.L_x_1448:
[----:B-1----:R1:W4:Y:S02]  /*ad90*/  SYNCS.PHASECHK.TRANS64.TRYWAIT P1, [R0+URZ+0x36428], R5 ;  /* 0x03642805000075a7 */ /* 0x002324000802017f */
[----:B----4-:R-:W-:Y:S05]  /*ada0*/  @!P1 NANOSLEEP.SYNCS 0x989680 ;  /* 0x009896800000995d */ /* 0x010fea0003900000 */
[----:B------:R-:W4:Y:S02]  /*adb0*/  @!P1 SYNCS.PHASECHK.TRANS64 P1, [R0+URZ+0x36428], R5 ;  /* 0x03642805000095a7 */ /* 0x000f24000802007f */
[----:B----4-:R-:W-:Y:S05]  /*adc0*/  @!P1 BRA `(.L_x_1448) ;  /* 0xfffffffc00f09947 */ /* 0x010fea000383ffff */
[----:B------:R-:W-:Y:S05]  /*add0*/  BRA `(.L_x_1476) ;  /* 0xfffffff000947947 */ /* 0x000fea000383ffff */
.L_x_1450:
[----:B----4-:R4:W1:Y:S02]  /*ade0*/  SYNCS.PHASECHK.TRANS64.TRYWAIT P1, [R0+URZ+0x36438], R3 ;  /* 0x03643803000075a7 */ /* 0x010864000802017f */
[----:B-1----:R-:W-:Y:S05]  /*adf0*/  @!P1 NANOSLEEP.SYNCS 0x989680 ;  /* 0x009896800000995d */ /* 0x002fea0003900000 */
[----:B------:R-:W1:Y:S02]  /*ae00*/  @!P1 SYNCS.PHASECHK.TRANS64 P1, [R0+URZ+0x36438], R3 ;  /* 0x03643803000095a7 */ /* 0x000e64000802007f */
[----:B-1----:R-:W-:Y:S05]  /*ae10*/  @!P1 BRA `(.L_x_1450) ;  /* 0xfffffffc00f09947 */ /* 0x002fea000383ffff */
[----:B------:R-:W-:Y:S05]  /*ae20*/  BRA `(.L_x_1477) ;  /* 0xfffffff400507947 */ /* 0x000fea000383ffff */
.L_x_1452:
[----:B------:R-:W-:Y:S01]  /*ae30*/  BSSY B1, `(.L_x_1478) ;  /* 0x0000006000017945 */ /* 0x000fe20003800000 */
[----:B------:R-:W-:-:S07]  /*ae40*/  IMAD.MOV.U32 R15, RZ, RZ, -0x1 ;  /* 0xffffffffff0f7424 */ /* 0x000fce00078e00ff */
[----:B------:R-:W-:Y:S05]  /*ae50*/  WARPSYNC.COLLECTIVE R15, `(.L_x_1479) ;  /* 0x000000000f0c7348 */ /* 0x000fea0003c00000 */
[----:B------:R-:W-:Y:S02]  /*ae60*/  ELECT P6, UR62, PT ;  /* 0x00000000003e782f */ /* 0x000fe400038c0000 */
[----:B------:R-:W-:Y:S01]  /*ae70*/  MOV R14, UR62 ;  /* 0x0000003e000e7c02 */ /* 0x000fe20008000f00 */
[----:B------:R-:W-:Y:S10]  /*ae80*/  ENDCOLLECTIVE ;  /* 0x000000000000791b */ /* 0x000ff40003800000 */
.L_x_1479:
[----:B------:R-:W-:Y:S05]  /*ae90*/  BSYNC B1 ;  /* 0x0000000000017941 */ /* 0x000fea0003800000 */
.L_x_1478:
[----:B------:R-:W-:Y:S05]  /*aea0*/  BRA `(.L_x_1480) ;  /* 0xfffffff800087947 */ /* 0x000fea000383ffff */
.L_x_1454:
[----:B-1----:R1:W2:Y:S02]  /*aeb0*/  SYNCS.PHASECHK.TRANS64.TRYWAIT P0, [R9+URZ], R2 ;  /* 0x00000002090075a7 */ /* 0x0022a4000800017f */
[----:B--2---:R-:W-:Y:S05]  /*aec0*/  @!P0 NANOSLEEP.SYNCS 0x989680 ;  /* 0x009896800000895d */ /* 0x004fea0003900000 */
[----:B------:R-:W2:Y:S02]  /*aed0*/  @!P0 SYNCS.PHASECHK.TRANS64 P0, [R9+URZ], R2 ;  /* 0x00000002090085a7 */ /* 0x000ea4000800007f */
[----:B--2---:R-:W-:Y:S05]  /*aee0*/  @!P0 BRA `(.L_x_1454) ;  /* 0xfffffffc00f08947 */ /* 0x004fea000383ffff */
[----:B------:R-:W-:Y:S05]  /*aef0*/  BRA `(.L_x_1481) ;  /* 0xfffffff800487947 */ /* 0x000fea000383ffff */
.L_x_1455:
[----:B--2---:R2:W3:Y:S02]  /*af00*/  SYNCS.PHASECHK.TRANS64.TRYWAIT P0, [R3+URZ], R0 ;  /* 0x00000000030075a7 */ /* 0x0044e4000800017f */
[----:B---3--:R-:W-:Y:S05]  /*af10*/  @!P0 NANOSLEEP.SYNCS 0x989680 ;  /* 0x009896800000895d */ /* 0x008fea0003900000 */
[----:B------:R-:W3:Y:S02]  /*af20*/  @!P0 SYNCS.PHASECHK.TRANS64 P0, [R3+URZ], R0 ;  /* 0x00000000030085a7 */ /* 0x000ee4000800007f */
[----:B---3--:R-:W-:Y:S05]  /*af30*/  @!P0 BRA `(.L_x_1455) ;  /* 0xfffffffc00f08947 */ /* 0x008fea000383ffff */
[----:B------:R-:W-:Y:S05]  /*af40*/  BRA `(.L_x_1482) ;  /* 0xfffffff8003c7947 */ /* 0x000fea000383ffff */
.L_x_1483:
        /* <DEDUP_REMOVED lines=11> */
.L_x_3864:


//--------------------- .text._ZN7cutlass13device_kernelIN5flash11enable_sm90INS1_16FlashAttnBwdSm90INS1_25CollectiveMainloopBwdSm90ILi2ELi1ELi1EN4cute5tupleIJNS5_1CILi1EEES8_S8_EEENS6_IJNS7_ILi64EEENS7_ILi96EEENS7_ILi192EEEEEENS_6half_tEfNS_4arch4Sm90ELb0ELb1ELb1ELb0ELb0ELb0ELb1ELb0ELi3ELi1ELi1ELi1ELb0EEENS1_24CollectiveEpilogueBwdGQAISD_fSG_Li384ELb0ELb0EEENS1_19SingleTileSchedulerILb0ELb0ELb0ELi96EEEEEEEEEvNT_6ParamsE --------------------------
	.section	.text._ZN7cutlass13device_kernelIN5flash11enable_sm90INS1_16FlashAttnBwdSm90INS1_25CollectiveMainloopBwdSm90ILi2ELi1ELi1EN4cute5tupleIJNS5_1CILi1EEES8_S8_EEENS6_IJNS7_ILi64EEENS7_ILi96EEENS7_ILi192EEEEEENS_6half_tEfNS_4arch4Sm90ELb0ELb1ELb1ELb0ELb0ELb0ELb1ELb0ELi3ELi1ELi1ELi1ELb0EEENS1_24CollectiveEpilogueBwdGQAISD_fSG_Li384ELb0ELb0EEENS1_19SingleTileSchedulerILb0ELb0ELb0ELi96EEEEEEEEEvNT_6ParamsE,"ax",@progbits
	.align	128
.text._ZN7cutlass13device_kernelIN5flash11enable_sm90INS1_16FlashAttnBwdSm90INS1_25CollectiveMainloopBwdSm90ILi2ELi1ELi1EN4cute5tupleIJNS5_1CILi1EEES8_S8_EEENS6_IJNS7_ILi64EEENS7_ILi96EEENS7_ILi192EEEEEENS_6half_tEfNS_4arch4Sm90ELb0ELb1ELb1ELb0ELb0ELb0ELb1ELb0ELi3ELi1ELi1ELi1ELb0EEENS1_24CollectiveEpilogueBwdGQAISD_fSG_Li384ELb0ELb0EEENS1_19SingleTileSchedulerILb0ELb0ELb0ELi96EEEEEEEEEvNT_6ParamsE:
        .type           _ZN7cutlass13device_kernelIN5flash11enable_sm90INS1_16FlashAttnBwdSm90INS1_25CollectiveMainloopBwdSm90ILi2ELi1ELi1EN4cute5tupleIJNS5_1CILi1EEES8_S8_EEENS6_IJNS7_ILi64EEENS7_ILi96EEENS7_ILi192EEEEEENS_6half_tEfNS_4arch4Sm90ELb0ELb1ELb1ELb0ELb0ELb0ELb1ELb0ELi3ELi1ELi1ELi1ELb0EEENS1_24CollectiveEpilogueBwdGQAISD_fSG_Li384ELb0ELb0EEENS1_19SingleTileSchedulerILb0ELb0ELb0ELi96EEEEEEEEEvNT_6ParamsE,@function
        .size           _ZN7cutlass13device_kernelIN5flash11enable_sm90INS1_16FlashAttnBwdSm90INS1_25CollectiveMainloopBwdSm90ILi2ELi1ELi1EN4cute5tupleIJNS5_1CILi1EEES8_S8_EEENS6_IJNS7_ILi64EEENS7_ILi96EEENS7_ILi192EEEEEENS_6half_tEfNS_4arch4Sm90ELb0ELb1ELb1ELb0ELb0ELb0ELb1ELb0ELi3ELi1ELi1ELi1ELb0EEENS1_24CollectiveEpilogueBwdGQAISD_fSG_Li384ELb0ELb0EEENS1_19SingleTileSchedulerILb0ELb0ELb0ELi96EEEEEEEEEvNT_6ParamsE,(.L_x_3865 - _ZN7cutlass13device_kernelIN5flash11enable_sm90INS1_16FlashAttnBwdSm90INS1_25CollectiveMainloopBwdSm90ILi2ELi1ELi1EN4cute5tupleIJNS5_1CILi1EEES8_S8_EEENS6_IJNS7_ILi64EEENS7_ILi96EEENS7_ILi192EEEEEENS_6half_tEfNS_4arch4Sm90ELb0ELb1ELb1ELb0ELb0ELb0ELb1ELb0ELi3ELi1ELi1ELi1ELb0EEENS1_24CollectiveEpilogueBwdGQAISD_fSG_Li384ELb0ELb0EEENS1_19SingleTileSchedulerILb0ELb0ELb0ELi96EEEEEEEEEvNT_6ParamsE)
        .other          _ZN7cutlass13device_kernelIN5flash11enable_sm90INS1_16FlashAttnBwdSm90INS1_25CollectiveMainloopBwdSm90ILi2ELi1ELi1EN4cute5tupleIJNS5_1CILi1EEES8_S8_EEENS6_IJNS7_ILi64EEENS7_ILi96EEENS7_ILi192EEEEEENS_6half_tEfNS_4arch4Sm90ELb0ELb1ELb1ELb0ELb0ELb0ELb1ELb0ELi3ELi1ELi1ELi1ELb0EEENS1_24CollectiveEpilogueBwdGQAISD_fSG_Li384ELb0ELb0EEENS1_19SingleTileSchedulerILb0ELb0ELb0ELi96EEEEEEEEEvNT_6ParamsE,@"STO_CUDA_ENTRY STV_DEFAULT"
_ZN7cutlass13device_kernelIN5flash11enable_sm90INS1_16FlashAttnBwdSm90INS1_25CollectiveMainloopBwdSm90ILi2ELi1ELi1EN4cute5tupleIJNS5_1CILi1EEES8_S8_EEENS6_IJNS7_ILi64EEENS7_ILi96EEENS7_ILi192EEEEEENS_6half_tEfNS_4arch4Sm90ELb0ELb1ELb1ELb0ELb0ELb0ELb1ELb0ELi3ELi1ELi1ELi1ELb0EEENS1_24CollectiveEpilogueBwdGQAISD_fSG_Li384ELb0ELb0EEENS1_19SingleTileSchedulerILb0ELb0ELb0ELi96EEEEEEEEEvNT_6ParamsE:
        /* <DEDUP_REMOVED lines=24> */
.L_x_1485:
[----:B------:R-:W-:Y:S05]  /*0180*/  BSYNC B0 ;  /* 0x0000000000007941 */ /* 0x000fea0003800000 */
.L_x_1484:
        /* <DEDUP_REMOVED lines=37> */
.L_x_1486:
        /* <DEDUP_REMOVED lines=20> */
.L_x_1487:
[----:B------:R-:W-:Y:S01]  /*0520*/  PLOP3.LUT P0, PT, PT, PT, UP0, 0x80, 0x0 ;  /* 0x000000000000781c */ /* 0x000fe20003f0f008 */
[----:B------:R-:W-:Y:S01]  /*0530*/  NOP ;  /* 0x0000000000007918 */ /* 0x000fe20000000000 */
[----:B------:R-:W-:Y:S01]  /*0540*/  BSSY B6, `(.L_x_1488) ;  /* 0x00007e5000067945 */ /* 0x000fe20003800000 */
[----:B-12-4-:R-:W-:Y:S10]  /*0550*/  BAR.SYNC.DEFER_BLOCKING 0x0 ;  /* 0x0000000000007b1d */ /* 0x016ff40000010000 */
[----:B------:R-:W-:Y:S05]  /*0560*/  @!P0 BRA `(.L_x_1489) ;  /* 0x0000004400ec8947 */ /* 0x000fea0003800000 */
.L_x_1490:
        /* <DEDUP_REMOVED lines=85> */
.L_x_1492:
        /* <DEDUP_REMOVED lines=37> */
.L_x_1495:
        /* <DEDUP_REMOVED lines=15> */
.L_x_1494:
        /* <DEDUP_REMOVED lines=20> */
.L_x_1497:
        /* <DEDUP_REMOVED lines=15> */
.L_x_1496:
        /* <DEDUP_REMOVED lines=8> */
.L_x_1588:
        /* <DEDUP_REMOVED lines=19> */
.L_x_1499:
        /* <DEDUP_REMOVED lines=81> */
[----:B------:R-:W-:Y:S02]  /*16f0*/  CS2R R62, SRZ ;  /* 0x00000000003e7805 */ /* 0x000fe4000001ff00 */
[----:B------:R-:W-:Y:S02]  /*1700*/  CS2R R60, SRZ ;  /* 0x00000000003c7805 */ /* 0x000fe4000001ff00 */
[----:B------:R-:W-:-:S02]  /*1710*/  IADD3.X R10, R16, UR4, RZ, PT, !PT ;  /* 0x00000004100a7c10 */ /* 0x000fc4000bffe4ff */
[----:B------:R-:W-:Y:S02]  /*1720*/  CS2R R58, SRZ ;  /* 0x00000000003a7805 */ /* 0x000fe4000001ff00 */
[----:B------:R-:W-:Y:S02]  /*1730*/  CS2R R56, SRZ ;  /* 0x0000000000387805 */ /* 0x000fe4000001ff00 */
[----:B------:R-:W-:Y:S02]  /*1740*/  CS2R R54, SRZ ;  /* 0x0000000000367805 */ /* 0x000fe4000001ff00 */
[--C-:B------:R-:W-:Y:S02]  /*1750*/  IADD3 R5, R10, -UR5, -R3.reuse ;  /* 0x800000050a057c10 */ /* 0x100fe4000fffe803 */
[----:B------:R-:W-:Y:S02]  /*1760*/  CS2R R52, SRZ ;  /* 0x0000000000347805 */ /* 0x000fe4000001ff00 */
[----:B------:R-:W-:Y:S01]  /*1770*/  IADD3 R10, -R3, UR4, R16 ;  /* 0x00000004030a7c10 */ /* 0x000fe2000fffe110 */
[----:B------:R-:W-:Y:S01]  /*1780*/  IMAD.IADD R3, R16, 0x1, -R3 ;  /* 0x0000000110037824 */ /* 0x000fe200078e0a03 */
[----:B------:R-:W-:-:S02]  /*1790*/  CS2R R50, SRZ ;  /* 0x0000000000327805 */ /* 0x000fc4000001ff00 */
        /* <DEDUP_REMOVED lines=15> */
[----:B------:R-:W-:Y:S02]  /*1890*/  LEA R0, R0, UR37, 0x2 ;  /* 0x0000002500007c11 */ /* 0x000fe4000f8e10ff */
[----:B-1----:R-:W-:-:S07]  /*18a0*/  IADD3 R157, R12, 0x30400, R9 ;  /* 0x000304000c9d7810 */ /* 0x002fce0007ffe009 */
.L_x_1519:
[----:B------:R-:W-:-:S05]  /*18b0*/  IMAD.U32 R3, RZ, RZ, UR38 ;  /* 0x00000026ff037e24 */ /* 0x000fca000f8e00ff */
[----:B------:R-:W-:-:S04]  /*18c0*/  LOP3.LUT R3, R3, 0x1, RZ, 0xfc, !PT ;  /* 0x0000000103037812 */ /* 0x000fc800078efcff */
[----:B------:R-:W-:-:S13]  /*18d0*/  ISETP.NE.AND P0, PT, R3, 0x3, PT ;  /* 0x000000030300780c */ /* 0x000fda0003f05270 */
[----:B------:R-:W-:Y:S05]  /*18e0*/  @!P0 BRA `(.L_x_1501) ;  /* 0x0000000000048947 */ /* 0x000fea0003800000 */
[----:B------:R-:W-:Y:S01]  /*18f0*/  BPT.TRAP 0x1 ;  /* 0x000000040000795c */ /* 0x000fe20000300000 */
.L_x_1501:
[----:B------:R-:W-:Y:S02]  /*1900*/  LEA R3, R2, UR37, 0x3 ;  /* 0x0000002502037c11 */ /* 0x000fe4000f8e18ff */
[----:B------:R-:W-:-:S04]  /*1910*/  SHF.L.U32 R10, R7, 0x1f, RZ ;  /* 0x0000001f070a7819 */ /* 0x000fc800000006ff */
[----:B------:R1:W2:Y:S01]  /*1920*/  SYNCS.PHASECHK.TRANS64.TRYWAIT P1, [R3+URZ+0x36410], R10 ;  /* 0x0364100a030075a7 */ /* 0x0002a2000802017f */
[----:B------:R-:W-:Y:S05]  /*1930*/  @!P0 BRA `(.L_x_1502) ;  /* 0x0000000000048947 */ /* 0x000fea0003800000 */
[----:B------:R-:W-:Y:S01]  /*1940*/  BPT.TRAP 0x1 ;  /* 0x000000040000795c */ /* 0x000fe20000300000 */
.L_x_1502:
[----:B--2---:R-:W-:Y:S05]  /*1950*/  @P1 BRA `(.L_x_1503) ;  /* 0x0000000000081947 */ /* 0x004fea0003800000 */
[----:B------:R-:W2:Y:S02]  /*1960*/  SYNCS.PHASECHK.TRANS64.TRYWAIT P1, [R3+URZ+0x36410], R10 ;  /* 0x0364100a030075a7 */ /* 0x000ea4000802017f */
[----:B--2---:R-:W-:Y:S05]  /*1970*/  @!P1 BRA `(.L_x_1504) ;  /* 0x0000006800c09947 */ /* 0x004fea0003800000 */
.L_x_1503:
[----:B------:R-:W-:Y:S05]  /*1980*/  WARPSYNC.ALL ;  /* 0x0000000000007948 */ /* 0x000fea0003800000 */
[----:B------:R-:W-:Y:S01]  /*1990*/  R2UR UR6, R8 ;  /* 0x00000000080672ca */ /* 0x000fe200000e0000 */
[----:B------:R-:W-:Y:S01]  /*19a0*/  UIADD3 UR4, UR37, 0x1e000, URZ ;  /* 0x0001e00025047890 */ /* 0x000fe2000fffe03f */
[C---:B------:R-:W-:Y:S01]  /*19b0*/  R2UR UR7, R2.reuse ;  /* 0x00000000020772ca */ /* 0x040fe200000e0000 */
[----:B------:R-:W-:Y:S01]  /*19c0*/  WARPGROUP.ARRIVE ;  /* 0x00000000000079c5 */ /* 0x000fe20000000000 */
[----:B------:R-:W-:Y:S01]  /*19d0*/  UMOV UR13, 0x40000040 ;  /* 0x40000040000d7882 */ /* 0x000fe20000000000 */
[----:B------:R-:W-:Y:S01]  /*19e0*/  USHF.R.U32.HI UR5, URZ, 0x4, UR4 ;  /* 0x000000043f057899 */ /* 0x000fe20008011604 */
[----:B-12---:R-:W-:Y:S01]  /*19f0*/  IMAD R10, R2, 0x40, R6 ;  /* 0x00000040020a7824 */ /* 0x006fe200078e0206 */
        /* <DEDUP_REMOVED lines=95> */
.L_x_1505:
[----:B-1----:R-:W-:-:S04]  /*1ff0*/  SHF.L.U32 R11, R4, 0x1f, RZ ;  /* 0x0000001f040b7819 */ /* 0x002fc800000006ff */
[----:B------:R1:W4:Y:S01]  /*2000*/  SYNCS.PHASECHK.TRANS64.TRYWAIT P1, [UR37+0x36430], R11 ;  /* 0x0364300bff0075a7 */ /* 0x0003220008020165 */
[----:B------:R-:W-:Y:S05]  /*2010*/  @!P0 BRA `(.L_x_1506) ;  /* 0x0000000000048947 */ /* 0x000fea0003800000 */
[----:B------:R-:W-:Y:S01]  /*2020*/  BPT.TRAP 0x1 ;  /* 0x000000040000795c */ /* 0x000fe20000300000 */
.L_x_1506:
[----:B----4-:R-:W-:Y:S05]  /*2030*/  @P1 BRA `(.L_x_1507) ;  /* 0x0000000000081947 */ /* 0x010fea0003800000 */
[----:B------:R-:W4:Y:S02]  /*2040*/  SYNCS.PHASECHK.TRANS64.TRYWAIT P1, [UR37+0x36430], R11 ;  /* 0x0364300bff0075a7 */ /* 0x000f240008020165 */
[----:B----4-:R-:W-:Y:S05]  /*2050*/  @!P1 BRA `(.L_x_1508) ;  /* 0x00000064001c9947 */ /* 0x010fea0003800000 */
.L_x_1507:
        /* <DEDUP_REMOVED lines=147> */
.L_x_1511:
[----:B------:R-:W-:-:S06]  /*2990*/  UISETP.NE.AND UP0, UPT, UR44, 0x1, UPT ;  /* 0x000000012c00788c */ /* 0x000fcc000bf05270 */
[----:B------:R-:W-:-:S05]  /*29a0*/  PLOP3.LUT P1, PT, PT, PT, UP0, 0x80, 0x0 ;  /* 0x000000000000781c */ /* 0x000fca0003f2f008 */
[----:B------:R-:W-:-:S08]  /*29b0*/  @UP0 ULDC UR5, c[0x0][0x754] ;  /* 0x0001d50000050ab9 */ /* 0x000fd00000000800 */
[----:B------:R-:W-:Y:S01]  /*29c0*/  @P1 IMAD.HI.U32 R143, R142, UR5, RZ ;  /* 0x000000058e8f1c27 */ /* 0x000fe2000f8e00ff */
[----:B------:R-:W-:-:S04]  /*29d0*/  @UP0 ULDC UR5, c[0x0][0x758] ;  /* 0x0001d60000050ab9 */ /* 0x000fc80000000800 */
[----:B------:R-:W-:-:S07]  /*29e0*/  @P1 SHF.R.U32.HI R142, RZ, UR5, R143 ;  /* 0x00000005ff8e1c19 */ /* 0x000fce000801168f */
.L_x_1512:
[----:B------:R-:W-:Y:S05]  /*29f0*/  BSYNC B0 ;  /* 0x0000000000007941 */ /* 0x000fea0003800000 */
.L_x_1510:
[----:B------:R-:W4:Y:S01]  /*2a00*/  LDL R143, [R1] ;  /* 0x00000000018f7983 */ /* 0x000f220000100800 */
[----:B------:R-:W-:Y:S01]  /*2a10*/  IADD3 R150, R140, UR4, R5 ;  /* 0x000000048c967c10 */ /* 0x000fe2000fffe005 */
[----:B----4-:R-:W-:-:S05]  /*2a20*/  IMAD R142, R142, UR44, R143 ;  /* 0x0000002c8e8e7c24 */ /* 0x010fca000f8e028f */
[----:B------:R-:W-:Y:S02]  /*2a30*/  VIADDMNMX R147, R142, UR44, R147, PT ;  /* 0x0000002c8e937c46 */ /* 0x000fe4000b800193 */
[----:B------:R-:W-:-:S07]  /*2a40*/  VIMNMX R150, R150, R142, !PT ;  /* 0x0000008e96967248 */ /* 0x000fce0007fe0100 */
.L_x_1509:
        /* <DEDUP_REMOVED lines=18> */
.L_x_1515:
[----:B------:R-:W-:-:S06]  /*2b70*/  UISETP.NE.AND UP0, UPT, UR44, 0x1, UPT ;  /* 0x000000012c00788c */ /* 0x000fcc000bf05270 */
[----:B------:R-:W-:-:S05]  /*2b80*/  PLOP3.LUT P1, PT, PT, PT, UP0, 0x80, 0x0 ;  /* 0x000000000000781c */ /* 0x000fca0003f2f008 */
[----:B------:R-:W-:-:S08]  /*2b90*/  @UP0 ULDC UR4, c[0x0][0x754] ;  /* 0x0001d50000040ab9 */ /* 0x000fd00000000800 */
[----:B------:R-:W-:Y:S01]  /*2ba0*/  @P1 IMAD.HI.U32 R142, R140, UR4, RZ ;  /* 0x000000048c8e1c27 */ /* 0x000fe2000f8e00ff */
[----:B------:R-:W-:-:S04]  /*2bb0*/  @UP0 ULDC UR4, c[0x0][0x758] ;  /* 0x0001d60000040ab9 */ /* 0x000fc80000000800 */
[----:B------:R-:W-:-:S07]  /*2bc0*/  @P1 SHF.R.U32.HI R140, RZ, UR4, R142 ;  /* 0x00000004ff8c1c19 */ /* 0x000fce000801168e */
.L_x_1516:
[----:B------:R-:W-:Y:S05]  /*2bd0*/  BSYNC B0 ;  /* 0x0000000000007941 */ /* 0x000fea0003800000 */
.L_x_1514:
[----:B------:R-:W4:Y:S02]  /*2be0*/  LDL R142, [R1] ;  /* 0x00000000018e7983 */ /* 0x000f240000100800 */
[----:B----4-:R-:W-:-:S05]  /*2bf0*/  IMAD R140, R140, UR44, R142 ;  /* 0x0000002c8c8c7c24 */ /* 0x010fca000f8e028e */
[----:B------:R-:W-:Y:S02]  /*2c00*/  VIMNMX R145, R145, R140, !PT ;  /* 0x0000008c91917248 */ /* 0x000fe40007fe0100 */
[----:B------:R-:W-:-:S07]  /*2c10*/  VIADDMNMX R139, R140, UR44, R139, PT ;  /* 0x0000002c8c8b7c46 */ /* 0x000fce000b80018b */
.L_x_1513:
[----:B------:R-:W1:Y:S01]  /*2c20*/  S2R R151, SR_CTAID.X ;  /* 0x0000000000977919 */ /* 0x000e620000002500 */
[----:B------:R-:W-:Y:S01]  /*2c30*/  LEA R152, R6, UR37, 0x2 ;  /* 0x0000002506987c11 */ /* 0x000fe2000f8e10ff */
[----:B------:R-:W-:Y:S01]  /*2c40*/  USHF.R.U32.HI UR6, URZ, 0x4, UR42 ;  /* 0x000000043f067899 */ /* 0x000fe2000801162a */
[----:B------:R-:W-:Y:S01]  /*2c50*/  P2R R148, PR, RZ, 0x1 ;  /* 0x00000001ff947803 */ /* 0x000fe20000000000 */
[----:B------:R-:W-:Y:S01]  /*2c60*/  UMOV UR11, 0x80000020 ;  /* 0x80000020000b7882 */ /* 0x000fe20000000000 */
[----:B------:R-:W-:Y:S01]  /*2c70*/  R2UR UR7, R8 ;  /* 0x00000000080772ca */ /* 0x000fe200000e0000 */
[----:B------:R-:W4:Y:S01]  /*2c80*/  LDS R153, [R152+0x30200] ;  /* 0x0302000098997984 */ /* 0x000f220000000800 */
[----:B------:R-:W-:Y:S01]  /*2c90*/  ULOP3.LUT UR6, UR6, 0x3fff, URZ, 0xc0, !UPT ;  /* 0x00003fff06067892 */ /* 0x000fe2000f8ec03f */
[----:B------:R-:W-:Y:S02]  /*2ca0*/  UMOV UR9, 0x40000040 ;  /* 0x4000004000097882 */ /* 0x000fe40000000000 */
[----:B------:R-:W5:Y:S01]  /*2cb0*/  LDS R152, [R152+0x30220] ;  /* 0x0302200098987984 */ /* 0x000f620000000800 */
[----:B------:R-:W-:Y:S01]  /*2cc0*/  ULOP3.LUT UR12, UR6, 0x1000000, URZ, 0xfc, !UPT ;  /* 0x01000000060c7892 */ /* 0x000fe2000f8efc3f */
[----:B------:R-:W-:Y:S01]  /*2cd0*/  UMOV UR13, 0x80000020 ;  /* 0x80000020000d7882 */ /* 0x000fe20000000000 */
[----:B------:R-:W-:-:S05]  /*2ce0*/  UMOV UR15, 0x40000040 ;  /* 0x40000040000f7882 */ /* 0x000fca0000000000 */
[----:B------:R-:W-:Y:S01]  /*2cf0*/  ULEA UR4, UR7, UR37, 0xd ;  /* 0x0000002507047291 */ /* 0x000fe2000f8e683f */
[----:B------:R-:W-:Y:S01]  /*2d00*/  UMOV UR10, UR12 ;  /* 0x0000000c000a7c82 */ /* 0x000fe20008000000 */
[----:B------:R-:W-:Y:S02]  /*2d10*/  UIMAD UR7, UR7, 0x3000, UR37 ;  /* 0x00003000070778a4 */ /* 0x000fe4000f8e0225 */
[----:B------:R-:W-:Y:S02]  /*2d20*/  UIADD3 UR5, UR4, 0x2a000, URZ ;  /* 0x0002a00004057890 */ /* 0x000fe4000fffe03f */
[----:B------:R-:W-:Y:S02]  /*2d30*/  USHF.R.U32.HI UR7, URZ, 0x4, UR7 ;  /* 0x000000043f077899 */ /* 0x000fe40008011607 */
[----:B------:R-:W-:Y:S02]  /*2d40*/  USHF.R.U32.HI UR5, URZ, 0x4, UR5 ;  /* 0x000000043f057899 */ /* 0x000fe40008011605 */
[----:B------:R-:W-:-:S02]  /*2d50*/  ULOP3.LUT UR14, UR7, 0x3fff, URZ, 0xc0, !UPT ;  /* 0x00003fff070e7892 */ /* 0x000fc4000f8ec03f */
[----:B------:R-:W-:Y:S01]  /*2d60*/  ULOP3.LUT UR6, UR5, 0x3fff, URZ, 0xc0, !UPT ;  /* 0x00003fff05067892 */ /* 0x000fe2000f8ec03f */
[----:B-1----:R-:W-:-:S05]  /*2d70*/  IMAD R151, R151, -0x60, RZ ;  /* 0xffffffa097977824 */ /* 0x002fca00078e02ff */
[C---:B------:R-:W-:Y:S01]  /*2d80*/  ISETP.GE.AND P6, PT, R151.reuse, 0x2, PT ;  /* 0x000000029700780c */ /* 0x040fe20003fc6270 */
[----:B------:R-:W-:Y:S01]  /*2d90*/  UMOV UR8, UR6 ;  /* 0x0000000600087c82 */ /* 0x000fe20008000000 */
[----:B------:R-:W-:Y:S02]  /*2da0*/  ISETP.GE.AND P4, PT, R151, 0x9, PT ;  /* 0x000000099700780c */ /* 0x000fe40003f86270 */
[C---:B------:R-:W-:Y:S02]  /*2db0*/  ISETP.GT.AND P5, PT, R145.reuse, 0x1, !P6 ;  /* 0x000000019100780c */ /* 0x040fe400077a4270 */
[----:B------:R-:W-:Y:S02]  /*2dc0*/  ISETP.GT.AND P6, PT, R150, 0x1, !P6 ;  /* 0x000000019600780c */ /* 0x000fe400077c4270 */
[----:B------:R-:W-:Y:S01]  /*2dd0*/  ISETP.GT.AND P3, PT, R145, 0x8, !P4 ;  /* 0x000000089100780c */ /* 0x000fe20006764270 */
[--C-:B----4-:R-:W-:Y:S01]  /*2de0*/  FADD.FTZ R120, R120, -R153.reuse ;  /* 0x8000009978787221 */ /* 0x110fe20000010000 */
[----:B------:R-:W-:Y:S01]  /*2df0*/  ISETP.LT.OR P6, PT, R147, 0x2, P6 ;  /* 0x000000029300780c */ /* 0x000fe200037c1670 */
[--C-:B------:R-:W-:Y:S01]  /*2e00*/  FADD.FTZ R121, R121, -R153.reuse ;  /* 0x8000009979797221 */ /* 0x100fe20000010000 */
[----:B------:R-:W-:Y:S01]  /*2e10*/  ISETP.GE.AND P2, PT, R151, 0xa, PT ;  /* 0x0000000a9700780c */ /* 0x000fe20003f46270 */
[--C-:B------:R-:W-:Y:S01]  /*2e20*/  FADD.FTZ R124, R124, -R153.reuse ;  /* 0x800000997c7c7221 */ /* 0x100fe20000010000 */
[----:B------:R-:W-:Y:S01]  /*2e30*/  ISETP.LT.OR P3, PT, R139, 0x9, P3 ;  /* 0x000000098b00780c */ /* 0x000fe20001f61670 */
[--C-:B------:R-:W-:Y:S01]  /*2e40*/  FADD.FTZ R125, R125, -R153.reuse ;  /* 0x800000997d7d7221 */ /* 0x100fe20000010000 */
[----:B------:R-:W-:Y:S01]  /*2e50*/  FSEL R155, R12, -INF , !P6 ;  /* 0xff8000000c9b7808 */ /* 0x000fe20007000000 */
[--C-:B------:R-:W-:Y:S01]  /*2e60*/  FADD.FTZ R128, R128, -R153.reuse ;  /* 0x8000009980807221 */ /* 0x100fe20000010000 */
[----:B------:R-:W-:Y:S01]  /*2e70*/  ISETP.LT.OR P5, PT, R139, 0x2, P5 ;  /* 0x000000028b00780c */ /* 0x000fe20002fa1670 */
[----:B------:R-:W-:Y:S01]  /*2e80*/  FADD.FTZ R129, R129, -R153 ;  /* 0x8000009981817221 */ /* 0x000fe20000010000 */
[----:B------:R-:W-:Y:S01]  /*2e90*/  ISETP.GE.AND P1, PT, R151, 0x11, PT ;  /* 0x000000119700780c */ /* 0x000fe20003f26270 */
[----:B--2---:R-:W-:Y:S01]  /*2ea0*/  FFMA.FTZ R155, R155, UR46, -R23 ;  /* 0x0000002e9b9b7c23 */ /* 0x004fe20008010817 */
[----:B------:R-:W-:Y:S01]  /*2eb0*/  ISETP.GT.AND P4, PT, R150, 0x8, !P4 ;  /* 0x000000089600780c */ /* 0x000fe20006784270 */
[--C-:B------:R-:W-:Y:S01]  /*2ec0*/  FADD.FTZ R132, R132, -R153.reuse ;  /* 0x8000009984847221 */ /* 0x100fe20000010000 */
[----:B------:R-:W-:Y:S01]  /*2ed0*/  ISETP.GT.AND P6, PT, R150, 0x9, !P2 ;  /* 0x000000099600780c */ /* 0x000fe200057c4270 */
[----:B------:R-:W-:Y:S01]  /*2ee0*/  FADD.FTZ R133, R133, -R153 ;  /* 0x8000009985857221 */ /* 0x000fe20000010000 */
[----:B------:R-:W-:Y:S01]  /*2ef0*/  FSEL R146, R17, -INF , !P3 ;  /* 0xff80000011927808 */ /* 0x000fe20005800000 */
[----:B------:R-:W1:Y:S01]  /*2f00*/  MUFU.EX2 R155, R155 ;  /* 0x0000009b009b7308 */ /* 0x000e620000000800 */
[----:B------:R-:W-:Y:S01]  /*2f10*/  FSEL R149, R14, -INF , !P5 ;  /* 0xff8000000e957808 */ /* 0x000fe20006800000 */
[----:B-----5:R-:W-:Y:S01]  /*2f20*/  FADD.FTZ R126, R126, -R152 ;  /* 0x800000987e7e7221 */ /* 0x020fe20000010000 */
[----:B------:R-:W-:Y:S01]  /*2f30*/  ISETP.LT.OR P4, PT, R147, 0x9, P4 ;  /* 0x000000099300780c */ /* 0x000fe20002781670 */
[--C-:B---3--:R-:W-:Y:S01]  /*2f40*/  FFMA.FTZ R146, R146, UR46, -R10.reuse ;  /* 0x0000002e92927c23 */ /* 0x108fe2000801080a */
[----:B------:R-:W-:Y:S01]  /*2f50*/  ISETP.GT.AND P3, PT, R150, 0x10, !P1 ;  /* 0x000000109600780c */ /* 0x000fe20004f64270 */
[----:B------:R-:W-:Y:S01]  /*2f60*/  FFMA.FTZ R149, R149, UR46, -R10 ;  /* 0x0000002e95957c23 */ /* 0x000fe2000801080a */
[----:B------:R-:W-:Y:S01]  /*2f70*/  ISETP.LT.OR P6, PT, R147, 0xa, P6 ;  /* 0x0000000a9300780c */ /* 0x000fe200037c1670 */
[--C-:B------:R-:W-:Y:S01]  /*2f80*/  FADD.FTZ R122, R122, -R152.reuse ;  /* 0x800000987a7a7221 */ /* 0x100fe20000010000 */
[----:B------:R-:W-:Y:S01]  /*2f90*/  ISETP.GE.AND P5, PT, R151, 0x12, PT ;  /* 0x000000129700780c */ /* 0x000fe20003fa6270 */
[----:B------:R-:W-:Y:S01]  /*2fa0*/  MUFU.EX2 R146, R146 ;  /* 0x0000009200927308 */ /* 0x000fe20000000800 */
[----:B------:R-:W-:Y:S01]  /*2fb0*/  FSEL R142, R15, -INF , !P4 ;  /* 0xff8000000f8e7808 */ /* 0x000fe20006000000 */
[--C-:B------:R-:W-:Y:S01]  /*2fc0*/  FADD.FTZ R123, R123, -R152.reuse ;  /* 0x800000987b7b7221 */ /* 0x100fe20000010000 */
[----:B------:R-:W-:Y:S01]  /*2fd0*/  ISETP.LT.OR P3, PT, R147, 0x11, P3 ;  /* 0x000000119300780c */ /* 0x000fe20001f61670 */
[--C-:B------:R-:W-:Y:S01]  /*2fe0*/  FADD.FTZ R134, R134, -R152.reuse ;  /* 0x8000009886867221 */ /* 0x100fe20000010000 */
[----:B------:R-:W-:Y:S01]  /*2ff0*/  FSEL R143, R16, -INF , !P6 ;  /* 0xff800000108f7808 */ /* 0x000fe20007000000 */
[--C-:B------:R-:W-:Y:S01]  /*3000*/  FFMA.FTZ R142, R142, UR46, -R23.reuse ;  /* 0x0000002e8e8e7c23 */ /* 0x100fe20008010817 */
[----:B------:R-:W-:Y:S01]  /*3010*/  ISETP.GE.AND P4, PT, R151, 0x19, PT ;  /* 0x000000199700780c */ /* 0x000fe20003f86270 */
[----:B-1----:R-:W-:Y:S01]  /*3020*/  FMUL.FTZ R121, R155, R121 ;  /* 0x000000799b797220 */ /* 0x002fe20000410000 */
[----:B------:R-:W-:Y:S01]  /*3030*/  ISETP.GT.AND P6, PT, R150, 0x11, !P5 ;  /* 0x000000119600780c */ /* 0x000fe20006fc4270 */
[--C-:B------:R-:W-:Y:S01]  /*3040*/  FFMA.FTZ R143, R143, UR46, -R23.reuse ;  /* 0x0000002e8f8f7c23 */ /* 0x100fe20008010817 */
[----:B------:R-:W-:Y:S01]  /*3050*/  FSEL R140, R20, -INF , !P3 ;  /* 0xff800000148c7808 */ /* 0x000fe20005800000 */
[----:B------:R-:W1:Y:S01]  /*3060*/  MUFU.EX2 R142, R142 ;  /* 0x0000008e008e7308 */ /* 0x000e620000000800 */
[----:B------:R-:W-:Y:S01]  /*3070*/  ISETP.GT.AND P3, PT, R150, 0x18, !P4 ;  /* 0x000000189600780c */ /* 0x000fe20006764270 */
[----:B------:R-:W-:Y:S01]  /*3080*/  FFMA.FTZ R16, -R16, R16, 1 ;  /* 0x3f80000010107423 */ /* 0x000fe20000010110 */
[C---:B------:R-:W-:Y:S01]  /*3090*/  ISETP.LT.OR P6, PT, R147.reuse, 0x12, P6 ;  /* 0x000000129300780c */ /* 0x040fe200037c1670 */
[--C-:B------:R-:W-:Y:S01]  /*30a0*/  FFMA.FTZ R140, R140, UR46, -R23.reuse ;  /* 0x0000002e8c8c7c23 */ /* 0x100fe20008010817 */
[----:B------:R-:W-:Y:S01]  /*30b0*/  ISETP.LT.OR P3, PT, R147, 0x19, P3 ;  /* 0x000000199300780c */ /* 0x000fe20001f61670 */
[----:B------:R-:W-:Y:S01]  /*30c0*/  FFMA.FTZ R14, -R14, R14, 1 ;  /* 0x3f8000000e0e7423 */ /* 0x000fe2000001010e */
[----:B------:R-:W-:Y:S01]  /*30d0*/  FSEL R144, R21, -INF , !P6 ;  /* 0xff80000015907808 */ /* 0x000fe20007000000 */
[----:B------:R-:W2:Y:S01]  /*30e0*/  MUFU.EX2 R143, R143 ;  /* 0x0000008f008f7308 */ /* 0x000ea20000000800 */
[----:B------:R-:W-:Y:S01]  /*30f0*/  ISETP.GE.AND P6, PT, R151, 0x1, PT ;  /* 0x000000019700780c */ /* 0x000fe20003fc6270 */
[----:B------:R-:W-:Y:S01]  /*3100*/  FFMA.FTZ R17, -R17, R17, 1 ;  /* 0x3f80000011117423 */ /* 0x000fe20000010111 */
[----:B------:R-:W-:Y:S01]  /*3110*/  FSEL R156, R22, -INF , !P3 ;  /* 0xff800000169c7808 */ /* 0x000fe20005800000 */
[--C-:B------:R-:W-:Y:S01]  /*3120*/  FFMA.FTZ R144, R144, UR46, -R23.reuse ;  /* 0x0000002e90907c23 */ /* 0x100fe20008010817 */
[----:B------:R-:W-:Y:S01]  /*3130*/  ISETP.GT.AND P3, PT, R150, RZ, !P6 ;  /* 0x000000ff9600720c */ /* 0x000fe20007764270 */
[--C-:B------:R-:W-:Y:S01]  /*3140*/  FADD.FTZ R127, R127, -R152.reuse ;  /* 0x800000987f7f7221 */ /* 0x100fe20000010000 */
[----:B------:R-:W-:Y:S01]  /*3150*/  ISETP.GT.AND P6, PT, R145, RZ, !P6 ;  /* 0x000000ff9100720c */ /* 0x000fe200077c4270 */
[--C-:B------:R-:W-:Y:S01]  /*3160*/  FFMA.FTZ R156, R156, UR46, -R23.reuse ;  /* 0x0000002e9c9c7c23 */ /* 0x100fe20008010817 */
[----:B------:R-:W-:Y:S01]  /*3170*/  ISETP.LT.OR P3, PT, R147, 0x1, P3 ;  /* 0x000000019300780c */ /* 0x000fe20001f61670 */
[----:B------:R-:W3:Y:S01]  /*3180*/  MUFU.EX2 R140, R140 ;  /* 0x0000008c008c7308 */ /* 0x000ee20000000800 */
[----:B------:R-:W-:Y:S01]  /*3190*/  ISETP.GT.AND P2, PT, R145, 0x9, !P2 ;  /* 0x000000099100780c */ /* 0x000fe20005744270 */
[----:B-1----:R-:W-:Y:S01]  /*31a0*/  FMUL.FTZ R124, R142, R124 ;  /* 0x0000007c8e7c7220 */ /* 0x002fe20000410000 */
[----:B------:R-:W-:Y:S01]  /*31b0*/  FSEL R154, R11, -INF , !P3 ;  /* 0xff8000000b9a7808 */ /* 0x000fe20005800000 */
[--C-:B------:R-:W-:Y:S01]  /*31c0*/  FADD.FTZ R130, R130, -R152.reuse ;  /* 0x8000009882827221 */ /* 0x100fe20000010000 */
[----:B------:R-:W-:Y:S01]  /*31d0*/  ISETP.GE.AND P3, PT, R151, 0x1a, PT ;  /* 0x0000001a9700780c */ /* 0x000fe20003f66270 */
[--C-:B------:R-:W-:Y:S01]  /*31e0*/  FADD.FTZ R131, R131, -R152.reuse ;  /* 0x8000009883837221 */ /* 0x100fe20000010000 */
[C---:B------:R-:W-:Y:S01]  /*31f0*/  ISETP.GT.AND P1, PT, R145.reuse, 0x10, !P1 ;  /* 0x000000109100780c */ /* 0x040fe20004f24270 */
[--C-:B------:R-:W-:Y:S01]  /*3200*/  FFMA.FTZ R154, R154, UR46, -R23.reuse ;  /* 0x0000002e9a9a7c23 */ /* 0x100fe20008010817 */
[----:B------:R-:W-:Y:S01]  /*3210*/  ISETP.GT.AND P0, PT, R150, 0x19, !P3 ;  /* 0x000000199600780c */ /* 0x000fe20005f04270 */
[----:B------:R-:W1:Y:S01]  /*3220*/  MUFU.EX2 R144, R144 ;  /* 0x0000009000907308 */ /* 0x000e620000000800 */
[----:B------:R-:W-:Y:S01]  /*3230*/  ISETP.GT.AND P5, PT, R145, 0x11, !P5 ;  /* 0x000000119100780c */ /* 0x000fe20006fa4270 */
[----:B--2---:R-:W-:Y:S01]  /*3240*/  FMUL.FTZ R125, R143, R125 ;  /* 0x0000007d8f7d7220 */ /* 0x004fe20000410000 */
[----:B------:R-:W-:Y:S01]  /*3250*/  ISETP.LT.OR P0, PT, R147, 0x1a, P0 ;  /* 0x0000001a9300780c */ /* 0x000fe20000701670 */
[----:B------:R-:W-:Y:S01]  /*3260*/  FADD.FTZ R135, R135, -R152 ;  /* 0x8000009887877221 */ /* 0x000fe20000010000 */
[----:B------:R-:W-:Y:S01]  /*3270*/  ISETP.GT.AND P4, PT, R145, 0x18, !P4 ;  /* 0x000000189100780c */ /* 0x000fe20006784270 */
[----:B------:R-:W-:Y:S01]  /*3280*/  FMUL.FTZ R16, R125, R16 ;  /* 0x000000107d107220 */ /* 0x000fe20000410000 */
[----:B------:R-:W-:Y:S01]  /*3290*/  ISETP.GT.AND P3, PT, R145, 0x19, !P3 ;  /* 0x000000199100780c */ /* 0x000fe20005f64270 */
[----:B------:R-:W2:Y:S01]  /*32a0*/  MUFU.EX2 R154, R154 ;  /* 0x0000009a009a7308 */ /* 0x000ea20000000800 */
[----:B------:R-:W-:Y:S01]  /*32b0*/  FSEL R147, R141, -INF , !P0 ;  /* 0xff8000008d937808 */ /* 0x000fe20004000000 */
[----:B------:R-:W-:Y:S01]  /*32c0*/  FFMA.FTZ R125, -R20, R20, 1 ;  /* 0x3f800000147d7423 */ /* 0x000fe20000010114 */
[C---:B------:R-:W-:Y:S01]  /*32d0*/  ISETP.LT.OR P6, PT, R139.reuse, 0x1, P6 ;  /* 0x000000018b00780c */ /* 0x040fe200037c1670 */
[----:B---3--:R-:W-:Y:S01]  /*32e0*/  FMUL.FTZ R128, R140, R128 ;  /* 0x000000808c807220 */ /* 0x008fe20000410000 */
[----:B------:R-:W-:Y:S01]  /*32f0*/  ISETP.LT.OR P2, PT, R139, 0xa, P2 ;  /* 0x0000000a8b00780c */ /* 0x000fe20001741670 */
[----:B------:R-:W-:Y:S01]  /*3300*/  FFMA.FTZ R147, R147, UR46, -R23 ;  /* 0x0000002e93937c23 */ /* 0x000fe20008010817 */
[C---:B------:R-:W-:Y:S01]  /*3310*/  ISETP.LT.OR P1, PT, R139.reuse, 0x11, P1 ;  /* 0x000000118b00780c */ /* 0x040fe20000f21670 */
[----:B------:R-:W-:Y:S01]  /*3320*/  FMUL.FTZ R125, R128, R125 ;  /* 0x0000007d807d7220 */ /* 0x000fe20000410000 */
[C---:B------:R-:W-:Y:S01]  /*3330*/  ISETP.LT.OR P5, PT, R139.reuse, 0x12, P5 ;  /* 0x000000128b00780c */ /* 0x040fe20002fa1670 */
[----:B-1----:R-:W-:Y:S01]  /*3340*/  FMUL.FTZ R129, R144, R129 ;  /* 0x0000008190817220 */ /* 0x002fe20000410000 */
[C---:B------:R-:W-:Y:S01]  /*3350*/  ISETP.LT.OR P4, PT, R139.reuse, 0x19, P4 ;  /* 0x000000198b00780c */ /* 0x040fe20002781670 */
[----:B------:R-:W1:Y:S01]  /*3360*/  MUFU.EX2 R147, R147 ;  /* 0x0000009300937308 */ /* 0x000e620000000800 */
[----:B------:R-:W-:Y:S01]  /*3370*/  ISETP.LT.OR P3, PT, R139, 0x1a, P3 ;  /* 0x0000001a8b00780c */ /* 0x000fe20001f61670 */
[----:B------:R-:W-:Y:S01]  /*3380*/  FFMA.FTZ R128, -R22, R22, 1 ;  /* 0x3f80000016807423 */ /* 0x000fe20000010116 */
[----:B------:R-:W-:Y:S01]  /*3390*/  ISETP.NE.AND P0, PT, R148, RZ, PT ;  /* 0x000000ff9400720c */ /* 0x000fe20003f05270 */
[----:B------:R-:W-:Y:S01]  /*33a0*/  IMAD.U32 R153, RZ, RZ, UR37 ;  /* 0x00000025ff997e24 */ /* 0x000fe2000f8e00ff */
[----:B------:R-:W-:Y:S01]  /*33b0*/  FSEL R151, R13, -INF , !P6 ;  /* 0xff8000000d977808 */ /* 0x000fe20007000000 */
[----:B--2---:R-:W-:Y:S01]  /*33c0*/  FMUL.FTZ R120, R154, R120 ;  /* 0x000000789a787220 */ /* 0x004fe20000410000 */
[----:B------:R-:W-:Y:S01]  /*33d0*/  FSEL R145, R18, -INF , !P2 ;  /* 0xff80000012917808 */ /* 0x000fe20005000000 */
[----:B------:R-:W2:Y:S01]  /*33e0*/  MUFU.EX2 R149, R149 ;  /* 0x0000009500957308 */ /* 0x000ea20000000800 */
        /* <DEDUP_REMOVED lines=8> */
[----:B------:R-:W3:Y:S01]  /*3470*/  MUFU.EX2 R151, R151 ;  /* 0x0000009700977308 */ /* 0x000ee20000000800 */
[--C-:B------:R-:W-:Y:S01]  /*3480*/  FFMA.FTZ R23, R23, UR46, -R10.reuse ;  /* 0x0000002e17177c23 */ /* 0x100fe2000801080a */
[----:B------:R-:W-:Y:S01]  /*3490*/  FFMA.FTZ R13, -R13, R13, 1 ;  /* 0x3f8000000d0d7423 */ /* 0x000fe2000001010d */
[----:B------:R-:W-:Y:S01]  /*34a0*/  FFMA.FTZ R139, R139, UR46, -R10 ;  /* 0x0000002e8b8b7c23 */ /* 0x000fe2000801080a */
[----:B------:R-:W-:Y:S01]  /*34b0*/  FFMA.FTZ R10, -R11, R11, 1 ;  /* 0x3f8000000b0a7423 */ /* 0x000fe2000001010b */
[----:B------:R-:W-:Y:S01]  /*34c0*/  FFMA.FTZ R11, -R12, R12, 1 ;  /* 0x3f8000000c0b7423 */ /* 0x000fe2000001010c */
[----:B-1----:R-:W-:Y:S01]  /*34d0*/  FMUL.FTZ R12, R147, R133 ;  /* 0x00000085930c7220 */ /* 0x002fe20000410000 */
[----:B------:R-:W-:Y:S01]  /*34e0*/  F2FP.F16.F32.PACK_AB R20, R155, R154 ;  /* 0x0000009a9b14723e */ /* 0x000fe200000000ff */
[----:B------:R-:W-:Y:S01]  /*34f0*/  FMUL.FTZ R10, R120, R10 ;  /* 0x0000000a780a7220 */ /* 0x000fe20000410000 */
[----:B------:R-:W-:Y:S01]  /*3500*/  FMUL.FTZ R11, R121, R11 ;  /* 0x0000000b790b7220 */ /* 0x000fe20000410000 */
[----:B------:R-:W1:Y:S01]  /*3510*/  MUFU.EX2 R120, R156 ;  /* 0x0000009c00787308 */ /* 0x000e620000000800 */
[----:B------:R-:W-:Y:S01]  /*3520*/  FFMA.FTZ R121, -R15, R15, 1 ;  /* 0x3f8000000f797423 */ /* 0x000fe2000001010f */
[----:B--2---:R-:W-:Y:S01]  /*3530*/  FMUL.FTZ R123, R149, R123 ;  /* 0x0000007b957b7220 */ /* 0x004fe20000410000 */
[----:B------:R-:W-:Y:S01]  /*3540*/  F2FP.F16.F32.PACK_AB R22, R143, R142 ;  /* 0x0000008e8f16723e */ /* 0x000fe200000000ff */
[----:B------:R-:W-:Y:S01]  /*3550*/  FFMA.FTZ R18, -R18, R18, 1 ;  /* 0x3f80000012127423 */ /* 0x000fe20000010112 */
[----:B------:R-:W-:Y:S01]  /*3560*/  FMUL.FTZ R121, R124, R121 ;  /* 0x000000797c797220 */ /* 0x000fe20000410000 */
[----:B------:R-:W-:Y:S01]  /*3570*/  FFMA.FTZ R124, -R21, R21, 1 ;  /* 0x3f800000157c7423 */ /* 0x000fe20000010115 */
[----:B---3--:R-:W-:Y:S01]  /*3580*/  FMUL.FTZ R122, R151, R122 ;  /* 0x0000007a977a7220 */ /* 0x008fe20000410000 */
[----:B------:R-:W2:Y:S01]  /*3590*/  MUFU.EX2 R145, R145 ;  /* 0x0000009100917308 */ /* 0x000ea20000000800 */
[----:B------:R-:W-:Y:S01]  /*35a0*/  F2FP.F16.F32.PACK_AB R21, R149, R151 ;  /* 0x000000979515723e */ /* 0x000fe200000000ff */
[----:B------:R-:W-:Y:S01]  /*35b0*/  FMUL.FTZ R124, R129, R124 ;  /* 0x0000007c817c7220 */ /* 0x000fe20000410000 */
[----:B------:R-:W-:Y:S01]  /*35c0*/  FFMA.FTZ R129, -R141, R141, 1 ;  /* 0x3f8000008d817423 */ /* 0x000fe2000001018d */
[----:B------:R-:W-:Y:S01]  /*35d0*/  FMUL.FTZ R122, R122, R13 ;  /* 0x0000000d7a7a7220 */ /* 0x000fe20000410000 */
[----:B------:R-:W-:Y:S01]  /*35e0*/  FMUL.FTZ R123, R123, R14 ;  /* 0x0000000e7b7b7220 */ /* 0x000fe20000410000 */
[----:B------:R-:W-:Y:S01]  /*35f0*/  FFMA.FTZ R19, -R19, R19, 1 ;  /* 0x3f80000013137423 */ /* 0x000fe20000010113 */
[----:B------:R-:W-:Y:S01]  /*3600*/  FMUL.FTZ R129, R12, R129 ;  /* 0x000000810c817220 */ /* 0x000fe20000410000 */
[----:B------:R-:W-:Y:S01]  /*3610*/  FMUL.FTZ R12, R146, R126 ;  /* 0x0000007e920c7220 */ /* 0x000fe20000410000 */
[----:B-1----:R-:W-:Y:S01]  /*3620*/  FMUL.FTZ R15, R120, R132 ;  /* 0x00000084780f7220 */ /* 0x002fe20000410000 */
[----:B------:R-:W1:Y:S01]  /*3630*/  MUFU.EX2 R150, R150 ;  /* 0x0000009600967308 */ /* 0x000e620000000800 */
[----:B------:R-:W-:Y:S01]  /*3640*/  F2FP.F16.F32.PACK_AB R14, R147, R120 ;  /* 0x00000078930e723e */ /* 0x000fe200000000ff */
[----:B------:R-:W-:Y:S01]  /*3650*/  FMUL.FTZ R17, R12, R17 ;  /* 0x000000110c117220 */ /* 0x000fe20000410000 */
[----:B------:R-:W-:Y:S01]  /*3660*/  FMUL.FTZ R128, R15, R128 ;  /* 0x000000800f807220 */ /* 0x000fe20000410000 */
[----:B------:R-:W-:Y:S01]  /*3670*/  F2FP.F16.F32.PACK_AB R12, R144, R140 ;  /* 0x0000008c900c723e */ /* 0x000fe200000000ff */
[----:B------:R-:W-:Y:S01]  /*3680*/  FFMA.FTZ R136, -R136, R136, 1 ;  /* 0x3f80000088887423 */ /* 0x000fe20000010188 */
[----:B------:R-:W-:Y:S01]  /*3690*/  FFMA.FTZ R137, -R137, R137, 1 ;  /* 0x3f80000089897423 */ /* 0x000fe20000010189 */
[----:B--2---:R-:W-:Y:S01]  /*36a0*/  FMUL.FTZ R127, R145, R127 ;  /* 0x0000007f917f7220 */ /* 0x004fe20000410000 */
[----:B------:R2:W3:Y:S01]  /*36b0*/  MUFU.EX2 R15, R23 ;  /* 0x00000017000f7308 */ /* 0x0004e20000000800 */
[----:B------:R-:W-:Y:S01]  /*36c0*/  FFMA.FTZ R138, -R138, R138, 1 ;  /* 0x3f8000008a8a7423 */ /* 0x000fe2000001018a */
[----:B------:R-:W-:Y:S01]  /*36d0*/  F2FP.F16.F32.PACK_AB R124, R124, R125 ;  /* 0x0000007d7c7c723e */ /* 0x000fe200000000ff */
[----:B------:R-:W-:Y:S01]  /*36e0*/  FMUL.FTZ R18, R127, R18 ;  /* 0x000000127f127220 */ /* 0x000fe20000410000 */
[----:B------:R-:W-:-:S04]  /*36f0*/  VIADD R153, R153, 0x33400 ;  /* 0x0003340099997836 */ /* 0x000fc80000000000 */
[----:B------:R-:W4:Y:S01]  /*3700*/  MUFU.EX2 R148, R148 ;  /* 0x0000009400947308 */ /* 0x000f220000000800 */
[----:B--2---:R-:W-:Y:S01]  /*3710*/  F2FP.F16.F32.PACK_AB R23, R145, R146 ;  /* 0x000000929117723e */ /* 0x004fe200000000ff */
[----:B------:R-:W-:Y:S01]  /*3720*/  BAR.SYNC.DEFER_BLOCKING 0x9, 0x180 ;  /* 0x0246000000007b1d */ /* 0x000fe20000010000 */
[----:B-1----:R-:W-:Y:S01]  /*3730*/  FMUL.FTZ R130, R150, R130 ;  /* 0x0000008296827220 */ /* 0x002fe20000410000 */
[----:B------:R-:W-:-:S03]  /*3740*/  R2UR UR5, R153 ;  /* 0x00000000990572ca */ /* 0x000fc600000e0000 */
[----:B------:R-:W-:Y:S01]  /*3750*/  FMUL.FTZ R19, R130, R19 ;  /* 0x0000001382137220 */ /* 0x000fe20000410000 */
[----:B------:R-:W1:Y:S01]  /*3760*/  MUFU.EX2 R126, R139 ;  /* 0x0000008b007e7308 */ /* 0x000e620000000800 */
[----:B---3--:R-:W-:-:S04]  /*3770*/  FMUL.FTZ R134, R15, R134 ;  /* 0x000000860f867220 */ /* 0x008fc80000410000 */
[----:B------:R-:W-:Y:S01]  /*3780*/  FMUL.FTZ R127, R134, R137 ;  /* 0x00000089867f7220 */ /* 0x000fe20000410000 */
[C---:B----4-:R-:W-:Y:S01]  /*3790*/  F2FP.F16.F32.PACK_AB R13, R148.reuse, R150 ;  /* 0x00000096940d723e */ /* 0x050fe200000000ff */
[----:B------:R-:W-:Y:S02]  /*37a0*/  FMUL.FTZ R131, R148, R131 ;  /* 0x0000008394837220 */ /* 0x000fe40000410000 */
[----:B------:R-:W-:Y:S02]  /*37b0*/  USHF.R.U32.HI UR5, URZ, 0x4, UR5 ;  /* 0x000000043f057899 */ /* 0x000fe40008011605 */
[----:B------:R-:W-:Y:S02]  /*37c0*/  FMUL.FTZ R136, R131, R136 ;  /* 0x0000008883887220 */ /* 0x000fe40000410000 */
[----:B------:R-:W-:Y:S01]  /*37d0*/  ULOP3.LUT UR5, UR5, 0x3fff, URZ, 0xc0, !UPT ;  /* 0x00003fff05057892 */ /* 0x000fe2000f8ec03f */
[C---:B-1----:R-:W-:Y:S01]  /*37e0*/  F2FP.F16.F32.PACK_AB R15, R126.reuse, R15 ;  /* 0x0000000f7e0f723e */ /* 0x042fe200000000ff */
[----:B------:R-:W-:Y:S01]  /*37f0*/  STSM.16.M88.4 [R9+0x30400], R20 ;  /* 0x0304001409007844 */ /* 0x000fe20000000200 */
[----:B------:R-:W-:Y:S01]  /*3800*/  FMUL.FTZ R135, R126, R135 ;  /* 0x000000877e877220 */ /* 0x000fe20000410000 */
[----:B------:R-:W-:-:S02]  /*3810*/  F2FP.F16.F32.PACK_AB R126, R129, R128 ;  /* 0x00000080817e723e */ /* 0x000fc400000000ff */
[----:B------:R1:W-:Y:S01]  /*3820*/  STSM.16.M88.4 [R157], R12 ;  /* 0x0000000c9d007844 */ /* 0x0003e20000000200 */
[----:B------:R-:W-:Y:S01]  /*3830*/  FMUL.FTZ R138, R135, R138 ;  /* 0x0000008a878a7220 */ /* 0x000fe20000410000 */
[----:B------:R-:W-:Y:S01]  /*3840*/  F2FP.F16.F32.PACK_AB R125, R136, R19 ;  /* 0x00000013887d723e */ /* 0x000fe200000000ff */
[----:B------:R-:W-:Y:S01]  /*3850*/  @!PT LDS RZ, [RZ] ;  /* 0x00000000fffff984 */ /* 0x000fe20000000800 */
[----:B------:R-:W-:Y:S01]  /*3860*/  @!PT LDS RZ, [RZ] ;  /* 0x00000000fffff984 */ /* 0x000fe20000000800 */
[----:B------:R-:W-:Y:S01]  /*3870*/  @!PT LDS RZ, [RZ] ;  /* 0x00000000fffff984 */ /* 0x000fe20000000800 */
[----:B------:R-:W-:Y:S01]  /*3880*/  @!PT LDS RZ, [RZ] ;  /* 0x00000000fffff984 */ /* 0x000fe20000000800 */
[----:B------:R2:W-:Y:S06]  /*3890*/  MEMBAR.ALL.CTA ;  /* 0x0000000000007992 */ /* 0x0005ec0000008000 */
[----:B--2---:R-:W2:Y:S01]  /*38a0*/  FENCE.VIEW.ASYNC.S ;  /* 0x00000000000073c6 */ /* 0x004ea20000000000 */
[----:B------:R-:W-:-:S02]  /*38b0*/  F2FP.F16.F32.PACK_AB R127, R138, R127 ;  /* 0x0000007f8a7f723e */ /* 0x000fc400000000ff */
[----:B-1----:R-:W-:Y:S02]  /*38c0*/  F2FP.F16.F32.PACK_AB R12, R11, R10 ;  /* 0x0000000a0b0c723e */ /* 0x002fe400000000ff */
        /* <DEDUP_REMOVED lines=26> */
[----:B------:R-:W-:Y:S01]  /*3a70*/  ULOP3.LUT UR12, UR5, 0x10000, URZ, 0xfc, !UPT ;  /* 0x00010000050c7892 */ /* 0x000fe2000f8efc3f */
        /* <DEDUP_REMOVED lines=51> */
.L_x_1517:
        /* <DEDUP_REMOVED lines=59> */
.L_x_1518:
        /* <DEDUP_REMOVED lines=63> */
.L_x_1493:
[----:B------:R-:W-:Y:S05]  /*4550*/  @P0 BRA `(.L_x_1491) ;  /* 0x0000003c008c0947 */ /* 0x000fea0003800000 */
[----:B------:R-:W1:Y:S01]  /*4560*/  S2R R4, SR_TID.X ;  /* 0x0000000000047919 */ /* 0x000e620000002100 */
[----:B------:R-:W2:Y:S01]  /*4570*/  S2UR UR5, SR_CTAID.Y ;  /* 0x00000000000579c3 */ /* 0x000ea20000002600 */
[----:B------:R-:W-:Y:S01]  /*4580*/  ULDC UR4, c[0x0][0x850] ;  /* 0x0002140000047ab9 */ /* 0x000fe20000000800 */
[----:B------:R-:W-:Y:S01]  /*4590*/  ULDC.64 UR12, c[0x0][0x818] ;  /* 0x00020600000c7ab9 */ /* 0x000fe20000000a00 */
[----:B------:R-:W-:Y:S01]  /*45a0*/  UISETP.NE.AND UP0, UPT, UR4, 0x1, UPT ;  /* 0x000000010400788c */ /* 0x000fe2000bf05270 */
[----:B------:R-:W-:Y:S01]  /*45b0*/  BSSY B0, `(.L_x_1520) ;  /* 0x0000052000007945 */ /* 0x000fe20003800000 */
[----:B------:R-:W-:Y:S01]  /*45c0*/  ULDC.64 UR14, c[0x0][0x820] ;  /* 0x00020800000e7ab9 */ /* 0x000fe20000000a00 */
[----:B------:R-:W-:Y:S01]  /*45d0*/  UMOV UR4, 0x400 ;  /* 0x0000040000047882 */ /* 0x000fe20000000000 */
[----:B------:R-:W-:Y:S01]  /*45e0*/  ULDC.64 UR16, c[0x0][0x848] ;  /* 0x0002120000107ab9 */ /* 0x000fe20000000a00 */
[----:B------:R-:W3:Y:S06]  /*45f0*/  S2UR UR9, SR_CgaCtaId ;  /* 0x00000000000979c3 */ /* 0x000eec0000008800 */
[----:B------:R-:W-:-:S02]  /*4600*/  @UP0 ULDC UR6, c[0x0][0x854] ;  /* 0x0002150000060ab9 */ /* 0x000fc40000000800 */
[----:B------:R-:W4:Y:S01]  /*4610*/  S2UR UR8, SR_CTAID.X ;  /* 0x00000000000879c3 */ /* 0x000f220000002500 */
[----:B--2---:R-:W-:-:S07]  /*4620*/  UIMAD.WIDE.U32 UR6, UR5, UR6, URZ ;  /* 0x00000006050672a5 */ /* 0x004fce000f8e003f */
[----:B------:R-:W2:Y:S01]  /*4630*/  S2UR UR18, SR_CTAID.Z ;  /* 0x00000000001279c3 */ /* 0x000ea20000002700 */
[----:B-1----:R-:W-:Y:S01]  /*4640*/  VIADD R3, R4, 0xffffff80 ;  /* 0xffffff8004037836 */ /* 0x002fe20000000000 */
[----:B---3--:R-:W-:-:S03]  /*4650*/  ULEA UR4, UR9, UR4, 0x18 ;  /* 0x0000000409047291 */ /* 0x008fc6000f8ec03f */
[----:B------:R-:W-:Y:S01]  /*4660*/  @UP0 ULDC UR9, c[0x0][0x858] ;  /* 0x0002160000090ab9 */ /* 0x000fe20000000800 */
[----:B------:R-:W-:Y:S01]  /*4670*/  SHF.R.S32.HI R0, RZ, 0x1f, R3 ;  /* 0x0000001fff007819 */ /* 0x000fe20000011403 */
[----:B------:R-:W-:Y:S01]  /*4680*/  @UP0 USHF.R.U32.HI UR5, URZ, UR9, UR7 ;  /* 0x000000093f050299 */ /* 0x000fe20008011607 */
[----:B------:R-:W-:Y:S01]  /*4690*/  BAR.SYNC.DEFER_BLOCKING 0x1, 0x180 ;  /* 0x0046000000007b1d */ /* 0x000fe20000010000 */
[----:B------:R-:W-:Y:S01]  /*46a0*/  ISETP.NE.AND P0, PT, R3, RZ, PT ;  /* 0x000000ff0300720c */ /* 0x000fe20003f05270 */
[----:B----4-:R-:W-:Y:S01]  /*46b0*/  UIMAD UR8, UR8, 0x4800, URZ ;  /* 0x00004800080878a4 */ /* 0x010fe2000f8e023f */
[----:B------:R-:W-:Y:S01]  /*46c0*/  LEA.HI R2, R0, R3, RZ, 0x7 ;  /* 0x0000000300027211 */ /* 0x000fe200078f38ff */
[----:B------:R-:W-:Y:S02]  /*46d0*/  USHF.R.S32.HI UR10, URZ, 0x1f, UR5 ;  /* 0x0000001f3f0a7899 */ /* 0x000fe40008011405 */
[----:B------:R-:W-:Y:S01]  /*46e0*/  USHF.R.S32.HI UR9, URZ, 0x1f, UR8 ;  /* 0x0000001f3f097899 */ /* 0x000fe20008011408 */
[----:B------:R-:W-:Y:S01]  /*46f0*/  LOP3.LUT R0, R2, 0x3fffff80, RZ, 0xc0, !PT ;  /* 0x3fffff8002007812 */ /* 0x000fe200078ec0ff */
[----:B------:R-:W-:Y:S01]  /*4700*/  UIMAD UR11, UR10, UR12, URZ ;  /* 0x0000000c0a0b72a4 */ /* 0x000fe2000f8e023f */
[----:B------:R-:W-:Y:S01]  /*4710*/  SHF.R.S32.HI R5, RZ, 0x7, R2 ;  /* 0x00000007ff057819 */ /* 0x000fe20000011402 */
[----:B------:R-:W-:-:S02]  /*4720*/  UIMAD.WIDE.U32 UR6, UR5, UR12, UR8 ;  /* 0x0000000c050672a5 */ /* 0x000fc4000f8e0008 */
[----:B------:R-:W-:Y:S01]  /*4730*/  IMAD.IADD R0, R3, 0x1, -R0 ;  /* 0x0000000103007824 */ /* 0x000fe200078e0a00 */
[----:B------:R-:W-:-:S03]  /*4740*/  UIMAD UR11, UR5, UR13, UR11 ;  /* 0x0000000d050b72a4 */ /* 0x000fc6000f8e020b */
[----:B------:R-:W-:Y:S01]  /*4750*/  IMAD R0, R5, 0x600, R0 ;  /* 0x0000060005007824 */ /* 0x000fe200078e0200 */
[----:B------:R-:W-:Y:S01]  /*4760*/  ULDC.64 UR12, c[0x0][0x840] ;  /* 0x00021000000c7ab9 */ /* 0x000fe20000000a00 */
[----:B------:R-:W-:Y:S02]  /*4770*/  UIADD3 UR7, UR7, UR11, URZ ;  /* 0x0000000b07077290 */ /* 0x000fe4000fffe03f */
[----:B------:R-:W-:Y:S01]  /*4780*/  IMAD.SHL.U32 R0, R0, 0x4, RZ ;  /* 0x0000000400007824 */ /* 0x000fe200078e00ff */
[----:B------:R-:W-:Y:S02]  /*4790*/  UIMAD UR10, UR10, UR12, URZ ;  /* 0x0000000c0a0a72a4 */ /* 0x000fe4000f8e023f */
[----:B------:R-:W-:Y:S02]  /*47a0*/  UIMAD.WIDE.U32 UR8, UR5, UR12, UR8 ;  /* 0x0000000c050872a5 */ /* 0x000fe4000f8e0008 */
[----:B------:R-:W-:Y:S01]  /*47b0*/  LEA R0, R0, UR4, 0x2 ;  /* 0x0000000400007c11 */ /* 0x000fe2000f8e10ff */
[----:B------:R-:W-:-:S02]  /*47c0*/  UIMAD UR12, UR5, UR13, UR10 ;  /* 0x0000000d050c72a4 */ /* 0x000fc4000f8e020a */
[----:B--2---:R-:W-:Y:S02]  /*47d0*/  USHF.R.S32.HI UR5, URZ, 0x1f, UR18 ;  /* 0x0000001f3f057899 */ /* 0x004fe40008011412 */
[----:B------:R1:W-:Y:S01]  /*47e0*/  STS.128 [R0], R24 ;  /* 0x0000001800007388 */ /* 0x0003e20000000c00 */
[----:B------:R-:W-:Y:S02]  /*47f0*/  UIADD3 UR9, UR9, UR12, URZ ;  /* 0x0000000c09097290 */ /* 0x000fe4000fffe03f */
[----:B------:R-:W-:Y:S01]  /*4800*/  UIMAD UR10, UR5, UR14, URZ ;  /* 0x0000000e050a72a4 */ /* 0x000fe2000f8e023f */
[----:B------:R1:W-:Y:S01]  /*4810*/  STS.128 [R0+0x800], R28 ;  /* 0x0008001c00007388 */ /* 0x0003e20000000c00 */
[----:B------:R-:W-:Y:S02]  /*4820*/  UIMAD UR5, UR5, UR16, URZ ;  /* 0x00000010050572a4 */ /* 0x000fe4000f8e023f */
[----:B------:R-:W-:Y:S01]  /*4830*/  UIMAD UR10, UR18, UR15, UR10 ;  /* 0x0000000f120a72a4 */ /* 0x000fe2000f8e020a */
[----:B------:R1:W-:Y:S01]  /*4840*/  STS.128 [R0+0x1000], R32 ;  /* 0x0010002000007388 */ /* 0x0003e20000000c00 */
[----:B------:R-:W-:-:S02]  /*4850*/  UIMAD.WIDE.U32 UR6, UR18, UR14, UR6 ;  /* 0x0000000e120672a5 */ /* 0x000fc4000f8e0006 */
[----:B------:R-:W-:Y:S01]  /*4860*/  UIMAD UR5, UR18, UR17, UR5 ;  /* 0x00000011120572a4 */ /* 0x000fe2000f8e0205 */
[----:B------:R1:W-:Y:S01]  /*4870*/  STS.128 [R0+0x1800], R36 ;  /* 0x0018002400007388 */ /* 0x0003e20000000c00 */
[----:B------:R-:W-:Y:S01]  /*4880*/  UIMAD.WIDE.U32 UR8, UR18, UR16, UR8 ;  /* 0x00000010120872a5 */ /* 0x000fe2000f8e0008 */
[----:B------:R-:W-:Y:S02]  /*4890*/  ULDC.64 UR12, c[0x0][0x800] ;  /* 0x00020000000c7ab9 */ /* 0x000fe40000000a00 */
[----:B------:R1:W-:Y:S01]  /*48a0*/  STS.128 [R0+0x2000], R40 ;  /* 0x0020002800007388 */ /* 0x0003e20000000c00 */
[----:B------:R-:W-:Y:S01]  /*48b0*/  ULDC.64 UR14, c[0x0][0x828] ;  /* 0x00020a00000e7ab9 */ /* 0x000fe20000000a00 */
[----:B------:R-:W-:Y:S02]  /*48c0*/  UIADD3 UR7, UR7, UR10, URZ ;  /* 0x0000000a07077290 */ /* 0x000fe4000fffe03f */
[----:B------:R1:W-:Y:S01]  /*48d0*/  STS.128 [R0+0x2800], R44 ;  /* 0x0028002c00007388 */ /* 0x0003e20000000c00 */
[----:B------:R-:W-:-:S02]  /*48e0*/  ULEA UR12, UP0, UR6, UR12, 0x2 ;  /* 0x0000000c060c7291 */ /* 0x000fc4000f80103f */
[----:B------:R-:W-:Y:S01]  /*48f0*/  UIADD3 UR5, UR9, UR5, URZ ;  /* 0x0000000509057290 */ /* 0x000fe2000fffe03f */
[----:B------:R1:W-:Y:S01]  /*4900*/  STS.128 [R0+0x3000], R48 ;  /* 0x0030003000007388 */ /* 0x0003e20000000c00 */
[----:B------:R-:W-:Y:S02]  /*4910*/  ULEA UR14, UP1, UR8, UR14, 0x2 ;  /* 0x0000000e080e7291 */ /* 0x000fe4000f82103f */
[----:B------:R-:W-:Y:S01]  /*4920*/  ULEA.HI.X UR13, UR6, UR13, UR7, 0x2, UP0 ;  /* 0x0000000d060d7291 */ /* 0x000fe200080f1407 */
[----:B------:R1:W-:Y:S01]  /*4930*/  STS.128 [R0+0x3800], R52 ;  /* 0x0038003400007388 */ /* 0x0003e20000000c00 */
[----:B------:R-:W-:-:S03]  /*4940*/  ULEA.HI.X UR7, UR8, UR15, UR5, 0x2, UP1 ;  /* 0x0000000f08077291 */ /* 0x000fc600088f1405 */
        /* <DEDUP_REMOVED lines=10> */
[----:B--2---:R-:W-:Y:S06]  /*49f0*/  BAR.SYNC.DEFER_BLOCKING 0x1, 0x180 ;  /* 0x0046000000007b1d */ /* 0x004fec0000010000 */
[----:B------:R-:W-:Y:S05]  /*4a00*/  @P0 BRA `(.L_x_1521) ;  /* 0x0000000000300947 */ /* 0x000fea0003800000 */
[----:B------:R-:W-:Y:S01]  /*4a10*/  PLOP3.LUT P0, PT, PT, PT, PT, 0x80, 0x0 ;  /* 0x000000000000781c */ /* 0x000fe20003f0f070 */
[----:B------:R-:W-:Y:S01]  /*4a20*/  UMOV UR5, 0x1200 ;  /* 0x0000120000057882 */ /* 0x000fe20000000000 */
[----:B------:R-:W-:Y:S01]  /*4a30*/  UMOV UR8, 0x0 ;  /* 0x0000000000087882 */ /* 0x000fe20000000000 */
[----:B------:R-:W-:Y:S01]  /*4a40*/  UMOV UR9, 0x14f00000 ;  /* 0x14f0000000097882 */ /* 0x000fe20000000000 */
[----:B------:R-:W-:-:S09]  /*4a50*/  UMOV UR6, UR14 ;  /* 0x0000000e00067c82 */ /* 0x000fd20008000000 */
.L_x_1522:
[----:B------:R-:W-:Y:S01]  /*4a60*/  @P0 ELECT P1, URZ, PT ;  /* 0x00000000003f082f */ /* 0x000fe20003820000 */
[----:B------:R2:W-:-:S12]  /*4a70*/  UBLKRED.G.S.ADD.F32.RN [UR6], [UR4], UR5, desc[UR8] ;  /* 0x00000806040073bb */ /* 0x0005d800080a1405 */
[----:B------:R-:W-:Y:S02]  /*4a80*/  @P1 PLOP3.LUT P0, PT, P1, PT, PT, 0x8, 0x0 ;  /* 0x000000000000181c */ /* 0x000fe40000f0e170 */
[----:B------:R-:W-:-:S11]  /*4a90*/  PLOP3.LUT P1, PT, PT, PT, PT, 0x8, 0x0 ;  /* 0x000000000000781c */ /* 0x000fd60003f2e170 */
[----:B--2---:R-:W-:Y:S05]  /*4aa0*/  @P0 BRA.U.ANY `(.L_x_1522) ;  /* 0xfffffffd00ec0947 */ /* 0x004fea000393ffff */
[----:B------:R0:W-:Y:S01]  /*4ab0*/  UTMACMDFLUSH ;  /* 0x00000000000079b7 */ /* 0x0001e20000000000 */
[----:B------:R-:W-:-:S04]  /*4ac0*/  DEPBAR.LE SB0, 0x0 ;  /* 0x000080000000791a */ /* 0x000fc80000000000 */
.L_x_1521:
[----:B------:R-:W-:Y:S05]  /*4ad0*/  BSYNC B0 ;  /* 0x0000000000007941 */ /* 0x000fea0003800000 */
.L_x_1520:
        /* <DEDUP_REMOVED lines=26> */
[----:B------:R-:W-:Y:S01]  /*4c80*/  UMOV UR6, UR12 ;  /* 0x0000000c00067c82 */ /* 0x000fe20008000000 */
[----:B------:R-:W-:-:S08]  /*4c90*/  UMOV UR7, UR13 ;  /* 0x0000000d00077c82 */ /* 0x000fd00008000000 */
.L_x_1523:
[----:B------:R-:W-:Y:S01]  /*4ca0*/  @P0 ELECT P1, URZ, PT ;  /* 0x00000000003f082f */ /* 0x000fe20003820000 */
[----:B------:R2:W-:-:S12]  /*4cb0*/  UBLKRED.G.S.ADD.F32.RN [UR6], [UR4], UR5, desc[UR8] ;  /* 0x00000806040073bb */ /* 0x0005d800080a1405 */
[----:B------:R-:W-:Y:S02]  /*4cc0*/  @P1 PLOP3.LUT P0, PT, P1, PT, PT, 0x8, 0x0 ;  /* 0x000000000000181c */ /* 0x000fe40000f0e170 */
[----:B------:R-:W-:-:S11]  /*4cd0*/  PLOP3.LUT P1, PT, PT, PT, PT, 0x8, 0x0 ;  /* 0x000000000000781c */ /* 0x000fd60003f2e170 */
[----:B--2---:R-:W-:Y:S05]  /*4ce0*/  @P0 BRA.U.ANY `(.L_x_1523) ;  /* 0xfffffffd00ec0947 */ /* 0x004fea000393ffff */
[----:B------:R0:W-:Y:S01]  /*4cf0*/  UTMACMDFLUSH ;  /* 0x00000000000079b7 */ /* 0x0001e20000000000 */
[----:B------:R-:W-:-:S04]  /*4d00*/  DEPBAR.LE SB0, 0x0 ;  /* 0x000080000000791a */ /* 0x000fc80000000000 */
[----:B------:R-:W-:Y:S05]  /*4d10*/  BRA `(.L_x_1491) ;  /* 0x00000034009c7947 */ /* 0x000fea0003800000 */
.L_x_1489:
        /* <DEDUP_REMOVED lines=40> */
.L_x_1525:
[----:B------:R-:W-:Y:S02]  /*4fa0*/  UISETP.GT.AND UP0, UPT, UR8, UR5, UPT ;  /* 0x000000050800728c */ /* 0x000fe4000bf04270 */
[----:B------:R-:W-:Y:S02]  /*4fb0*/  USHF.R.S32.HI UR14, URZ, 0x1f, UR12 ;  /* 0x0000001f3f0e7899 */ /* 0x000fe4000801140c */
[----:B------:R-:W-:Y:S02]  /*4fc0*/  USHF.R.S32.HI UR4, URZ, 0x1f, UR13 ;  /* 0x0000001f3f047899 */ /* 0x000fe4000801140d */
[----:B------:R-:W-:-:S13]  /*4fd0*/  PLOP3.LUT P0, PT, PT, PT, UP0, 0x80, 0x0 ;  /* 0x000000000000781c */ /* 0x000fda0003f0f008 */
[----:B------:R-:W-:Y:S05]  /*4fe0*/  @!P0 BRA `(.L_x_1491) ;  /* 0x0000003000e88947 */ /* 0x000fea0003800000 */
[----:B------:R-:W-:Y:S01]  /*4ff0*/  ULDC.64 UR10, c[0x0][0x2d8] ;  /* 0x0000b600000a7ab9 */ /* 0x000fe20000000a00 */
[----:B------:R-:W-:Y:S01]  /*5000*/  ELECT P0, URZ, PT ;  /* 0x00000000003f782f */ /* 0x000fe20003800000 */
[----:B------:R-:W-:Y:S02]  /*5010*/  UIMAD UR9, UR4, UR10, URZ ;  /* 0x0000000a040972a4 */ /* 0x000fe4000f8e023f */
[----:B------:R-:W-:Y:S02]  /*5020*/  UIADD3 UR4, -UR5, UR8, URZ ;  /* 0x0000000805047290 */ /* 0x000fe4000fffe13f */
[----:B------:R-:W-:Y:S02]  /*5030*/  UIMAD.WIDE.U32 UR6, UR13, UR10, URZ ;  /* 0x0000000a0d0672a5 */ /* 0x000fe4000f8e003f */
[----:B------:R-:W-:Y:S02]  /*5040*/  ULOP3.LUT UR4, UR4, 0x1, URZ, 0xc0, !UPT ;  /* 0x0000000104047892 */ /* 0x000fe4000f8ec03f */
[----:B------:R-:W-:-:S02]  /*5050*/  UIMAD UR9, UR13, UR11, UR9 ;  /* 0x0000000b0d0972a4 */ /* 0x000fc4000f8e0209 */
[----:B------:R-:W-:Y:S01]  /*5060*/  UISETP.NE.U32.AND UP0, UPT, UR4, 0x1, UPT ;  /* 0x000000010400788c */ /* 0x000fe2000bf05070 */
[----:B------:R-:W-:Y:S01]  /*5070*/  ULDC.64 UR10, c[0x0][0x2e0] ;  /* 0x0000b800000a7ab9 */ /* 0x000fe20000000a00 */
[----:B------:R-:W-:Y:S02]  /*5080*/  UIADD3 UR7, UR7, UR9, URZ ;  /* 0x0000000907077290 */ /* 0x000fe4000fffe03f */
[----:B------:R-:W-:Y:S02]  /*5090*/  UIMAD UR9, UR14, UR10, URZ ;  /* 0x0000000a0e0972a4 */ /* 0x000fe4000f8e023f */
[----:B------:R-:W-:Y:S01]  /*50a0*/  PLOP3.LUT P1, PT, PT, PT, UP0, 0x80, 0x0 ;  /* 0x000000000000781c */ /* 0x000fe20003f2f008 */
[----:B------:R-:W-:Y:S02]  /*50b0*/  UIMAD.WIDE.U32 UR6, UR12, UR10, UR6 ;  /* 0x0000000a0c0672a5 */ /* 0x000fe4000f8e0006 */
[----:B------:R-:W-:-:S04]  /*50c0*/  UIMAD UR9, UR12, UR11, UR9 ;  /* 0x0000000b0c0972a4 */ /* 0x000fc8000f8e0209 */
[----:B------:R-:W-:-:S06]  /*50d0*/  UIADD3 UR9, UR7, UR9, URZ ;  /* 0x0000000907097290 */ /* 0x000fcc000fffe03f */
[----:B------:R-:W-:Y:S06]  /*50e0*/  @P1 BRA `(.L_x_1526) ;  /* 0x00000004001c1947 */ /* 0x000fec0003800000 */
        /* <DEDUP_REMOVED lines=18> */
.L_x_1528:
[----:B------:R-:W-:Y:S05]  /*5210*/  BSYNC B0 ;  /* 0x0000000000007941 */ /* 0x000fea0003800000 */
.L_x_1527:
        /* <DEDUP_REMOVED lines=18> */
.L_x_1530:
[----:B------:R-:W-:Y:S05]  /*5340*/  BSYNC B0 ;  /* 0x0000000000007941 */ /* 0x000fea0003800000 */
.L_x_1529:
        /* <DEDUP_REMOVED lines=19> */
.L_x_1532:
[----:B------:R-:W-:Y:S05]  /*5480*/  BSYNC B0 ;  /* 0x0000000000007941 */ /* 0x000fea0003800000 */
.L_x_1531:
[----:B------:R-:W-:Y:S06]  /*5490*/  BAR.ARV 0xa, 0xa0 ;  /* 0x0282800000007b1d */ /* 0x000fec0000002000 */
[----:B------:R-:W-:Y:S04]  /*54a0*/  BSSY B0, `(.L_x_1533) ;  /* 0x0000003000007945 */ /* 0x000fe80003800000 */
[----:B------:R-:W-:Y:S05]  /*54b0*/  @!P0 BRA `(.L_x_1534) ;  /* 0x0000000000048947 */ /* 0x000fea0003800000 */
[----:B------:R-:W-:-:S04]  /*54c0*/  DEPBAR.LE SB0, 0x1 ;  /* 0x000080400000791a */ /* 0x000fc80000000000 */
.L_x_1534:
[----:B------:R-:W-:Y:S05]  /*54d0*/  BSYNC B0 ;  /* 0x0000000000007941 */ /* 0x000fea0003800000 */
.L_x_1533:
[----:B------:R-:W-:Y:S06]  /*54e0*/  BAR.ARV 0xb, 0xa0 ;  /* 0x02c2800000007b1d */ /* 0x000fec0000002000 */
[----:B------:R-:W-:Y:S04]  /*54f0*/  BSSY B0, `(.L_x_1535) ;  /* 0x0000003000007945 */ /* 0x000fe80003800000 */
[----:B------:R-:W-:Y:S05]  /*5500*/  @!P0 BRA `(.L_x_1536) ;  /* 0x0000000000048947 */ /* 0x000fea0003800000 */
[----:B------:R-:W-:-:S04]  /*5510*/  DEPBAR.LE SB0, 0x0 ;  /* 0x000080000000791a */ /* 0x000fc80000000000 */
.L_x_1536:
[----:B------:R-:W-:Y:S05]  /*5520*/  BSYNC B0 ;  /* 0x0000000000007941 */ /* 0x000fea0003800000 */
.L_x_1535:
[----:B------:R-:W-:Y:S06]  /*5530*/  BAR.ARV 0xc, 0xa0 ;  /* 0x0302800000007b1d */ /* 0x000fec0000002000 */
[----:B------:R-:W-:Y:S01]  /*5540*/  UIADD3 UR12, UR5, 0x1, URZ ;  /* 0x00000001050c7890 */ /* 0x000fe2000fffe03f */
[----:B------:R-:W-:Y:S11]  /*5550*/  BRA `(.L_x_1537) ;  /* 0x0000000000047947 */ /* 0x000ff60003800000 */
.L_x_1526:
[----:B------:R-:W-:-:S05]  /*5560*/  UMOV UR12, UR5 ;  /* 0x00000005000c7c82 */ /* 0x000fca0008000000 */
.L_x_1537:
        /* <DEDUP_REMOVED lines=21> */
.L_x_1558:
        /* <DEDUP_REMOVED lines=22> */
.L_x_1539:
[----:B------:R-:W-:Y:S05]  /*5820*/  BSYNC B0 ;  /* 0x0000000000007941 */ /* 0x000fea0003800000 */
.L_x_1538:
        /* <DEDUP_REMOVED lines=12> */
.L_x_1541:
[----:B------:R-:W-:Y:S05]  /*58f0*/  BSYNC B0 ;  /* 0x0000000000007941 */ /* 0x000fea0003800000 */
.L_x_1540:
        /* <DEDUP_REMOVED lines=13> */
.L_x_1543:
[----:B------:R-:W-:Y:S05]  /*59d0*/  BSYNC B0 ;  /* 0x0000000000007941 */ /* 0x000fea0003800000 */
.L_x_1542:
[----:B------:R-:W-:Y:S06]  /*59e0*/  BAR.ARV 0xa, 0xa0 ;  /* 0x0282800000007b1d */ /* 0x000fec0000002000 */
[----:B------:R-:W-:Y:S04]  /*59f0*/  BSSY B0, `(.L_x_1544) ;  /* 0x0000003000007945 */ /* 0x000fe80003800000 */
[----:B------:R-:W-:Y:S05]  /*5a00*/  @!P0 BRA `(.L_x_1545) ;  /* 0x0000000000048947 */ /* 0x000fea0003800000 */
[----:B------:R-:W-:-:S04]  /*5a10*/  DEPBAR.LE SB0, 0x1 ;  /* 0x000080400000791a */ /* 0x000fc80000000000 */
.L_x_1545:
[----:B------:R-:W-:Y:S05]  /*5a20*/  BSYNC B0 ;  /* 0x0000000000007941 */ /* 0x000fea0003800000 */
.L_x_1544:
[----:B------:R-:W-:Y:S06]  /*5a30*/  BAR.ARV 0xb, 0xa0 ;  /* 0x02c2800000007b1d */ /* 0x000fec0000002000 */
[----:B------:R-:W-:Y:S04]  /*5a40*/  BSSY B0, `(.L_x_1546) ;  /* 0x0000003000007945 */ /* 0x000fe80003800000 */
[----:B------:R-:W-:Y:S05]  /*5a50*/  @!P0 BRA `(.L_x_1547) ;  /* 0x0000000000048947 */ /* 0x000fea0003800000 */
[----:B------:R-:W-:-:S04]  /*5a60*/  DEPBAR.LE SB0, 0x0 ;  /* 0x000080000000791a */ /* 0x000fc80000000000 */
.L_x_1547:
[----:B------:R-:W-:Y:S05]  /*5a70*/  BSYNC B0 ;  /* 0x0000000000007941 */ /* 0x000fea0003800000 */
.L_x_1546:
        /* <DEDUP_REMOVED lines=13> */
.L_x_1549:
[----:B------:R-:W-:Y:S05]  /*5b50*/  BSYNC B0 ;  /* 0x0000000000007941 */ /* 0x000fea0003800000 */
.L_x_1548:
        /* <DEDUP_REMOVED lines=12> */
.L_x_1551:
[----:B------:R-:W-:Y:S05]  /*5c20*/  BSYNC B0 ;  /* 0x0000000000007941 */ /* 0x000fea0003800000 */
.L_x_1550:
        /* <DEDUP_REMOVED lines=13> */
.L_x_1553:
[----:B------:R-:W-:Y:S05]  /*5d00*/  BSYNC B0 ;  /* 0x0000000000007941 */ /* 0x000fea0003800000 */
.L_x_1552:
[----:B------:R-:W-:Y:S06]  /*5d10*/  BAR.ARV 0xa, 0xa0 ;  /* 0x0282800000007b1d */ /* 0x000fec0000002000 */
[----:B------:R-:W-:Y:S04]  /*5d20*/  BSSY B0, `(.L_x_1554) ;  /* 0x0000003000007945 */ /* 0x000fe80003800000 */
[----:B------:R-:W-:Y:S05]  /*5d30*/  @!P0 BRA `(.L_x_1555) ;  /* 0x0000000000048947 */ /* 0x000fea0003800000 */
[----:B------:R-:W-:-:S04]  /*5d40*/  DEPBAR.LE SB0, 0x1 ;  /* 0x000080400000791a */ /* 0x000fc80000000000 */
.L_x_1555:
[----:B------:R-:W-:Y:S05]  /*5d50*/  BSYNC B0 ;  /* 0x0000000000007941 */ /* 0x000fea0003800000 */
.L_x_1554:
[----:B------:R-:W-:Y:S01]  /*5d60*/  UIADD3 UR12, UR12, 0x2, URZ ;  /* 0x000000020c0c7890 */ /* 0x000fe2000fffe03f */
[----:B------:R-:W-:Y:S06]  /*5d70*/  BAR.ARV 0xb, 0xa0 ;  /* 0x02c2800000007b1d */ /* 0x000fec0000002000 */
[----:B------:R-:W-:Y:S01]  /*5d80*/  UISETP.GE.AND UP0, UPT, UR12, UR8, UPT ;  /* 0x000000080c00728c */ /* 0x000fe2000bf06270 */
[----:B------:R-:W-:Y:S04]  /*5d90*/  BSSY B0, `(.L_x_1556) ;  /* 0x0000003000007945 */ /* 0x000fe80003800000 */
[----:B------:R-:W-:Y:S06]  /*5da0*/  @!P0 BRA `(.L_x_1557) ;  /* 0x0000000000048947 */ /* 0x000fec0003800000 */
[----:B------:R-:W-:-:S04]  /*5db0*/  DEPBAR.LE SB0, 0x0 ;  /* 0x000080000000791a */ /* 0x000fc80000000000 */
.L_x_1557:
[----:B------:R-:W-:Y:S05]  /*5dc0*/  BSYNC B0 ;  /* 0x0000000000007941 */ /* 0x000fea0003800000 */
.L_x_1556:
[----:B------:R-:W-:Y:S06]  /*5dd0*/  BAR.ARV 0xc, 0xa0 ;  /* 0x0302800000007b1d */ /* 0x000fec0000002000 */
[----:B------:R-:W-:Y:S01]  /*5de0*/  PLOP3.LUT P1, PT, PT, PT, UP0, 0x80, 0x0 ;  /* 0x000000000000781c */ /* 0x000fe20003f2f008 */
[----:B------:R-:W-:Y:S02]  /*5df0*/  UIADD3 UR24, UR24, 0x6000, URZ ;  /* 0x0000600018187890 */ /* 0x000fe4000fffe03f */
[----:B------:R-:W-:-:S10]  /*5e00*/  UIADD3 UR4, UR4, 0x6000, URZ ;  /* 0x0000600004047890 */ /* 0x000fd4000fffe03f */
[----:B------:R-:W-:Y:S05]  /*5e10*/  @!P1 BRA `(.L_x_1558) ;  /* 0xfffffff800289947 */ /* 0x000fea000383ffff */
[----:B------:R-:W-:Y:S05]  /*5e20*/  BRA `(.L_x_1491) ;  /* 0x0000002400587947 */ /* 0x000fea0003800000 */
.L_x_1524:
        /* <DEDUP_REMOVED lines=34> */
.L_x_1560:
        /* <DEDUP_REMOVED lines=50> */
.L_x_1589:
        /* <DEDUP_REMOVED lines=9> */
.L_x_1563:
        /* <DEDUP_REMOVED lines=115> */
.L_x_1574:
[----:B-1----:R-:W-:-:S05]  /*6b30*/  IMAD.MOV.U32 R6, RZ, RZ, 0x1 ;  /* 0x00000001ff067424 */ /* 0x002fca00078e00ff */
[----:B------:R-:W-:-:S04]  /*6b40*/  SHF.L.U32 R6, R6, 0x1f, RZ ;  /* 0x0000001f06067819 */ /* 0x000fc800000006ff */
[----:B------:R-:W1:Y:S02]  /*6b50*/  SYNCS.PHASECHK.TRANS64.TRYWAIT P1, [R0+URZ+0x36438], R6 ;  /* 0x03643806000075a7 */ /* 0x000e64000802017f */
[----:B-123--:R-:W-:Y:S05]  /*6b60*/  @!P1 BRA `(.L_x_1566) ;  /* 0x0000001800849947 */ /* 0x00efea0003800000 */
.L_x_1590:
[----:B------:R-:W-:Y:S05]  /*6b70*/  @P0 BRA `(.L_x_1567) ;  /* 0x0000000000140947 */ /* 0x000fea0003800000 */
[----:B------:R-:W-:Y:S01]  /*6b80*/  ISETP.NE.AND P1, PT, R20, RZ, PT ;  /* 0x000000ff1400720c */ /* 0x000fe20003f25270 */
[----:B------:R-:W-:-:S04]  /*6b90*/  IMAD.MOV.U32 R3, RZ, RZ, 0x6100 ;  /* 0x00006100ff037424 */ /* 0x000fc800078e00ff */
[----:B------:R2:W-:Y:S08]  /*6ba0*/  SYNCS.ARRIVE.TRANS64 RZ, [R0+URZ+0x36430], R3 ;  /* 0x0364300300ff79a7 */ /* 0x0005f0000800003f */
[----:B------:R-:W-:Y:S05]  /*6bb0*/  @!P1 BRA `(.L_x_1567) ;  /* 0x0000000000049947 */ /* 0x000fea0003800000 */
[----:B------:R-:W-:Y:S01]  /*6bc0*/  BPT.TRAP 0x1 ;  /* 0x000000040000795c */ /* 0x000fe20000300000 */
.L_x_1567:
        /* <DEDUP_REMOVED lines=48> */
.L_x_1591:
[----:B------:R-:W-:Y:S05]  /*6ed0*/  @P0 BRA `(.L_x_1569) ;  /* 0x0000000000140947 */ /* 0x000fea0003800000 */
[----:B------:R-:W-:Y:S01]  /*6ee0*/  ISETP.NE.AND P1, PT, R20, RZ, PT ;  /* 0x000000ff1400720c */ /* 0x000fe20003f25270 */
[----:B--2---:R-:W-:-:S04]  /*6ef0*/  IMAD.MOV.U32 R3, RZ, RZ, 0x6100 ;  /* 0x00006100ff037424 */ /* 0x004fc800078e00ff */
[----:B------:R3:W-:Y:S08]  /*6f00*/  SYNCS.ARRIVE.TRANS64 RZ, [R0+URZ+0x36418], R3 ;  /* 0x0364180300ff79a7 */ /* 0x0007f0000800003f */
[----:B------:R-:W-:Y:S05]  /*6f10*/  @!P1 BRA `(.L_x_1569) ;  /* 0x0000000000049947 */ /* 0x000fea0003800000 */
[----:B------:R-:W-:Y:S01]  /*6f20*/  BPT.TRAP 0x1 ;  /* 0x000000040000795c */ /* 0x000fe20000300000 */
.L_x_1569:
        /* <DEDUP_REMOVED lines=44> */
.L_x_1592:
[----:B------:R-:W-:Y:S05]  /*71f0*/  @P0 BRA `(.L_x_1571) ;  /* 0x0000000000140947 */ /* 0x000fea0003800000 */
[----:B------:R-:W-:Y:S01]  /*7200*/  ISETP.NE.AND P1, PT, R20, RZ, PT ;  /* 0x000000ff1400720c */ /* 0x000fe20003f25270 */
[----:B--2---:R-:W-:-:S04]  /*7210*/  IMAD.MOV.U32 R29, RZ, RZ, 0x6100 ;  /* 0x00006100ff1d7424 */ /* 0x004fc800078e00ff */
[----:B------:R3:W-:Y:S08]  /*7220*/  SYNCS.ARRIVE.TRANS64 RZ, [R0+URZ+0x36430], R29 ;  /* 0x0364301d00ff79a7 */ /* 0x0007f0000800003f */
[----:B------:R-:W-:Y:S05]  /*7230*/  @!P1 BRA `(.L_x_1571) ;  /* 0x0000000000049947 */ /* 0x000fea0003800000 */
[----:B------:R-:W-:Y:S01]  /*7240*/  BPT.TRAP 0x1 ;  /* 0x000000040000795c */ /* 0x000fe20000300000 */
.L_x_1571:
        /* <DEDUP_REMOVED lines=37> */
.L_x_1594:
[----:B------:R-:W-:Y:S05]  /*74a0*/  @P0 BRA `(.L_x_1573) ;  /* 0x0000000000140947 */ /* 0x000fea0003800000 */
[----:B------:R-:W-:Y:S01]  /*74b0*/  ISETP.NE.AND P1, PT, R20, RZ, PT ;  /* 0x000000ff1400720c */ /* 0x000fe20003f25270 */
[----:B----4-:R-:W-:-:S04]  /*74c0*/  IMAD.MOV.U32 R5, RZ, RZ, 0x6100 ;  /* 0x00006100ff057424 */ /* 0x010fc800078e00ff */
[----:B------:R4:W-:Y:S08]  /*74d0*/  SYNCS.ARRIVE.TRANS64 RZ, [R0+URZ+0x36410], R5 ;  /* 0x0364100500ff79a7 */ /* 0x0009f0000800003f */
[----:B------:R-:W-:Y:S05]  /*74e0*/  @!P1 BRA `(.L_x_1573) ;  /* 0x0000000000049947 */ /* 0x000fea0003800000 */
[----:B------:R-:W-:Y:S01]  /*74f0*/  BPT.TRAP 0x1 ;  /* 0x000000040000795c */ /* 0x000fe20000300000 */
.L_x_1573:
        /* <DEDUP_REMOVED lines=44> */
.L_x_1565:
[----:B------:R-:W-:Y:S01]  /*77c0*/  ISETP.NE.AND P1, PT, R19, RZ, PT ;  /* 0x000000ff1300720c */ /* 0x000fe20003f25270 */
[----:B------:R-:W-:Y:S02]  /*77d0*/  IMAD.MOV.U32 R5, RZ, RZ, 0x1 ;  /* 0x00000001ff057424 */ /* 0x000fe400078e00ff */
[----:B------:R-:W-:-:S10]  /*77e0*/  IMAD.MOV.U32 R4, RZ, RZ, R15 ;  /* 0x000000ffff047224 */ /* 0x000fd400078e000f */
[----:B------:R-:W-:Y:S05]  /*77f0*/  @!P1 BRA `(.L_x_1564) ;  /* 0x0000000400889947 */ /* 0x000fea0003800000 */
[----:B------:R-:W4:Y:S02]  /*7800*/  SYNCS.PHASECHK.TRANS64.TRYWAIT P1, [R0+URZ+0x36438], R6 ;  /* 0x03643806000075a7 */ /* 0x000f24000802017f */
[----:B----4-:R-:W-:Y:S05]  /*7810*/  @!P1 BRA `(.L_x_1575) ;  /* 0x0000000c00ac9947 */ /* 0x010fea0003800000 */
.L_x_1595:
[----:B------:R-:W-:Y:S05]  /*7820*/  @P0 BRA `(.L_x_1576) ;  /* 0x0000000000140947 */ /* 0x000fea0003800000 */
[----:B------:R-:W-:Y:S01]  /*7830*/  ISETP.NE.AND P1, PT, R20, RZ, PT ;  /* 0x000000ff1400720c */ /* 0x000fe20003f25270 */
[----:B------:R-:W-:-:S04]  /*7840*/  IMAD.MOV.U32 R5, RZ, RZ, 0x6100 ;  /* 0x00006100ff057424 */ /* 0x000fc800078e00ff */
[----:B------:R1:W-:Y:S08]  /*7850*/  SYNCS.ARRIVE.TRANS64 RZ, [R0+URZ+0x36430], R5 ;  /* 0x0364300500ff79a7 */ /* 0x0003f0000800003f */
[----:B------:R-:W-:Y:S05]  /*7860*/  @!P1 BRA `(.L_x_1576) ;  /* 0x0000000000049947 */ /* 0x000fea0003800000 */
[----:B------:R-:W-:Y:S01]  /*7870*/  BPT.TRAP 0x1 ;  /* 0x000000040000795c */ /* 0x000fe20000300000 */
.L_x_1576:
        /* <DEDUP_REMOVED lines=41> */
.L_x_1596:
[----:B-1----:R-:W-:Y:S01]  /*7b10*/  IMAD.MOV.U32 R5, RZ, RZ, RZ ;  /* 0x000000ffff057224 */ /* 0x002fe200078e00ff */
[----:B------:R-:W-:Y:S06]  /*7b20*/  @P0 BRA `(.L_x_1578) ;  /* 0x0000000000140947 */ /* 0x000fec0003800000 */
[----:B------:R-:W-:Y:S01]  /*7b30*/  ISETP.NE.AND P1, PT, R20, RZ, PT ;  /* 0x000000ff1400720c */ /* 0x000fe20003f25270 */
[----:B------:R-:W-:-:S04]  /*7b40*/  IMAD.MOV.U32 R17, RZ, RZ, 0x6100 ;  /* 0x00006100ff117424 */ /* 0x000fc800078e00ff */
[----:B------:R1:W-:Y:S08]  /*7b50*/  SYNCS.ARRIVE.TRANS64 RZ, [R0+URZ+0x36418], R17 ;  /* 0x0364181100ff79a7 */ /* 0x0003f0000800003f */
[----:B------:R-:W-:Y:S05]  /*7b60*/  @!P1 BRA `(.L_x_1578) ;  /* 0x0000000000049947 */ /* 0x000fea0003800000 */
[----:B------:R-:W-:Y:S01]  /*7b70*/  BPT.TRAP 0x1 ;  /* 0x000000040000795c */ /* 0x000fe20000300000 */
.L_x_1578:
        /* <DEDUP_REMOVED lines=42> */
.L_x_1564:
[----:B------:R-:W-:-:S04]  /*7e20*/  SHF.L.U32 R3, R5, 0x1f, RZ ;  /* 0x0000001f05037819 */ /* 0x000fc800000006ff */
[----:B------:R-:W4:Y:S02]  /*7e30*/  SYNCS.PHASECHK.TRANS64.TRYWAIT P1, [R0+URZ+0x36438], R3 ;  /* 0x03643803000075a7 */ /* 0x000f24000802017f */
[----:B----4-:R-:W-:Y:S05]  /*7e40*/  @!P1 BRA `(.L_x_1579) ;  /* 0x0000000800489947 */ /* 0x010fea0003800000 */
.L_x_1597:
[----:B------:R-:W-:Y:S05]  /*7e50*/  @P0 BRA `(.L_x_1580) ;  /* 0x0000000000180947 */ /* 0x000fea0003800000 */
[----:B------:R-:W5:Y:S01]  /*7e60*/  S2R R2, SR_TID.X ;  /* 0x0000000000027919 */ /* 0x000f620000002100 */
[----:B----4-:R-:W-:-:S04]  /*7e70*/  IMAD.MOV.U32 R3, RZ, RZ, 0x6100 ;  /* 0x00006100ff037424 */ /* 0x010fc800078e00ff */
[----:B------:R4:W-:Y:S01]  /*7e80*/  SYNCS.ARRIVE.TRANS64 RZ, [R0+URZ+0x36430], R3 ;  /* 0x0364300300ff79a7 */ /* 0x0009e2000800003f */
[----:B-----5:R-:W-:-:S13]  /*7e90*/  LOP3.LUT P0, RZ, R2, 0x1f, RZ, 0xc0, !PT ;  /* 0x0000001f02ff7812 */ /* 0x020fda000780c0ff */
[----:B----4-:R-:W-:Y:S05]  /*7ea0*/  @!P0 BRA `(.L_x_1580) ;  /* 0x0000000000048947 */ /* 0x010fea0003800000 */
[----:B------:R-:W-:Y:S01]  /*7eb0*/  BPT.TRAP 0x1 ;  /* 0x000000040000795c */ /* 0x000fe20000300000 */
.L_x_1580:
        /* <DEDUP_REMOVED lines=43> */
.L_x_1561:
[----:B------:R-:W-:Y:S05]  /*8170*/  BSYNC B0 ;  /* 0x0000000000007941 */ /* 0x000fea0003800000 */
.L_x_1559:
[----:B------:R-:W-:-:S03]  /*8180*/  UMOV UR7, 0xffffffff ;  /* 0xffffffff00077882 */ /* 0x000fc60000000000 */
[----:B------:R-:W-:Y:S05]  /*8190*/  BRA.DIV UR7, `(.L_x_1581) ;  /* 0x0000000607887947 */ /* 0x000fea000b800000 */
[----:B------:R-:W-:-:S13]  /*81a0*/  ELECT P6, URZ, PT ;  /* 0x00000000003f782f */ /* 0x000fda00038c0000 */
.L_x_1600:
[----:B------:R-:W-:Y:S05]  /*81b0*/  @!P6 BRA `(.L_x_1491) ;  /* 0x000000000074e947 */ /* 0x000fea0003800000 */
[----:B------:R-:W-:-:S06]  /*81c0*/  ULOP3.LUT UR7, UR38, 0x2, URZ, 0xfc, !UPT ;  /* 0x0000000226077892 */ /* 0x000fcc000f8efc3f */
[----:B------:R-:W-:-:S05]  /*81d0*/  IMAD.U32 R0, RZ, RZ, UR7 ;  /* 0x00000007ff007e24 */ /* 0x000fca000f8e00ff */
[----:B------:R-:W-:-:S13]  /*81e0*/  ISETP.NE.AND P2, PT, R0, 0x3, PT ;  /* 0x000000030000780c */ /* 0x000fda0003f45270 */
[----:B------:R-:W-:Y:S05]  /*81f0*/  @!P2 BRA `(.L_x_1582) ;  /* 0x000000000004a947 */ /* 0x000fea0003800000 */
[----:B------:R-:W-:Y:S01]  /*8200*/  BPT.TRAP 0x1 ;  /* 0x000000040000795c */ /* 0x000fe20000300000 */
.L_x_1582:
        /* <DEDUP_REMOVED lines=15> */
.L_x_1601:
[----:B------:R-:W2:Y:S02]  /*8300*/  SYNCS.PHASECHK.TRANS64.TRYWAIT P0, [R3+URZ], R0 ;  /* 0x00000000030075a7 */ /* 0x000ea4000800017f */
[----:B--2---:R-:W-:Y:S05]  /*8310*/  @!P0 BRA `(.L_x_1584) ;  /* 0x00000004005c8947 */ /* 0x004fea0003800000 */
.L_x_1602:
[----:B------:R-:W-:Y:S05]  /*8320*/  @!P2 BRA `(.L_x_1585) ;  /* 0x000000000004a947 */ /* 0x000fea0003800000 */
[----:B------:R-:W-:Y:S01]  /*8330*/  BPT.TRAP 0x1 ;  /* 0x000000040000795c */ /* 0x000fe20000300000 */
.L_x_1585:
[----:B------:R-:W-:-:S07]  /*8340*/  SHF.L.U32 R5, R5, 0x1f, RZ ;  /* 0x0000001f05057819 */ /* 0x000fce00000006ff */
.L_x_1586:
[----:B---3--:R3:W4:Y:S02]  /*8350*/  SYNCS.PHASECHK.TRANS64.TRYWAIT P0, [R4+URZ+0x36438], R5 ;  /* 0x03643805040075a7 */ /* 0x008724000800017f */
[----:B----4-:R-:W-:Y:S05]  /*8360*/  @!P0 NANOSLEEP.SYNCS 0x989680 ;  /* 0x009896800000895d */ /* 0x010fea0003900000 */
[----:B------:R-:W4:Y:S02]  /*8370*/  @!P0 SYNCS.PHASECHK.TRANS64 P0, [R4+URZ+0x36438], R5 ;  /* 0x03643805040085a7 */ /* 0x000f24000800007f */
[----:B----4-:R-:W-:Y:S05]  /*8380*/  @!P0 BRA `(.L_x_1586) ;  /* 0xfffffffc00f08947 */ /* 0x010fea000383ffff */
.L_x_1491:
[----:B------:R-:W-:Y:S05]  /*8390*/  BSYNC B6 ;  /* 0x0000000000067941 */ /* 0x000fea0003800000 */
.L_x_1488:
[----:B------:R-:W-:Y:S05]  /*83a0*/  EXIT ;  /* 0x000000000000794d */ /* 0x000fea0003800000 */
.L_x_1498:
[----:B------:R-:W-:Y:S02]  /*83b0*/  IMAD.MOV.U32 R12, RZ, RZ, RZ ;  /* 0x000000ffff0c7224 */ /* 0x000fe400078e00ff */
[----:B------:R-:W-:Y:S02]  /*83c0*/  IMAD.MOV.U32 R11, RZ, RZ, 0x1f ;  /* 0x0000001fff0b7424 */ /* 0x000fe400078e00ff */
[----:B------:R-:W-:-:S07]  /*83d0*/  IMAD.MOV.U32 R15, RZ, RZ, -0x1 ;  /* 0xffffffffff0f7424 */ /* 0x000fce00078e00ff */
[----:B------:R-:W-:Y:S05]  /*83e0*/  WARPSYNC.COLLECTIVE R15, `(.L_x_1587) ;  /* 0x000000000f087348 */ /* 0x000fea0003c00000 */
[----:B------:R1:W2:Y:S02]  /*83f0*/  SHFL.IDX P6, R14, R13, R12, R11 ;  /* 0x0000000c0d0e7389 */ /* 0x0002a400000c000b */
[----:B-12---:R-:W-:Y:S01]  /*8400*/  ENDCOLLECTIVE ;  /* 0x000000000000791b */ /* 0x006fe20003800000 */
.L_x_1587:
[----:B------:R-:W-:Y:S05]  /*8410*/  BRA `(.L_x_1588) ;  /* 0xffffff8c00247947 */ /* 0x000fea000383ffff */
.L_x_1500:
[----:B--2---:R-:W-:-:S04]  /*8420*/  IMAD.U32 R3, RZ, RZ, UR37 ;  /* 0x00000025ff037e24 */ /* 0x004fc8000f8e00ff */
[----:B------:R2:W3:Y:S03]  /*8430*/  SYNCS.PHASECHK.TRANS64.TRYWAIT P0, [R3+URZ+0x36400], R10 ;  /* 0x0364000a030075a7 */ /* 0x0004e6000800017f */
[----:B---3--:R-:W-:Y:S05]  /*8440*/  @!P0 NANOSLEEP.SYNCS 0x989680 ;  /* 0x009896800000895d */ /* 0x008fea0003900000 */
[----:B------:R-:W3:Y:S02]  /*8450*/  @!P0 SYNCS.PHASECHK.TRANS64 P0, [R3+URZ+0x36400], R10 ;  /* 0x0364000a030085a7 */ /* 0x000ee4000800007f */
[----:B---3--:R-:W-:Y:S05]  /*8460*/  @!P0 BRA `(.L_x_1500) ;  /* 0xfffffffc00ec8947 */ /* 0x008fea000383ffff */
[----:B------:R-:W-:Y:S05]  /*8470*/  BRA `(.L_x_1499) ;  /* 0xffffff8c00587947 */ /* 0x000fea000383ffff */
.L_x_1504:
[----:B--2---:R2:W3:Y:S02]  /*8480*/  SYNCS.PHASECHK.TRANS64.TRYWAIT P1, [R3+URZ+0x36410], R10 ;  /* 0x0364100a030075a7 */ /* 0x0044e4000802017f */
[----:B---3--:R-:W-:Y:S05]  /*8490*/  @!P1 NANOSLEEP.SYNCS 0x989680 ;  /* 0x009896800000995d */ /* 0x008fea0003900000 */
[----:B------:R-:W3:Y:S02]  /*84a0*/  @!P1 SYNCS.PHASECHK.TRANS64 P1, [R3+URZ+0x36410], R10 ;  /* 0x0364100a030095a7 */ /* 0x000ee4000802007f */
[----:B---3--:R-:W-:Y:S05]  /*84b0*/  @!P1 BRA `(.L_x_1504) ;  /* 0xfffffffc00f09947 */ /* 0x008fea000383ffff */
[----:B------:R-:W-:Y:S05]  /*84c0*/  BRA `(.L_x_1503) ;  /* 0xffffff94002c7947 */ /* 0x000fea000383ffff */
.L_x_1508:
[----:B----4-:R-:W-:-:S04]  /*84d0*/  IMAD.U32 R12, RZ, RZ, UR37 ;  /* 0x00000025ff0c7e24 */ /* 0x010fc8000f8e00ff */
[----:B------:R4:W1:Y:S03]  /*84e0*/  SYNCS.PHASECHK.TRANS64.TRYWAIT P1, [R12+URZ+0x36430], R11 ;  /* 0x0364300b0c0075a7 */ /* 0x000866000802017f */
[----:B-1----:R-:W-:Y:S05]  /*84f0*/  @!P1 NANOSLEEP.SYNCS 0x989680 ;  /* 0x009896800000995d */ /* 0x002fea0003900000 */
[----:B------:R-:W1:Y:S02]  /*8500*/  @!P1 SYNCS.PHASECHK.TRANS64 P1, [R12+URZ+0x36430], R11 ;  /* 0x0364300b0c0095a7 */ /* 0x000e64000802007f */
[----:B-1----:R-:W-:Y:S05]  /*8510*/  @!P1 BRA `(.L_x_1508) ;  /* 0xfffffffc00ec9947 */ /* 0x002fea000383ffff */
[----:B------:R-:W-:Y:S05]  /*8520*/  BRA `(.L_x_1507) ;  /* 0xffffff9800cc7947 */ /* 0x000fea000383ffff */
.L_x_1562:
[----:B-1----:R1:W2:Y:S02]  /*8530*/  SYNCS.PHASECHK.TRANS64.TRYWAIT P1, [R0+URZ+0x36420], R6 ;  /* 0x03642006000075a7 */ /* 0x0022a4000802017f */
[----:B--2---:R-:W-:Y:S05]  /*8540*/  @!P1 NANOSLEEP.SYNCS 0x989680 ;  /* 0x009896800000995d */ /* 0x004fea0003900000 */
[----:B------:R-:W2:Y:S02]  /*8550*/  @!P1 SYNCS.PHASECHK.TRANS64 P1, [R0+URZ+0x36420], R6 ;  /* 0x03642006000095a7 */ /* 0x000ea4000802007f */
[----:B--2---:R-:W-:Y:S05]  /*8560*/  @!P1 BRA `(.L_x_1562) ;  /* 0xfffffffc00f09947 */ /* 0x004fea000383ffff */
[----:B------:R-:W-:Y:S05]  /*8570*/  BRA `(.L_x_1589) ;  /* 0xffffffdc007c7947 */ /* 0x000fea000383ffff */
.L_x_1566:
[----:B-1----:R1:W2:Y:S02]  /*8580*/  SYNCS.PHASECHK.TRANS64.TRYWAIT P1, [R0+URZ+0x36438], R6 ;  /* 0x03643806000075a7 */ /* 0x0022a4000802017f */
[----:B--2---:R-:W-:Y:S05]  /*8590*/  @!P1 NANOSLEEP.SYNCS 0x989680 ;  /* 0x009896800000995d */ /* 0x004fea0003900000 */
[----:B------:R-:W2:Y:S02]  /*85a0*/  @!P1 SYNCS.PHASECHK.TRANS64 P1, [R0+URZ+0x36438], R6 ;  /* 0x03643806000095a7 */ /* 0x000ea4000802007f */
[----:B--2---:R-:W-:Y:S05]  /*85b0*/  @!P1 BRA `(.L_x_1566) ;  /* 0xfffffffc00f09947 */ /* 0x004fea000383ffff */
[----:B------:R-:W-:Y:S05]  /*85c0*/  BRA `(.L_x_1590) ;  /* 0xffffffe400687947 */ /* 0x000fea000383ffff */
.L_x_1568:
[----:B--2---:R2:W3:Y:S02]  /*85d0*/  SYNCS.PHASECHK.TRANS64.TRYWAIT P1, [R0+URZ+0x36428], R3 ;  /* 0x03642803000075a7 */ /* 0x0044e4000802017f */
[----:B---3--:R-:W-:Y:S05]  /*85e0*/  @!P1 NANOSLEEP.SYNCS 0x989680 ;  /* 0x009896800000995d */ /* 0x008fea0003900000 */
[----:B------:R-:W3:Y:S02]  /*85f0*/  @!P1 SYNCS.PHASECHK.TRANS64 P1, [R0+URZ+0x36428], R3 ;  /* 0x03642803000095a7 */ /* 0x000ee4000802007f */
[----:B---3--:R-:W-:Y:S05]  /*8600*/  @!P1 BRA `(.L_x_1568) ;  /* 0xfffffffc00f09947 */ /* 0x008fea000383ffff */
[----:B------:R-:W-:Y:S05]  /*8610*/  BRA `(.L_x_1591) ;  /* 0xffffffe8002c7947 */ /* 0x000fea000383ffff */
.L_x_1570:
[----:B--2---:R2:W3:Y:S02]  /*8620*/  SYNCS.PHASECHK.TRANS64.TRYWAIT P1, [R0+URZ+0x36438], R29 ;  /* 0x0364381d000075a7 */ /* 0x0044e4000802017f */
[----:B---3--:R-:W-:Y:S05]  /*8630*/  @!P1 NANOSLEEP.SYNCS 0x989680 ;  /* 0x009896800000995d */ /* 0x008fea0003900000 */
[----:B------:R-:W3:Y:S02]  /*8640*/  @!P1 SYNCS.PHASECHK.TRANS64 P1, [R0+URZ+0x36438], R29 ;  /* 0x0364381d000095a7 */ /* 0x000ee4000802007f */
[----:B---3--:R-:W-:Y:S05]  /*8650*/  @!P1 BRA `(.L_x_1570) ;  /* 0xfffffffc00f09947 */ /* 0x008fea000383ffff */
[----:B------:R-:W-:Y:S05]  /*8660*/  BRA `(.L_x_1592) ;  /* 0xffffffe800e07947 */ /* 0x000fea000383ffff */
.L_x_1572:
[----:B------:R-:W-:-:S07]  /*8670*/  SHF.L.U32 R5, R7, 0x1f, RZ ;  /* 0x0000001f07057819 */ /* 0x000fce00000006ff */
.L_x_1593:
[----:B----4-:R4:W1:Y:S02]  /*8680*/  SYNCS.PHASECHK.TRANS64.TRYWAIT P1, [R0+URZ+0x36420], R5 ;  /* 0x03642005000075a7 */ /* 0x010864000802017f */
[----:B-1----:R-:W-:Y:S05]  /*8690*/  @!P1 NANOSLEEP.SYNCS 0x989680 ;  /* 0x009896800000995d */ /* 0x002fea0003900000 */
[----:B------:R-:W1:Y:S02]  /*86a0*/  @!P1 SYNCS.PHASECHK.TRANS64 P1, [R0+URZ+0x36420], R5 ;  /* 0x03642005000095a7 */ /* 0x000e64000802007f */
[----:B-1----:R-:W-:Y:S05]  /*86b0*/  @!P1 BRA `(.L_x_1593) ;  /* 0xfffffffc00f09947 */ /* 0x002fea000383ffff */
[----:B------:R-:W-:Y:S05]  /*86c0*/  BRA `(.L_x_1594) ;  /* 0xffffffec00747947 */ /* 0x000fea000383ffff */
.L_x_1575:
[----:B----4-:R4:W1:Y:S02]  /*86d0*/  SYNCS.PHASECHK.TRANS64.TRYWAIT P1, [R0+URZ+0x36438], R6 ;  /* 0x03643806000075a7 */ /* 0x010864000802017f */
[----:B-1----:R-:W-:Y:S05]  /*86e0*/  @!P1 NANOSLEEP.SYNCS 0x989680 ;  /* 0x009896800000995d */ /* 0x002fea0003900000 */
[----:B------:R-:W1:Y:S02]  /*86f0*/  @!P1 SYNCS.PHASECHK.TRANS64 P1, [R0+URZ+0x36438], R6 ;  /* 0x03643806000095a7 */ /* 0x000e64000802007f */
[----:B-1----:R-:W-:Y:S05]  /*8700*/  @!P1 BRA `(.L_x_1575) ;  /* 0xfffffffc00f09947 */ /* 0x002fea000383ffff */
[----:B------:R-:W-:Y:S05]  /*8710*/  BRA `(.L_x_1595) ;  /* 0xfffffff000407947 */ /* 0x000fea000383ffff */
.L_x_1577:
[----:B-1----:R1:W4:Y:S02]  /*8720*/  SYNCS.PHASECHK.TRANS64.TRYWAIT P1, [R0+URZ+0x36428], R5 ;  /* 0x03642805000075a7 */ /* 0x002324000802017f */
[----:B----4-:R-:W-:Y:S05]  /*8730*/  @!P1 NANOSLEEP.SYNCS 0x989680 ;  /* 0x009896800000995d */ /* 0x010fea0003900000 */
[----:B------:R-:W4:Y:S02]  /*8740*/  @!P1 SYNCS.PHASECHK.TRANS64 P1, [R0+URZ+0x36428], R5 ;  /* 0x03642805000095a7 */ /* 0x000f24000802007f */
[----:B----4-:R-:W-:Y:S05]  /*8750*/  @!P1 BRA `(.L_x_1577) ;  /* 0xfffffffc00f09947 */ /* 0x010fea000383ffff */
[----:B------:R-:W-:Y:S05]  /*8760*/  BRA `(.L_x_1596) ;  /* 0xfffffff000e87947 */ /* 0x000fea000383ffff */
.L_x_1579:
[----:B----4-:R4:W1:Y:S02]  /*8770*/  SYNCS.PHASECHK.TRANS64.TRYWAIT P1, [R0+URZ+0x36438], R3 ;  /* 0x03643803000075a7 */ /* 0x010864000802017f */
[----:B-1----:R-:W-:Y:S05]  /*8780*/  @!P1 NANOSLEEP.SYNCS 0x989680 ;  /* 0x009896800000995d */ /* 0x002fea0003900000 */
[----:B------:R-:W1:Y:S02]  /*8790*/  @!P1 SYNCS.PHASECHK.TRANS64 P1, [R0+URZ+0x36438], R3 ;  /* 0x03643803000095a7 */ /* 0x000e64000802007f */
[----:B-1----:R-:W-:Y:S05]  /*87a0*/  @!P1 BRA `(.L_x_1579) ;  /* 0xfffffffc00f09947 */ /* 0x002fea000383ffff */
[----:B------:R-:W-:Y:S05]  /*87b0*/  BRA `(.L_x_1597) ;  /* 0xfffffff400a47947 */ /* 0x000fea000383ffff */
.L_x_1581:
[----:B------:R-:W-:Y:S01]  /*87c0*/  BSSY B0, `(.L_x_1598) ;  /* 0x0000006000007945 */ /* 0x000fe20003800000 */
[----:B------:R-:W-:-:S07]  /*87d0*/  IMAD.MOV.U32 R15, RZ, RZ, -0x1 ;  /* 0xffffffffff0f7424 */ /* 0x000fce00078e00ff */
[----:B------:R-:W-:Y:S05]  /*87e0*/  WARPSYNC.COLLECTIVE R15, `(.L_x_1599) ;  /* 0x000000000f0c7348 */ /* 0x000fea0003c00000 */
[----:B------:R-:W-:Y:S02]  /*87f0*/  ELECT P6, UR62, PT ;  /* 0x00000000003e782f */ /* 0x000fe400038c0000 */
[----:B------:R-:W-:Y:S01]  /*8800*/  MOV R14, UR62 ;  /* 0x0000003e000e7c02 */ /* 0x000fe20008000f00 */
[----:B------:R-:W-:Y:S10]  /*8810*/  ENDCOLLECTIVE ;  /* 0x000000000000791b */ /* 0x000ff40003800000 */
.L_x_1599:
[----:B------:R-:W-:Y:S05]  /*8820*/  BSYNC B0 ;  /* 0x0000000000007941 */ /* 0x000fea0003800000 */
.L_x_1598:
[----:B------:R-:W-:Y:S05]  /*8830*/  BRA `(.L_x_1600) ;  /* 0xfffffff8005c7947 */ /* 0x000fea000383ffff */
.L_x_1583:
[----:B-1----:R1:W2:Y:S02]  /*8840*/  SYNCS.PHASECHK.TRANS64.TRYWAIT P0, [R9+URZ], R2 ;  /* 0x00000002090075a7 */ /* 0x0022a4000800017f */
[----:B--2---:R-:W-:Y:S05]  /*8850*/  @!P0 NANOSLEEP.SYNCS 0x989680 ;  /* 0x009896800000895d */ /* 0x004fea0003900000 */
[----:B------:R-:W2:Y:S02]  /*8860*/  @!P0 SYNCS.PHASECHK.TRANS64 P0, [R9+URZ], R2 ;  /* 0x00000002090085a7 */ /* 0x000ea4000800007f */
[----:B--2---:R-:W-:Y:S05]  /*8870*/  @!P0 BRA `(.L_x_1583) ;  /* 0xfffffffc00f08947 */ /* 0x004fea000383ffff */
[----:B------:R-:W-:Y:S05]  /*8880*/  BRA `(.L_x_1601) ;  /* 0xfffffff8009c7947 */ /* 0x000fea000383ffff */
.L_x_1584:
[----:B--2---:R2:W3:Y:S02]  /*8890*/  SYNCS.PHASECHK.TRANS64.TRYWAIT P0, [R3+URZ], R0 ;  /* 0x00000000030075a7 */ /* 0x0044e4000800017f */
[----:B---3--:R-:W-:Y:S05]  /*88a0*/  @!P0 NANOSLEEP.SYNCS 0x989680 ;  /* 0x009896800000895d */ /* 0x008fea0003900000 */
[----:B------:R-:W3:Y:S02]  /*88b0*/  @!P0 SYNCS.PHASECHK.TRANS64 P0, [R3+URZ], R0 ;  /* 0x00000000030085a7 */ /* 0x000ee4000800007f */
[----:B---3--:R-:W-:Y:S05]  /*88c0*/  @!P0 BRA `(.L_x_1584) ;  /* 0xfffffffc00f08947 */ /* 0x008fea000383ffff */
[----:B------:R-:W-:Y:S05]  /*88d0*/  BRA `(.L_x_1602) ;  /* 0xfffffff800907947 */ /* 0x000fea000383ffff */
.L_x_1603:
        /* <DEDUP_REMOVED lines=10> */
.L_x_3865:


//--------------------- .text._ZN7cutlass13device_kernelIN5flash11enable_sm90INS1_16FlashAttnBwdSm90INS1_25CollectiveMainloopBwdSm90ILi2ELi1ELi1EN4cute5tupleIJNS5_1CILi1EEES8_S8_EEENS6_IJNS7_ILi64EEENS7_ILi96EEENS7_ILi192EEEEEENS_6half_tEfNS_4arch4Sm90ELb0ELb1ELb1ELb0ELb1ELb0ELb1ELb0ELi3ELi1ELi1ELi1ELb0EEENS1_24CollectiveEpilogueBwdGQAISD_fSG_Li384ELb0ELb1EEENS1_19SingleTileSchedulerILb0ELb0ELb0ELi96EEEEEEEEEvNT_6ParamsE --------------------------
	.section	.text._ZN7cutlass13device_kernelIN5flash11enable_sm90INS1_16FlashAttnBwdSm90INS1_25CollectiveMainloopBwdSm90ILi2ELi1ELi1EN4cute5tupleIJNS5_1CILi1EEES8_S8_EEENS6_IJNS7_ILi64EEENS7_ILi96EEENS7_ILi192EEEEEENS_6half_tEfNS_4arch4Sm90ELb0ELb1ELb1ELb0ELb1ELb0ELb1ELb0ELi3ELi1ELi1ELi1ELb0EEENS1_24CollectiveEpilogueBwdGQAISD_fSG_Li384ELb0ELb1EEENS1_19SingleTileSchedulerILb0ELb0ELb0ELi96EEEEEEEEEvNT_6ParamsE,"ax",@progbits
	.align	128
.text._ZN7cutlass13device_kernelIN5flash11enable_sm90INS1_16FlashAttnBwdSm90INS1_25CollectiveMainloopBwdSm90ILi2ELi1ELi1EN4cute5tupleIJNS5_1CILi1EEES8_S8_EEENS6_IJNS7_ILi64EEENS7_ILi96EEENS7_ILi192EEEEEENS_6half_tEfNS_4arch4Sm90ELb0ELb1ELb1ELb0ELb1ELb0ELb1ELb0ELi3ELi1ELi1ELi1ELb0EEENS1_24CollectiveEpilogueBwdGQAISD_fSG_Li384ELb0ELb1EEENS1_19SingleTileSchedulerILb0ELb0ELb0ELi96EEEEEEEEEvNT_6ParamsE:
        .type           _ZN7cutlass13device_kernelIN5flash11enable_sm90INS1_16FlashAttnBwdSm90INS1_25CollectiveMainloopBwdSm90ILi2ELi1ELi1EN4cute5tupleIJNS5_1CILi1EEES8_S8_EEENS6_IJNS7_ILi64EEENS7_ILi96EEENS7_ILi192EEEEEENS_6half_tEfNS_4arch4Sm90ELb0ELb1ELb1ELb0ELb1ELb0ELb1ELb0ELi3ELi1ELi1ELi1ELb0EEENS1_24CollectiveEpilogueBwdGQAISD_fSG_Li384ELb0ELb1EEENS1_19SingleTileSchedulerILb0ELb0ELb0ELi96EEEEEEEEEvNT_6ParamsE,@function
        .size           _ZN7cutlass13device_kernelIN5flash11enable_sm90INS1_16FlashAttnBwdSm90INS1_25CollectiveMainloopBwdSm90ILi2ELi1ELi1EN4cute5tupleIJNS5_1CILi1EEES8_S8_EEENS6_IJNS7_ILi64EEENS7_ILi96EEENS7_ILi192EEEEEENS_6half_tEfNS_4arch4Sm90ELb0ELb1ELb1ELb0ELb1ELb0ELb1ELb0ELi3ELi1ELi1ELi1ELb0EEENS1_24CollectiveEpilogueBwdGQAISD_fSG_Li384ELb0ELb1EEENS1_19SingleTileSchedulerILb0ELb0ELb0ELi96EEEEEEEEEvNT_6ParamsE,(.L_x_3866 - _ZN7cutlass13device_kernelIN5flash11enable_sm90INS1_16FlashAttnBwdSm90INS1_25CollectiveMainloopBwdSm90ILi2ELi1ELi1EN4cute5tupleIJNS5_1CILi1EEES8_S8_EEENS6_IJNS7_ILi64EEENS7_ILi96EEENS7_ILi192EEEEEENS_6half_tEfNS_4arch4Sm90ELb0ELb1ELb1ELb0ELb1ELb0ELb1ELb0ELi3ELi1ELi1ELi1ELb0EEENS1_24CollectiveEpilogueBwdGQAISD_fSG_Li384ELb0ELb1EEENS1_19SingleTileSchedulerILb0ELb0ELb0ELi96EEEEEEEEEvNT_6ParamsE)
        .other          _ZN7cutlass13device_kernelIN5flash11enable_sm90INS1_16FlashAttnBwdSm90INS1_25CollectiveMainloopBwdSm90ILi2ELi1ELi1EN4cute5tupleIJNS5_1CILi1EEES8_S8_EEENS6_IJNS7_ILi64EEENS7_ILi96EEENS7_ILi192EEEEEENS_6half_tEfNS_4arch4Sm90ELb0ELb1ELb1ELb0ELb1ELb0ELb1ELb0ELi3ELi1ELi1ELi1ELb0EEENS1_24CollectiveEpilogueBwdGQAISD_fSG_Li384ELb0ELb1EEENS1_19SingleTileSchedulerILb0ELb0ELb0ELi96EEEEEEEEEvNT_6ParamsE,@"STO_CUDA_ENTRY STV_DEFAULT"
_ZN7cutlass13device_kernelIN5flash11enable_sm90INS1_16FlashAttnBwdSm90INS1_25CollectiveMainloopBwdSm90ILi2ELi1ELi1EN4cute5tupleIJNS5_1CILi1EEES8_S8_EEENS6_IJNS7_ILi64EEENS7_ILi96EEENS7_ILi192EEEEEENS_6half_tEfNS_4arch4Sm90ELb0ELb1ELb1ELb0ELb1ELb0ELb1ELb0ELi3ELi1ELi1ELi1ELb0EEENS1_24CollectiveEpilogueBwdGQAISD_fSG_Li384ELb0ELb1EEENS1_19SingleTileSchedulerILb0ELb0ELb0ELi96EEEEEEEEEvNT_6ParamsE:
        /* <DEDUP_REMOVED lines=24> */
.L_x_1605:
[----:B------:R-:W-:Y:S05]  /*0180*/  BSYNC B0 ;  /* 0x0000000000007941 */ /* 0x000fea0003800000 */
.L_x_1604:
        /* <DEDUP_REMOVED lines=37> */
.L_x_1606:
        /* <DEDUP_REMOVED lines=20> */
.L_x_1607:
[----:B------:R-:W-:Y:S01]  /*0520*/  PLOP3.LUT P0, PT, PT, PT, UP0, 0x80, 0x0 ;  /* 0x000000000000781c */ /* 0x000fe20003f0f008 */
[----:B------:R-:W-:Y:S01]  /*0530*/  NOP ;  /* 0x0000000000007918 */ /* 0x000fe20000000000 */
[----:B------:R-:W-:Y:S01]  /*0540*/  ULDC.64 UR46, c[0x0][0x208] ;  /* 0x00008200002e7ab9 */ /* 0x000fe20000000a00 */
[----:B------:R-:W-:Y:S01]  /*0550*/  BSSY B6, `(.L_x_1608) ;  /* 0x0000922000067945 */ /* 0x000fe20003800000 */
[----:B-12-4-:R-:W-:Y:S09]  /*0560*/  BAR.SYNC.DEFER_BLOCKING 0x0 ;  /* 0x0000000000007b1d */ /* 0x016ff20000010000 */
[----:B------:R-:W-:Y:S05]  /*0570*/  @!P0 BRA `(.L_x_1609) ;  /* 0x0000004c00248947 */ /* 0x000fea0003800000 */
.L_x_1610:
        /* <DEDUP_REMOVED lines=13> */
[----:B-1----:R-:W-:Y:S05]  /*0650*/  @!P0 BRA `(.L_x_1611) ;  /* 0x0000009000448947 */ /* 0x002fea0003800000 */
        /* <DEDUP_REMOVED lines=71> */
.L_x_1612:
        /* <DEDUP_REMOVED lines=37> */
.L_x_1615:
        /* <DEDUP_REMOVED lines=15> */
.L_x_1614:
        /* <DEDUP_REMOVED lines=20> */
.L_x_1617:
        /* <DEDUP_REMOVED lines=15> */
.L_x_1616:
        /* <DEDUP_REMOVED lines=8> */
.L_x_1749:
        /* <DEDUP_REMOVED lines=19> */
.L_x_1619:
        /* <DEDUP_REMOVED lines=109> */
.L_x_1639:
[----:B------:R-:W-:-:S05]  /*18c0*/  IMAD.U32 R3, RZ, RZ, UR38 ;  /* 0x00000026ff037e24 */ /* 0x000fca000f8e00ff */
[----:B------:R-:W-:-:S04]  /*18d0*/  LOP3.LUT R3, R3, 0x1, RZ, 0xfc, !PT ;  /* 0x0000000103037812 */ /* 0x000fc800078efcff */
[----:B------:R-:W-:-:S13]  /*18e0*/  ISETP.NE.AND P0, PT, R3, 0x3, PT ;  /* 0x000000030300780c */ /* 0x000fda0003f05270 */
[----:B------:R-:W-:Y:S05]  /*18f0*/  @!P0 BRA `(.L_x_1621) ;  /* 0x0000000000048947 */ /* 0x000fea0003800000 */
[----:B------:R-:W-:Y:S01]  /*1900*/  BPT.TRAP 0x1 ;  /* 0x000000040000795c */ /* 0x000fe20000300000 */
.L_x_1621:
[----:B------:R-:W-:Y:S02]  /*1910*/  LEA R3, R2, UR37, 0x3 ;  /* 0x0000002502037c11 */ /* 0x000fe4000f8e18ff */
[----:B------:R-:W-:-:S04]  /*1920*/  SHF.L.U32 R10, R7, 0x1f, RZ ;  /* 0x0000001f070a7819 */ /* 0x000fc800000006ff */
[----:B------:R1:W2:Y:S01]  /*1930*/  SYNCS.PHASECHK.TRANS64.TRYWAIT P1, [R3+URZ+0x36410], R10 ;  /* 0x0364100a030075a7 */ /* 0x0002a2000802017f */
[----:B------:R-:W-:Y:S05]  /*1940*/  @!P0 BRA `(.L_x_1622) ;  /* 0x0000000000048947 */ /* 0x000fea0003800000 */
[----:B------:R-:W-:Y:S01]  /*1950*/  BPT.TRAP 0x1 ;  /* 0x000000040000795c */ /* 0x000fe20000300000 */
.L_x_1622:
[----:B--2---:R-:W-:Y:S05]  /*1960*/  @P1 BRA `(.L_x_1623) ;  /* 0x0000000000081947 */ /* 0x004fea0003800000 */
[----:B------:R-:W2:Y:S02]  /*1970*/  SYNCS.PHASECHK.TRANS64.TRYWAIT P1, [R3+URZ+0x36410], R10 ;  /* 0x0364100a030075a7 */ /* 0x000ea4000802017f */
[----:B--2---:R-:W-:Y:S05]  /*1980*/  @!P1 BRA `(.L_x_1624) ;  /* 0x0000007c00b49947 */ /* 0x004fea0003800000 */
.L_x_1623:
        /* <DEDUP_REMOVED lines=8> */
[----:B------:R-:W-:-:S02]  /*1a10*/  UMOV UR11, 0x40000040 ;  /* 0x40000040000b7882 */ /* 0x000fc40000000000 */
[----:B------:R-:W-:Y:S02]  /*1a20*/  ULOP3.LUT UR5, UR5, 0x3fff, URZ, 0xc0, !UPT ;  /* 0x00003fff05057892 */ /* 0x000fe4000f8ec03f */
[----:B------:R-:W-:Y:S02]  /*1a30*/  LEA R11, R10, UR37, 0x2 ;  /* 0x000000250a0b7c11 */ /* 0x000fe4000f8e10ff */
        /* <DEDUP_REMOVED lines=91> */
.L_x_1625:
[----:B-1----:R-:W-:-:S04]  /*1ff0*/  SHF.L.U32 R11, R4, 0x1f, RZ ;  /* 0x0000001f040b7819 */ /* 0x002fc800000006ff */
[----:B------:R1:W4:Y:S01]  /*2000*/  SYNCS.PHASECHK.TRANS64.TRYWAIT P1, [UR37+0x36430], R11 ;  /* 0x0364300bff0075a7 */ /* 0x0003220008020165 */
[----:B------:R-:W-:Y:S05]  /*2010*/  @!P0 BRA `(.L_x_1626) ;  /* 0x0000000000048947 */ /* 0x000fea0003800000 */
[----:B------:R-:W-:Y:S01]  /*2020*/  BPT.TRAP 0x1 ;  /* 0x000000040000795c */ /* 0x000fe20000300000 */
.L_x_1626:
[----:B----4-:R-:W-:Y:S05]  /*2030*/  @P1 BRA `(.L_x_1627) ;  /* 0x0000000000081947 */ /* 0x010fea0003800000 */
[----:B------:R-:W4:Y:S02]  /*2040*/  SYNCS.PHASECHK.TRANS64.TRYWAIT P1, [UR37+0x36430], R11 ;  /* 0x0364300bff0075a7 */ /* 0x000f240008020165 */
[----:B----4-:R-:W-:Y:S05]  /*2050*/  @!P1 BRA `(.L_x_1628) ;  /* 0x0000007800149947 */ /* 0x010fea0003800000 */
.L_x_1627:
        /* <DEDUP_REMOVED lines=147> */
.L_x_1631:
[----:B------:R-:W-:-:S06]  /*2990*/  UISETP.NE.AND UP0, UPT, UR42, 0x1, UPT ;  /* 0x000000012a00788c */ /* 0x000fcc000bf05270 */
[----:B------:R-:W-:-:S05]  /*29a0*/  PLOP3.LUT P1, PT, PT, PT, UP0, 0x80, 0x0 ;  /* 0x000000000000781c */ /* 0x000fca0003f2f008 */
[----:B------:R-:W-:-:S08]  /*29b0*/  @UP0 ULDC UR5, c[0x0][0x754] ;  /* 0x0001d50000050ab9 */ /* 0x000fd00000000800 */
[----:B------:R-:W-:Y:S01]  /*29c0*/  @P1 IMAD.HI.U32 R143, R142, UR5, RZ ;  /* 0x000000058e8f1c27 */ /* 0x000fe2000f8e00ff */
[----:B------:R-:W-:-:S04]  /*29d0*/  @UP0 ULDC UR5, c[0x0][0x758] ;  /* 0x0001d60000050ab9 */ /* 0x000fc80000000800 */
[----:B------:R-:W-:-:S07]  /*29e0*/  @P1 SHF.R.U32.HI R142, RZ, UR5, R143 ;  /* 0x00000005ff8e1c19 */ /* 0x000fce000801168f */
.L_x_1632:
[----:B------:R-:W-:Y:S05]  /*29f0*/  BSYNC B0 ;  /* 0x0000000000007941 */ /* 0x000fea0003800000 */
.L_x_1630:
[----:B------:R-:W4:Y:S01]  /*2a00*/  LDL R143, [R1] ;  /* 0x00000000018f7983 */ /* 0x000f220000100800 */
[----:B------:R-:W-:Y:S01]  /*2a10*/  IADD3 R150, R140, UR4, R5 ;  /* 0x000000048c967c10 */ /* 0x000fe2000fffe005 */
[----:B----4-:R-:W-:-:S05]  /*2a20*/  IMAD R142, R142, UR42, R143 ;  /* 0x0000002a8e8e7c24 */ /* 0x010fca000f8e028f */
[----:B------:R-:W-:Y:S02]  /*2a30*/  VIADDMNMX R147, R142, UR42, R147, PT ;  /* 0x0000002a8e937c46 */ /* 0x000fe4000b800193 */
[----:B------:R-:W-:-:S07]  /*2a40*/  VIMNMX R150, R150, R142, !PT ;  /* 0x0000008e96967248 */ /* 0x000fce0007fe0100 */
.L_x_1629:
        /* <DEDUP_REMOVED lines=18> */
.L_x_1635:
[----:B------:R-:W-:-:S06]  /*2b70*/  UISETP.NE.AND UP0, UPT, UR42, 0x1, UPT ;  /* 0x000000012a00788c */ /* 0x000fcc000bf05270 */
[----:B------:R-:W-:-:S05]  /*2b80*/  PLOP3.LUT P1, PT, PT, PT, UP0, 0x80, 0x0 ;  /* 0x000000000000781c */ /* 0x000fca0003f2f008 */
[----:B------:R-:W-:-:S08]  /*2b90*/  @UP0 ULDC UR4, c[0x0][0x754] ;  /* 0x0001d50000040ab9 */ /* 0x000fd00000000800 */
[----:B------:R-:W-:Y:S01]  /*2ba0*/  @P1 IMAD.HI.U32 R142, R140, UR4, RZ ;  /* 0x000000048c8e1c27 */ /* 0x000fe2000f8e00ff */
[----:B------:R-:W-:-:S04]  /*2bb0*/  @UP0 ULDC UR4, c[0x0][0x758] ;  /* 0x0001d60000040ab9 */ /* 0x000fc80000000800 */
[----:B------:R-:W-:-:S07]  /*2bc0*/  @P1 SHF.R.U32.HI R140, RZ, UR4, R142 ;  /* 0x00000004ff8c1c19 */ /* 0x000fce000801168e */
.L_x_1636:
[----:B------:R-:W-:Y:S05]  /*2bd0*/  BSYNC B0 ;  /* 0x0000000000007941 */ /* 0x000fea0003800000 */
.L_x_1634:
[----:B------:R-:W4:Y:S02]  /*2be0*/  LDL R142, [R1] ;  /* 0x00000000018e7983 */ /* 0x000f240000100800 */
[----:B----4-:R-:W-:-:S05]  /*2bf0*/  IMAD R140, R140, UR42, R142 ;  /* 0x0000002a8c8c7c24 */ /* 0x010fca000f8e028e */
[----:B------:R-:W-:Y:S02]  /*2c00*/  VIMNMX R145, R145, R140, !PT ;  /* 0x0000008c91917248 */ /* 0x000fe40007fe0100 */
[----:B------:R-:W-:-:S07]  /*2c10*/  VIADDMNMX R139, R140, UR42, R139, PT ;  /* 0x0000002a8c8b7c46 */ /* 0x000fce000b80018b */
.L_x_1633:
        /* <DEDUP_REMOVED lines=10> */
[----:B------:R-:W-:-:S03]  /*2cc0*/  ULOP3.LUT UR9, UR5, 0x1000000, URZ, 0xfc, !UPT ;  /* 0x0100000005097892 */ /* 0x000fc6000f8efc3f */
[----:B------:R-:W-:-:S04]  /*2cd0*/  UMOV UR5, 0x40000040 ;  /* 0x4000004000057882 */ /* 0x000fc80000000000 */
[----:B------:R-:W-:Y:S01]  /*2ce0*/  ULEA UR12, UR10, UR37, 0xd ;  /* 0x000000250a0c7291 */ /* 0x000fe2000f8e683f */
[----:B------:R-:W-:-:S03]  /*2cf0*/  UMOV UR6, UR9 ;  /* 0x0000000900067c82 */ /* 0x000fc60008000000 */
[----:B------:R-:W-:-:S04]  /*2d00*/  UIADD3 UR4, UR12, 0x2a000, URZ ;  /* 0x0002a0000c047890 */ /* 0x000fc8000fffe03f */
[----:B------:R-:W-:-:S04]  /*2d10*/  USHF.R.U32.HI UR4, URZ, 0x4, UR4 ;  /* 0x000000043f047899 */ /* 0x000fc80008011604 */
        /* <DEDUP_REMOVED lines=171> */
[----:B------:R-:W-:Y:S01]  /*37d0*/  F2FP.F16.F32.PACK_AB R126, R129, R128 ;  /* 0x00000080817e723e */ /* 0x000fe200000000ff */
[----:B------:R-:W-:Y:S01]  /*37e0*/  ULOP3.LUT UR14, UR13, 0x10000, URZ, 0xfc, !UPT ;  /* 0x000100000d0e7892 */ /* 0x000fe2000f8efc3f */
        /* <DEDUP_REMOVED lines=40> */
[----:B------:R-:W-:Y:S01]  /*3a70*/  UMOV UR8, UR14 ;  /* 0x0000000e00087c82 */ /* 0x000fe20008000000 */
        /* <DEDUP_REMOVED lines=52> */
.L_x_1637:
        /* <DEDUP_REMOVED lines=59> */
.L_x_1638:
        /* <DEDUP_REMOVED lines=63> */
.L_x_1613:
[----:B------:R-:W-:Y:S05]  /*4560*/  @P0 BRA `(.L_x_1611) ;  /* 0x0000005000800947 */ /* 0x000fea0003800000 */
[----:B------:R-:W1:Y:S01]  /*4570*/  S2R R4, SR_TID.X ;  /* 0x0000000000047919 */ /* 0x000e620000002100 */
[----:B------:R-:W2:Y:S01]  /*4580*/  S2UR UR8, SR_CTAID.Y ;  /* 0x00000000000879c3 */ /* 0x000ea20000002600 */
[----:B------:R-:W-:Y:S01]  /*4590*/  ULDC UR9, c[0x0][0x850] ;  /* 0x0002140000097ab9 */ /* 0x000fe20000000800 */
[----:B------:R-:W-:Y:S01]  /*45a0*/  ULDC.64 UR12, c[0x0][0x818] ;  /* 0x00020600000c7ab9 */ /* 0x000fe20000000a00 */
[----:B------:R-:W-:Y:S01]  /*45b0*/  UISETP.NE.AND UP0, UPT, UR9, 0x1, UPT ;  /* 0x000000010900788c */ /* 0x000fe2000bf05270 */
[----:B------:R-:W-:Y:S01]  /*45c0*/  BSSY B0, `(.L_x_1640) ;  /* 0x0000058000007945 */ /* 0x000fe20003800000 */
[----:B------:R-:W-:Y:S01]  /*45d0*/  ULDC UR18, c[0x0][0x80c] ;  /* 0x0002030000127ab9 */ /* 0x000fe20000000800 */
[----:B------:R-:W-:Y:S01]  /*45e0*/  UMOV UR20, 0x400 ;  /* 0x0000040000147882 */ /* 0x000fe20000000000 */
[----:B------:R-:W-:Y:S01]  /*45f0*/  ULDC.64 UR16, c[0x0][0x840] ;  /* 0x0002100000107ab9 */ /* 0x000fe20000000a00 */
[----:B------:R-:W3:Y:S01]  /*4600*/  S2UR UR15, SR_CTAID.X ;  /* 0x00000000000f79c3 */ /* 0x000ee20000002500 */
[----:B------:R-:W-:-:S05]  /*4610*/  ULDC.64 UR24, c[0x0][0x848] ;  /* 0x0002120000187ab9 */ /* 0x000fca0000000a00 */
[----:B------:R-:W-:Y:S01]  /*4620*/  @UP0 ULDC UR4, c[0x0][0x854] ;  /* 0x0002150000040ab9 */ /* 0x000fe20000000800 */
[----:B------:R-:W-:Y:S01]  /*4630*/  @UP0 ULDC UR7, c[0x0][0x858] ;  /* 0x0002160000070ab9 */ /* 0x000fe20000000800 */
[----:B------:R-:W4:Y:S01]  /*4640*/  S2UR UR14, SR_CTAID.Z ;  /* 0x00000000000e79c3 */ /* 0x000f220000002700 */
[----:B--2---:R-:W-:-:S07]  /*4650*/  UIMAD.WIDE.U32 UR4, UR8, UR4, URZ ;  /* 0x00000004080472a5 */ /* 0x004fce000f8e003f */
[----:B------:R-:W2:Y:S01]  /*4660*/  S2UR UR21, SR_CgaCtaId ;  /* 0x00000000001579c3 */ /* 0x000ea20000008800 */
[----:B------:R-:W-:Y:S01]  /*4670*/  UMOV UR11, UR8 ;  /* 0x00000008000b7c82 */ /* 0x000fe20008000000 */
[----:B------:R-:W-:Y:S01]  /*4680*/  @UP0 USHF.R.U32.HI UR11, URZ, UR7, UR5 ;  /* 0x000000073f0b0299 */ /* 0x000fe20008011605 */
[----:B-1----:R-:W-:-:S03]  /*4690*/  VIADD R3, R4, 0xffffff80 ;  /* 0xffffff8004037836 */ /* 0x002fc60000000000 */
[----:B------:R-:W-:Y:S02]  /*46a0*/  USHF.R.S32.HI UR19, URZ, 0x1f, UR11 ;  /* 0x0000001f3f137899 */ /* 0x000fe4000801140b */
[----:B------:R-:W-:Y:S01]  /*46b0*/  BAR.SYNC.DEFER_BLOCKING 0x1, 0x180 ;  /* 0x0046000000007b1d */ /* 0x000fe20000010000 */
[----:B---3--:R-:W-:Y:S01]  /*46c0*/  UIMAD UR6, UR15, 0x4800, URZ ;  /* 0x000048000f0678a4 */ /* 0x008fe2000f8e023f */
[----:B------:R-:W-:Y:S01]  /*46d0*/  ISETP.NE.AND P1, PT, R4, 0x80, PT ;  /* 0x000000800400780c */ /* 0x000fe20003f25270 */
[----:B------:R-:W-:Y:S01]  /*46e0*/  UIMAD UR10, UR19, UR12, URZ ;  /* 0x0000000c130a72a4 */ /* 0x000fe2000f8e023f */
[----:B------:R-:W-:Y:S01]  /*46f0*/  SHF.R.S32.HI R0, RZ, 0x1f, R3 ;  /* 0x0000001fff007819 */ /* 0x000fe20000011403 */
[----:B------:R-:W-:Y:S01]  /*4700*/  USHF.R.S32.HI UR7, URZ, 0x1f, UR6 ;  /* 0x0000001f3f077899 */ /* 0x000fe20008011406 */
[----:B------:R-:W-:Y:S01]  /*4710*/  ISETP.NE.AND P0, PT, R3, RZ, PT ;  /* 0x000000ff0300720c */ /* 0x000fe20003f05270 */
[----:B------:R-:W-:Y:S01]  /*4720*/  UIMAD UR22, UR11, UR13, UR10 ;  /* 0x0000000d0b1672a4 */ /* 0x000fe2000f8e020a */
[----:B------:R-:W-:Y:S01]  /*4730*/  LEA.HI R2, R0, R3, RZ, 0x7 ;  /* 0x0000000300027211 */ /* 0x000fe200078f38ff */
[----:B------:R-:W-:Y:S01]  /*4740*/  UIMAD.WIDE.U32 UR4, UR11, UR12, UR6 ;  /* 0x0000000c0b0472a5 */ /* 0x000fe2000f8e0006 */
[----:B------:R-:W-:-:S02]  /*4750*/  ULDC UR10, c[0x0][0x870] ;  /* 0x00021c00000a7ab9 */ /* 0x000fc40000000800 */
[----:B------:R-:W-:Y:S01]  /*4760*/  LOP3.LUT R0, R2, 0x3fffff80, RZ, 0xc0, !PT ;  /* 0x3fffff8002007812 */ /* 0x000fe200078ec0ff */
[----:B------:R-:W-:Y:S01]  /*4770*/  UIMAD UR10, UR15, UR10, URZ ;  /* 0x0000000a0f0a72a4 */ /* 0x000fe2000f8e023f */
[----:B------:R-:W-:Y:S01]  /*4780*/  SHF.R.S32.HI R5, RZ, 0x7, R2 ;  /* 0x00000007ff057819 */ /* 0x000fe20000011402 */
[----:B----4-:R-:W-:Y:S02]  /*4790*/  UIMAD UR15, UR14, UR18, URZ ;  /* 0x000000120e0f72a4 */ /* 0x010fe4000f8e023f */
[----:B------:R-:W-:Y:S01]  /*47a0*/  IMAD.IADD R0, R3, 0x1, -R0 ;  /* 0x0000000103007824 */ /* 0x000fe200078e0a00 */
[----:B------:R-:W-:Y:S02]  /*47b0*/  UIMAD UR18, UR10, UR18, URZ ;  /* 0x000000120a1272a4 */ /* 0x000fe4000f8e023f */
[----:B--2---:R-:W-:Y:S01]  /*47c0*/  ULEA UR10, UR21, UR20, 0x18 ;  /* 0x00000014150a7291 */ /* 0x004fe2000f8ec03f */
[----:B------:R-:W-:Y:S01]  /*47d0*/  IMAD R0, R5, 0x600, R0 ;  /* 0x0000060005007824 */ /* 0x000fe200078e0200 */
[----:B------:R-:W-:-:S02]  /*47e0*/  USHF.R.S32.HI UR21, URZ, 0x1f, UR18 ;  /* 0x0000001f3f157899 */ /* 0x000fc40008011412 */
[----:B------:R-:W-:Y:S01]  /*47f0*/  USHF.R.S32.HI UR20, URZ, 0x1f, UR15 ;  /* 0x0000001f3f147899 */ /* 0x000fe2000801140f */
[----:B------:R-:W-:Y:S01]  /*4800*/  IMAD.SHL.U32 R0, R0, 0x4, RZ ;  /* 0x0000000400007824 */ /* 0x000fe200078e00ff */
[----:B------:R-:W-:Y:S02]  /*4810*/  UIADD3 UR18, UP0, UP1, UR18, UR15, UR11 ;  /* 0x0000000f12127290 */ /* 0x000fe4000f91e00b */
[----:B------:R-:W-:Y:S02]  /*4820*/  UIMAD.WIDE.U32 UR6, UR11, UR16, UR6 ;  /* 0x000000100b0672a5 */ /* 0x000fe4000f8e0006 */
[----:B------:R-:W-:Y:S01]  /*4830*/  UIMAD UR23, UR19, UR16, URZ ;  /* 0x00000010131772a4 */ /* 0x000fe2000f8e023f */
[----:B------:R-:W-:Y:S01]  /*4840*/  LEA R0, R0, UR10, 0x2 ;  /* 0x0000000a00007c11 */ /* 0x000fe2000f8e10ff */
[----:B------:R-:W-:Y:S02]  /*4850*/  UIADD3.X UR16, UR21, UR20, UR19, UP0, UP1 ;  /* 0x0000001415107290 */ /* 0x000fe400087e2413 */
[----:B------:R-:W-:Y:S01]  /*4860*/  USHF.L.U32 UR15, UR18, 0x2, URZ ;  /* 0x00000002120f7899 */ /* 0x000fe2000800063f */
[----:B------:R-:W-:Y:S01]  /*4870*/  ULDC.64 UR12, c[0x0][0x868] ;  /* 0x00021a00000c7ab9 */ /* 0x000fe20000000a00 */
[----:B------:R-:W-:Y:S01]  /*4880*/  USHF.L.U64.HI UR16, UR18, 0x2, UR16 ;  /* 0x0000000212107899 */ /* 0x000fe20008010210 */
[----:B------:R1:W-:Y:S01]  /*4890*/  STS.128 [R0], R24 ;  /* 0x0000001800007388 */ /* 0x0003e20000000c00 */
[----:B------:R-:W-:-:S02]  /*48a0*/  UIADD3 UR18, UP0, UR15, UR12, URZ ;  /* 0x0000000c0f127290 */ /* 0x000fc4000ff1e03f */
[----:B------:R-:W-:Y:S01]  /*48b0*/  USHF.R.S32.HI UR12, URZ, 0x1f, UR14 ;  /* 0x0000001f3f0c7899 */ /* 0x000fe2000801140e */
[----:B------:R1:W-:Y:S01]  /*48c0*/  STS.128 [R0+0x800], R28 ;  /* 0x0008001c00007388 */ /* 0x0003e20000000c00 */
[----:B------:R-:W-:Y:S01]  /*48d0*/  UIMAD UR17, UR11, UR17, UR23 ;  /* 0x000000110b1172a4 */ /* 0x000fe2000f8e0217 */
[----:B------:R-:W-:Y:S02]  /*48e0*/  ULDC.64 UR20, c[0x0][0x820] ;  /* 0x0002080000147ab9 */ /* 0x000fe40000000a00 */
[----:B------:R1:W-:Y:S01]  /*48f0*/  STS.128 [R0+0x1000], R32 ;  /* 0x0010002000007388 */ /* 0x0003e20000000c00 */
[----:B------:R-:W-:Y:S01]  /*4900*/  UIADD3.X UR19, UR16, UR13, URZ, UP0, !UPT ;  /* 0x0000000d10137290 */ /* 0x000fe200087fe43f */
[----:B------:R-:W-:Y:S01]  /*4910*/  IMAD.U32 R2, RZ, RZ, UR18 ;  /* 0x00000012ff027e24 */ /* 0x000fe2000f8e00ff */
[----:B------:R-:W-:Y:S01]  /*4920*/  UIMAD UR13, UR12, UR20, URZ ;  /* 0x000000140c0d72a4 */ /* 0x000fe2000f8e023f */
[----:B------:R1:W-:Y:S01]  /*4930*/  STS.128 [R0+0x1800], R36 ;  /* 0x0018002400007388 */ /* 0x0003e20000000c00 */
[----:B------:R-:W-:-:S02]  /*4940*/  UIADD3 UR5, UR5, UR22, URZ ;  /* 0x0000001605057290 */ /* 0x000fc4000fffe03f */
[----:B------:R-:W-:Y:S01]  /*4950*/  UIMAD UR12, UR12, UR24, URZ ;  /* 0x000000180c0c72a4 */ /* 0x000fe2000f8e023f */
[----:B------:R1:W-:Y:S01]  /*4960*/  STS.128 [R0+0x2000], R40 ;  /* 0x0020002800007388 */ /* 0x0003e20000000c00 */
[----:B------:R-:W-:Y:S01]  /*4970*/  UIADD3 UR7, UR7, UR17, URZ ;  /* 0x0000001107077290 */ /* 0x000fe2000fffe03f */
[----:B------:R-:W-:Y:S01]  /*4980*/  IMAD.U32 R3, RZ, RZ, UR19 ;  /* 0x00000013ff037e24 */ /* 0x000fe2000f8e00ff */
[----:B------:R-:W-:Y:S01]  /*4990*/  UIMAD UR13, UR14, UR21, UR13 ;  /* 0x000000150e0d72a4 */ /* 0x000fe2000f8e020d */
[----:B------:R1:W-:Y:S01]  /*49a0*/  STS.128 [R0+0x2800], R44 ;  /* 0x0028002c00007388 */ /* 0x0003e20000000c00 */
[----:B------:R-:W-:Y:S02]  /*49b0*/  UIMAD.WIDE.U32 UR4, UR14, UR20, UR4 ;  /* 0x000000140e0472a5 */ /* 0x000fe4000f8e0004 */
[----:B------:R-:W-:Y:S01]  /*49c0*/  UIMAD UR12, UR14, UR25, UR12 ;  /* 0x000000190e0c72a4 */ /* 0x000fe2000f8e020c */
[----:B------:R1:W-:Y:S01]  /*49d0*/  STS.128 [R0+0x3000], R48 ;  /* 0x0030003000007388 */ /* 0x0003e20000000c00 */
[----:B------:R-:W-:Y:S01]  /*49e0*/  UIMAD.WIDE.U32 UR6, UR14, UR24, UR6 ;  /* 0x000000180e0672a5 */ /* 0x000fe2000f8e0006 */
[----:B------:R-:W-:-:S02]  /*49f0*/  ULDC.64 UR20, c[0x0][0x800] ;  /* 0x0002000000147ab9 */ /* 0x000fc40000000a00 */
[----:B------:R1:W-:Y:S01]  /*4a00*/  STS.128 [R0+0x3800], R52 ;  /* 0x0038003400007388 */ /* 0x0003e20000000c00 */
[----:B------:R-:W-:Y:S01]  /*4a10*/  ULDC.64 UR22, c[0x0][0x828] ;  /* 0x00020a0000167ab9 */ /* 0x000fe20000000a00 */
[----:B------:R-:W-:Y:S02]  /*4a20*/  UIADD3 UR14, -UR11, URZ, URZ ;  /* 0x0000003f0b0e7290 */ /* 0x000fe4000fffe13f */
[----:B------:R1:W-:Y:S01]  /*4a30*/  STS.128 [R0+0x4000], R56 ;  /* 0x0040003800007388 */ /* 0x0003e20000000c00 */
[----:B------:R-:W-:Y:S02]  /*4a40*/  UIADD3 UR11, UR5, UR13, URZ ;  /* 0x0000000d050b7290 */ /* 0x000fe4000fffe03f */
[----:B------:R-:W-:Y:S01]  /*4a50*/  ULEA UR20, UP0, UR4, UR20, 0x2 ;  /* 0x0000001404147291 */ /* 0x000fe2000f80103f */
[----:B------:R1:W-:Y:S01]  /*4a60*/  STS.128 [R0+0x4800], R60 ;  /* 0x0048003c00007388 */ /* 0x0003e20000000c00 */
[----:B------:R-:W-:Y:S02]  /*4a70*/  UIADD3 UR5, UR7, UR12, URZ ;  /* 0x0000000c07057290 */ /* 0x000fe4000fffe03f */
[----:B------:R-:W-:Y:S01]  /*4a80*/  ULEA UR22, UP1, UR6, UR22, 0x2 ;  /* 0x0000001606167291 */ /* 0x000fe2000f82103f */
[----:B------:R1:W-:Y:S01]  /*4a90*/  STS.128 [R0+0x5000], R64 ;  /* 0x0050004000007388 */ /* 0x0003e20000000c00 */
[----:B------:R-:W-:-:S02]  /*4aa0*/  ULEA.HI.X UR21, UR4, UR21, UR11, 0x2, UP0 ;  /* 0x0000001504157291 */ /* 0x000fc400080f140b */
[----:B------:R-:W-:Y:S01]  /*4ab0*/  ULEA.HI.X UR5, UR6, UR23, UR5, 0x2, UP1 ;  /* 0x0000001706057291 */ /* 0x000fe200088f1405 */
[----:B------:R1:W-:Y:S01]  /*4ac0*/  STS.128 [R0+0x5800], R68 ;  /* 0x0058004400007388 */ /* 0x0003e20000000c00 */
[----:B------:R-:W-:Y:S01]  /*4ad0*/  UIMAD UR14, UR9, UR14, UR8 ;  /* 0x0000000e090e72a4 */ /* 0x000fe2000f8e0208 */
[----:B------:R-:W-:Y:S11]  /*4ae0*/  @P0 BRA `(.L_x_1641) ;  /* 0x0000000000140947 */ /* 0x000ff60003800000 */
.L_x_1642:
[----:B------:R-:W2:Y:S04]  /*4af0*/  LDG.E.STRONG.GPU R4, desc[UR46][R2.64] ;  /* 0x0000002e02047981 */ /* 0x000ea8000c1ef900 */
[----:B--2---:R-:W-:Y:S01]  /*4b00*/  CCTL.IVALL ;  /* 0x00000000ff00798f */ /* 0x004fe20002000000 */
[----:B------:R-:W-:Y:S05]  /*4b10*/  YIELD ;  /* 0x0000000000007946 */ /* 0x000fea0003800000 */
[----:B------:R-:W-:-:S13]  /*4b20*/  ISETP.NE.AND P0, PT, R4, UR14, PT ;  /* 0x0000000e04007c0c */ /* 0x000fda000bf05270 */
[----:B------:R-:W-:Y:S05]  /*4b30*/  @P0 BRA `(.L_x_1642) ;  /* 0xfffffffc00ec0947 */ /* 0x000fea000383ffff */
.L_x_1641:
[----:B------:R-:W-:Y:S05]  /*4b40*/  BSYNC B0 ;  /* 0x0000000000007941 */ /* 0x000fea0003800000 */
.L_x_1640:
[----:B------:R-:W-:-:S03]  /*4b50*/  UMOV UR4, 0xffffffff ;  /* 0xffffffff00047882 */ /* 0x000fc60000000000 */
[----:B------:R-:W-:Y:S05]  /*4b60*/  BRA.DIV UR4, `(.L_x_1643) ;  /* 0x0000004e04687947 */ /* 0x000fea000b800000 */
[----:B------:R-:W-:Y:S01]  /*4b70*/  NOP ;  /* 0x0000000000007918 */ /* 0x000fe20000000000 */
.L_x_1752:
        /* <DEDUP_REMOVED lines=10> */
[----:B------:R-:W-:Y:S01]  /*4c20*/  PLOP3.LUT P0, PT, PT, PT, PT, 0x80, 0x0 ;  /* 0x000000000000781c */ /* 0x000fe20003f0f070 */
[----:B------:R-:W-:Y:S01]  /*4c30*/  UMOV UR6, 0x1200 ;  /* 0x0000120000067882 */ /* 0x000fe20000000000 */
[----:B------:R-:W-:Y:S01]  /*4c40*/  UMOV UR8, 0x0 ;  /* 0x0000000000087882 */ /* 0x000fe20000000000 */
[----:B------:R-:W-:Y:S01]  /*4c50*/  UMOV UR9, 0x14f00000 ;  /* 0x14f0000000097882 */ /* 0x000fe20000000000 */
[----:B------:R-:W-:-:S09]  /*4c60*/  UMOV UR4, UR22 ;  /* 0x0000001600047c82 */ /* 0x000fd20008000000 */
.L_x_1646:
[----:B------:R-:W-:Y:S01]  /*4c70*/  @P0 ELECT P2, URZ, PT ;  /* 0x00000000003f082f */ /* 0x000fe20003840000 */
[----:B------:R2:W-:-:S12]  /*4c80*/  UBLKRED.G.S.ADD.F32.RN [UR4], [UR10], UR6, desc[UR8] ;  /* 0x000008040a0073bb */ /* 0x0005d800080a1406 */
[----:B------:R-:W-:Y:S02]  /*4c90*/  @P2 PLOP3.LUT P0, PT, P2, PT, PT, 0x8, 0x0 ;  /* 0x000000000000281c */ /* 0x000fe4000170e170 */
[----:B------:R-:W-:-:S11]  /*4ca0*/  PLOP3.LUT P2, PT, PT, PT, PT, 0x8, 0x0 ;  /* 0x000000000000781c */ /* 0x000fd60003f4e170 */
[----:B--2---:R-:W-:Y:S05]  /*4cb0*/  @P0 BRA.U.ANY `(.L_x_1646) ;  /* 0xfffffffd00ec0947 */ /* 0x004fea000393ffff */
[----:B------:R0:W-:Y:S01]  /*4cc0*/  UTMACMDFLUSH ;  /* 0x00000000000079b7 */ /* 0x0001e20000000000 */
[----:B------:R-:W-:-:S04]  /*4cd0*/  DEPBAR.LE SB0, 0x0 ;  /* 0x000080000000791a */ /* 0x000fc80000000000 */
.L_x_1645:
[----:B------:R-:W-:Y:S05]  /*4ce0*/  BSYNC B0 ;  /* 0x0000000000007941 */ /* 0x000fea0003800000 */
.L_x_1644:
        /* <DEDUP_REMOVED lines=12> */
[----:B------:R-:W-:-:S05]  /*4db0*/  IMAD.MOV.U32 R5, RZ, RZ, 0x1 ;  /* 0x00000001ff057424 */ /* 0x000fca00078e00ff */
[----:B------:R2:W-:Y:S02]  /*4dc0*/  REDG.E.ADD.S32.STRONG.GPU desc[UR46][R2.64], R5 ;  /* 0x000000050200798e */ /* 0x0005e4000c10e3ae */
.L_x_1648:
[----:B------:R-:W-:Y:S05]  /*4dd0*/  BSYNC B0 ;  /* 0x0000000000007941 */ /* 0x000fea0003800000 */
.L_x_1647:
[----:B------:R-:W-:Y:S06]  /*4de0*/  BAR.SYNC.DEFER_BLOCKING 0x1, 0x180 ;  /* 0x0046000000007b1d */ /* 0x000fec0000010000 */
[----:B------:R-:W-:Y:S01]  /*4df0*/  ULDC.64 UR4, c[0x0][0x860] ;  /* 0x0002180000047ab9 */ /* 0x000fe20000000a00 */
[----:B------:R-:W-:Y:S01]  /*4e00*/  BSSY B0, `(.L_x_1649) ;  /* 0x0000017000007945 */ /* 0x000fe20003800000 */
[----:B------:R-:W-:-:S04]  /*4e10*/  UIADD3 UR15, UP0, UR15, UR4, URZ ;  /* 0x000000040f0f7290 */ /* 0x000fc8000ff1e03f */
[----:B------:R-:W-:Y:S02]  /*4e20*/  UIADD3.X UR16, UR16, UR5, URZ, UP0, !UPT ;  /* 0x0000000510107290 */ /* 0x000fe400087fe43f */
[----:B--2---:R-:W-:-:S04]  /*4e30*/  IMAD.U32 R2, RZ, RZ, UR15 ;  /* 0x0000000fff027e24 */ /* 0x004fc8000f8e00ff */
[----:B------:R-:W-:Y:S01]  /*4e40*/  IMAD.U32 R3, RZ, RZ, UR16 ;  /* 0x00000010ff037e24 */ /* 0x000fe2000f8e00ff */
        /* <DEDUP_REMOVED lines=13> */
.L_x_1651:
[----:B-12---:R-:W2:Y:S04]  /*4f20*/  LDG.E.STRONG.GPU R0, desc[UR46][R2.64] ;  /* 0x0000002e02007981 */ /* 0x006ea8000c1ef900 */
[----:B--2---:R-:W-:Y:S01]  /*4f30*/  CCTL.IVALL ;  /* 0x00000000ff00798f */ /* 0x004fe20002000000 */
[----:B------:R-:W-:Y:S05]  /*4f40*/  YIELD ;  /* 0x0000000000007946 */ /* 0x000fea0003800000 */
[----:B------:R-:W-:-:S13]  /*4f50*/  ISETP.NE.AND P0, PT, R0, UR14, PT ;  /* 0x0000000e00007c0c */ /* 0x000fda000bf05270 */
[----:B------:R-:W-:Y:S05]  /*4f60*/  @P0 BRA `(.L_x_1651) ;  /* 0xfffffffc00ec0947 */ /* 0x000fea000383ffff */
.L_x_1650:
[----:B------:R-:W-:Y:S05]  /*4f70*/  BSYNC B0 ;  /* 0x0000000000007941 */ /* 0x000fea0003800000 */
.L_x_1649:
[----:B------:R-:W-:-:S03]  /*4f80*/  UMOV UR4, 0xffffffff ;  /* 0xffffffff00047882 */ /* 0x000fc60000000000 */
[----:B------:R-:W-:Y:S05]  /*4f90*/  BRA.DIV UR4, `(.L_x_1652) ;  /* 0x0000004a04787947 */ /* 0x000fea000b800000 */
[----:B------:R-:W-:Y:S01]  /*4fa0*/  NOP ;  /* 0x0000000000007918 */ /* 0x000fe20000000000 */
.L_x_1755:
[----:B------:R-:W-:Y:S01]  /*4fb0*/  @!PT LDS RZ, [RZ] ;  /* 0x00000000fffff984 */ /* 0x000fe20000000800 */
[----:B------:R-:W-:Y:S01]  /*4fc0*/  @!PT LDS RZ, [RZ] ;  /* 0x00000000fffff984 */ /* 0x000fe20000000800 */
[----:B------:R-:W-:Y:S01]  /*4fd0*/  @!PT LDS RZ, [RZ] ;  /* 0x00000000fffff984 */ /* 0x000fe20000000800 */
[----:B------:R-:W-:Y:S01]  /*4fe0*/  @!PT LDS RZ, [RZ] ;  /* 0x00000000fffff984 */ /* 0x000fe20000000800 */
[----:B------:R3:W-:Y:S06]  /*4ff0*/  MEMBAR.ALL.CTA ;  /* 0x0000000000007992 */ /* 0x0007ec0000008000 */
[----:B---3--:R-:W3:Y:S01]  /*5000*/  FENCE.VIEW.ASYNC.S ;  /* 0x00000000000073c6 */ /* 0x008ee20000000000 */
[----:B------:R-:W-:Y:S05]  /*5010*/  WARPSYNC.ALL ;  /* 0x0000000000007948 */ /* 0x000fea0003800000 */
[----:B------:R-:W-:Y:S01]  /*5020*/  BSSY B0, `(.L_x_1653) ;  /* 0x0000010000007945 */ /* 0x000fe20003800000 */
[----:B---3--:R-:W-:Y:S06]  /*5030*/  BAR.SYNC.DEFER_BLOCKING 0x1, 0x180 ;  /* 0x0046000000007b1d */ /* 0x008fec0000010000 */
[----:B------:R-:W-:Y:S05]  /*5040*/  @P1 BRA `(.L_x_1654) ;  /* 0x0000000000341947 */ /* 0x000fea0003800000 */
[----:B------:R-:W-:Y:S01]  /*5050*/  PLOP3.LUT P0, PT, PT, PT, PT, 0x80, 0x0 ;  /* 0x000000000000781c */ /* 0x000fe20003f0f070 */
[----:B------:R-:W-:Y:S01]  /*5060*/  UMOV UR6, 0x1200 ;  /* 0x0000120000067882 */ /* 0x000fe20000000000 */
[----:B------:R-:W-:Y:S01]  /*5070*/  UMOV UR8, 0x0 ;  /* 0x0000000000087882 */ /* 0x000fe20000000000 */
[----:B------:R-:W-:Y:S01]  /*5080*/  UMOV UR9, 0x14f00000 ;  /* 0x14f0000000097882 */ /* 0x000fe20000000000 */
[----:B------:R-:W-:Y:S01]  /*5090*/  UMOV UR4, UR20 ;  /* 0x0000001400047c82 */ /* 0x000fe20008000000 */
[----:B------:R-:W-:-:S08]  /*50a0*/  UMOV UR5, UR21 ;  /* 0x0000001500057c82 */ /* 0x000fd00008000000 */
.L_x_1655:
[----:B------:R-:W-:Y:S01]  /*50b0*/  @P0 ELECT P2, URZ, PT ;  /* 0x00000000003f082f */ /* 0x000fe20003840000 */
[----:B------:R3:W-:-:S12]  /*50c0*/  UBLKRED.G.S.ADD.F32.RN [UR4], [UR10], UR6, desc[UR8] ;  /* 0x000008040a0073bb */ /* 0x0007d800080a1406 */
[----:B------:R-:W-:Y:S02]  /*50d0*/  @P2 PLOP3.LUT P0, PT, P2, PT, PT, 0x8, 0x0 ;  /* 0x000000000000281c */ /* 0x000fe4000170e170 */
[----:B------:R-:W-:-:S11]  /*50e0*/  PLOP3.LUT P2, PT, PT, PT, PT, 0x8, 0x0 ;  /* 0x000000000000781c */ /* 0x000fd60003f4e170 */
[----:B---3--:R-:W-:Y:S05]  /*50f0*/  @P0 BRA.U.ANY `(.L_x_1655) ;  /* 0xfffffffd00ec0947 */ /* 0x008fea000393ffff */
[----:B------:R0:W-:Y:S01]  /*5100*/  UTMACMDFLUSH ;  /* 0x00000000000079b7 */ /* 0x0001e20000000000 */
[----:B------:R-:W-:-:S04]  /*5110*/  DEPBAR.LE SB0, 0x0 ;  /* 0x000080000000791a */ /* 0x000fc80000000000 */
.L_x_1654:
[----:B------:R-:W-:Y:S05]  /*5120*/  BSYNC B0 ;  /* 0x0000000000007941 */ /* 0x000fea0003800000 */
.L_x_1653:
        /* <DEDUP_REMOVED lines=11> */
[----:B012345:R-:W-:Y:S04]  /*51e0*/  CCTL.IVALL ;  /* 0x00000000ff00798f */ /* 0x03ffe80002000000 */
[----:B------:R3:W-:Y:S01]  /*51f0*/  REDG.E.ADD.S32.STRONG.GPU desc[UR46][R2.64], R5 ;  /* 0x000000050200798e */ /* 0x0007e2000c10e3ae */
[----:B------:R-:W-:Y:S05]  /*5200*/  BRA `(.L_x_1611) ;  /* 0x0000004400587947 */ /* 0x000fea0003800000 */
.L_x_1609:
        /* <DEDUP_REMOVED lines=33> */
.L_x_1657:
[----:B------:R-:W-:-:S05]  /*5420*/  UMOV UR11, UR5 ;  /* 0x00000005000b7c82 */ /* 0x000fca0008000000 */
.L_x_1658:
        /* <DEDUP_REMOVED lines=11> */
[----:B------:R-:W-:Y:S02]  /*54e0*/  UIADD3 UR7, UR7, UR8, URZ ;  /* 0x0000000807077290 */ /* 0x000fe4000fffe03f */
[----:B------:R-:W-:Y:S02]  /*54f0*/  UISETP.LT.AND UP0, UPT, URZ, UR10, UPT ;  /* 0x0000000a3f00728c */ /* 0x000fe4000bf01270 */
[----:B------:R-:W-:-:S02]  /*5500*/  USHF.R.S32.HI UR9, URZ, 0x1f, UR16 ;  /* 0x0000001f3f097899 */ /* 0x000fc40008011410 */
[----:B------:R-:W-:Y:S01]  /*5510*/  USEL UR8, URZ, UR10, !UP0 ;  /* 0x0000000a3f087287 */ /* 0x000fe2000c000000 */
[----:B------:R-:W-:Y:S01]  /*5520*/  ULDC.64 UR12, c[0x0][0x2e0] ;  /* 0x0000b800000c7ab9 */ /* 0x000fe20000000a00 */
[----:B------:R-:W-:Y:S02]  /*5530*/  ULDC UR15, c[0x0][0x288] ;  /* 0x0000a200000f7ab9 */ /* 0x000fe40000000800 */
[----:B------:R-:W-:Y:S02]  /*5540*/  UISETP.GT.AND UP0, UPT, UR11, UR8, UPT ;  /* 0x000000080b00728c */ /* 0x000fe4000bf04270 */
[----:B------:R-:W-:Y:S02]  /*5550*/  UIMAD UR9, UR9, UR12, URZ ;  /* 0x0000000c090972a4 */ /* 0x000fe4000f8e023f */
[----:B------:R-:W-:Y:S02]  /*5560*/  UIMAD UR10, UR16, UR15, URZ ;  /* 0x0000000f100a72a4 */ /* 0x000fe4000f8e023f */
[----:B------:R-:W-:Y:S01]  /*5570*/  PLOP3.LUT P1, PT, PT, PT, UP0, 0x80, 0x0 ;  /* 0x000000000000781c */ /* 0x000fe20003f2f008 */
[----:B------:R-:W-:-:S02]  /*5580*/  UIMAD UR14, UR16, UR13, UR9 ;  /* 0x0000000d100e72a4 */ /* 0x000fc4000f8e0209 */
        /* <DEDUP_REMOVED lines=26> */
.L_x_1663:
[----:B------:R-:W2:Y:S04]  /*5730*/  LDG.E.STRONG.GPU R0, desc[UR46][R2.64] ;  /* 0x0000002e02007981 */ /* 0x000ea8000c1ef900 */
[----:B--2---:R-:W-:Y:S01]  /*5740*/  CCTL.IVALL ;  /* 0x00000000ff00798f */ /* 0x004fe20002000000 */
[----:B------:R-:W-:Y:S05]  /*5750*/  YIELD ;  /* 0x0000000000007946 */ /* 0x000fea0003800000 */
[----:B------:R-:W-:-:S13]  /*5760*/  ISETP.NE.AND P1, PT, R0, UR23, PT ;  /* 0x0000001700007c0c */ /* 0x000fda000bf25270 */
[----:B------:R-:W-:Y:S05]  /*5770*/  @P1 BRA `(.L_x_1663) ;  /* 0xfffffffc00ec1947 */ /* 0x000fea000383ffff */
.L_x_1662:
[----:B------:R-:W-:Y:S05]  /*5780*/  BSYNC B0 ;  /* 0x0000000000007941 */ /* 0x000fea0003800000 */
.L_x_1661:
[----:B------:R-:W-:-:S03]  /*5790*/  UMOV UR4, 0xffffffff ;  /* 0xffffffff00047882 */ /* 0x000fc60000000000 */
[----:B------:R-:W-:Y:S05]  /*57a0*/  BRA.DIV UR4, `(.L_x_1664) ;  /* 0x0000004204907947 */ /* 0x000fea000b800000 */
[----:B------:R-:W-:Y:S01]  /*57b0*/  NOP ;  /* 0x0000000000007918 */ /* 0x000fe20000000000 */
.L_x_1758:
        /* <DEDUP_REMOVED lines=22> */
.L_x_1666:
[----:B------:R-:W-:Y:S05]  /*5920*/  BSYNC B0 ;  /* 0x0000000000007941 */ /* 0x000fea0003800000 */
.L_x_1665:
        /* <DEDUP_REMOVED lines=19> */
.L_x_1668:
[----:B------:R-:W-:Y:S05]  /*5a60*/  BSYNC B0 ;  /* 0x0000000000007941 */ /* 0x000fea0003800000 */
.L_x_1667:
        /* <DEDUP_REMOVED lines=20> */
.L_x_1670:
[----:B------:R-:W-:Y:S05]  /*5bb0*/  BSYNC B0 ;  /* 0x0000000000007941 */ /* 0x000fea0003800000 */
.L_x_1669:
[----:B------:R-:W-:Y:S06]  /*5bc0*/  BAR.ARV 0xa, 0xa0 ;  /* 0x0282800000007b1d */ /* 0x000fec0000002000 */
[----:B------:R-:W-:Y:S04]  /*5bd0*/  BSSY B0, `(.L_x_1671) ;  /* 0x0000003000007945 */ /* 0x000fe80003800000 */
[----:B------:R-:W-:Y:S05]  /*5be0*/  @!P0 BRA `(.L_x_1672) ;  /* 0x0000000000048947 */ /* 0x000fea0003800000 */
[----:B------:R-:W-:-:S04]  /*5bf0*/  DEPBAR.LE SB0, 0x1 ;  /* 0x000080400000791a */ /* 0x000fc80000000000 */
.L_x_1672:
[----:B------:R-:W-:Y:S05]  /*5c00*/  BSYNC B0 ;  /* 0x0000000000007941 */ /* 0x000fea0003800000 */
.L_x_1671:
[----:B------:R-:W-:Y:S06]  /*5c10*/  BAR.ARV 0xb, 0xa0 ;  /* 0x02c2800000007b1d */ /* 0x000fec0000002000 */
[----:B------:R-:W-:Y:S04]  /*5c20*/  BSSY B0, `(.L_x_1673) ;  /* 0x0000003000007945 */ /* 0x000fe80003800000 */
[----:B------:R-:W-:Y:S05]  /*5c30*/  @!P0 BRA `(.L_x_1674) ;  /* 0x0000000000048947 */ /* 0x000fea0003800000 */
[----:B------:R-:W-:-:S04]  /*5c40*/  DEPBAR.LE SB0, 0x0 ;  /* 0x000080000000791a */ /* 0x000fc80000000000 */
.L_x_1674:
[----:B------:R-:W-:Y:S05]  /*5c50*/  BSYNC B0 ;  /* 0x0000000000007941 */ /* 0x000fea0003800000 */
.L_x_1673:
        /* <DEDUP_REMOVED lines=19> */
.L_x_1676:
[----:B------:R-:W-:Y:S05]  /*5d90*/  BSYNC B0 ;  /* 0x0000000000007941 */ /* 0x000fea0003800000 */
.L_x_1675:
[----:B------:R-:W-:Y:S01]  /*5da0*/  UIADD3 UR18, UR8, 0x1, URZ ;  /* 0x0000000108127890 */ /* 0x000fe2000fffe03f */
[----:B------:R-:W-:Y:S11]  /*5db0*/  BRA `(.L_x_1677) ;  /* 0x0000000000047947 */ /* 0x000ff60003800000 */
.L_x_1660:
[----:B------:R-:W-:-:S05]  /*5dc0*/  UMOV UR18, UR8 ;  /* 0x0000000800127c82 */ /* 0x000fca0008000000 */
.L_x_1677:
        /* <DEDUP_REMOVED lines=12> */
.L_x_1710:
        /* <DEDUP_REMOVED lines=11> */
.L_x_1680:
[----:B------:R-:W2:Y:S04]  /*5f40*/  LDG.E.STRONG.GPU R0, desc[UR46][R2.64] ;  /* 0x0000002e02007981 */ /* 0x000ea8000c1ef900 */
[----:B--2---:R-:W-:Y:S01]  /*5f50*/  CCTL.IVALL ;  /* 0x00000000ff00798f */ /* 0x004fe20002000000 */
[----:B------:R-:W-:Y:S05]  /*5f60*/  YIELD ;  /* 0x0000000000007946 */ /* 0x000fea0003800000 */
[----:B------:R-:W-:-:S13]  /*5f70*/  ISETP.NE.AND P1, PT, R0, UR23, PT ;  /* 0x0000001700007c0c */ /* 0x000fda000bf25270 */
[----:B------:R-:W-:Y:S05]  /*5f80*/  @P1 BRA `(.L_x_1680) ;  /* 0xfffffffc00ec1947 */ /* 0x000fea000383ffff */
.L_x_1679:
[----:B------:R-:W-:Y:S05]  /*5f90*/  BSYNC B0 ;  /* 0x0000000000007941 */ /* 0x000fea0003800000 */
.L_x_1678:
[----:B------:R-:W-:-:S03]  /*5fa0*/  UMOV UR16, 0xffffffff ;  /* 0xffffffff00107882 */ /* 0x000fc60000000000 */
[----:B------:R-:W-:Y:S05]  /*5fb0*/  BRA.DIV UR16, `(.L_x_1681) ;  /* 0x0000003a10a87947 */ /* 0x000fea000b800000 */
[----:B------:R-:W-:Y:S01]  /*5fc0*/  NOP ;  /* 0x0000000000007918 */ /* 0x000fe20000000000 */
.L_x_1761:
        /* <DEDUP_REMOVED lines=19> */
.L_x_1683:
[----:B------:R-:W-:Y:S05]  /*6100*/  BSYNC B0 ;  /* 0x0000000000007941 */ /* 0x000fea0003800000 */
.L_x_1682:
        /* <DEDUP_REMOVED lines=14> */
.L_x_1685:
[----:B------:R-:W-:Y:S05]  /*61f0*/  BSYNC B0 ;  /* 0x0000000000007941 */ /* 0x000fea0003800000 */
.L_x_1684:
        /* <DEDUP_REMOVED lines=15> */
.L_x_1687:
[----:B------:R-:W-:Y:S05]  /*62f0*/  BSYNC B0 ;  /* 0x0000000000007941 */ /* 0x000fea0003800000 */
.L_x_1686:
[----:B------:R-:W-:Y:S06]  /*6300*/  BAR.ARV 0xa, 0xa0 ;  /* 0x0282800000007b1d */ /* 0x000fec0000002000 */
[----:B------:R-:W-:Y:S04]  /*6310*/  BSSY B0, `(.L_x_1688) ;  /* 0x0000003000007945 */ /* 0x000fe80003800000 */
[----:B------:R-:W-:Y:S05]  /*6320*/  @!P0 BRA `(.L_x_1689) ;  /* 0x0000000000048947 */ /* 0x000fea0003800000 */
[----:B------:R-:W-:-:S04]  /*6330*/  DEPBAR.LE SB0, 0x1 ;  /* 0x000080400000791a */ /* 0x000fc80000000000 */
.L_x_1689:
[----:B------:R-:W-:Y:S05]  /*6340*/  BSYNC B0 ;  /* 0x0000000000007941 */ /* 0x000fea0003800000 */
.L_x_1688:
[----:B------:R-:W-:Y:S06]  /*6350*/  BAR.ARV 0xb, 0xa0 ;  /* 0x02c2800000007b1d */ /* 0x000fec0000002000 */
[----:B------:R-:W-:Y:S04]  /*6360*/  BSSY B0, `(.L_x_1690) ;  /* 0x0000003000007945 */ /* 0x000fe80003800000 */
[----:B------:R-:W-:Y:S05]  /*6370*/  @!P0 BRA `(.L_x_1691) ;  /* 0x0000000000048947 */ /* 0x000fea0003800000 */
[----:B------:R-:W-:-:S04]  /*6380*/  DEPBAR.LE SB0, 0x0 ;  /* 0x000080000000791a */ /* 0x000fc80000000000 */
.L_x_1691:
[----:B------:R-:W-:Y:S05]  /*6390*/  BSYNC B0 ;  /* 0x0000000000007941 */ /* 0x000fea0003800000 */
.L_x_1690:
        /* <DEDUP_REMOVED lines=19> */
.L_x_1693:
[----:B------:R-:W-:Y:S05]  /*64d0*/  BSYNC B0 ;  /* 0x0000000000007941 */ /* 0x000fea0003800000 */
.L_x_1692:
        /* <DEDUP_REMOVED lines=9> */
.L_x_1696:
[----:B------:R-:W2:Y:S04]  /*6570*/  LDG.E.STRONG.GPU R0, desc[UR46][R2.64] ;  /* 0x0000002e02007981 */ /* 0x000ea8000c1ef900 */
[----:B--2---:R-:W-:Y:S01]  /*6580*/  CCTL.IVALL ;  /* 0x00000000ff00798f */ /* 0x004fe20002000000 */
[----:B------:R-:W-:Y:S05]  /*6590*/  YIELD ;  /* 0x0000000000007946 */ /* 0x000fea0003800000 */
[----:B------:R-:W-:-:S13]  /*65a0*/  ISETP.NE.AND P1, PT, R0, UR23, PT ;  /* 0x0000001700007c0c */ /* 0x000fda000bf25270 */
[----:B------:R-:W-:Y:S05]  /*65b0*/  @P1 BRA `(.L_x_1696) ;  /* 0xfffffffc00ec1947 */ /* 0x000fea000383ffff */
.L_x_1695:
[----:B------:R-:W-:Y:S05]  /*65c0*/  BSYNC B0 ;  /* 0x0000000000007941 */ /* 0x000fea0003800000 */
.L_x_1694:
[----:B------:R-:W-:-:S03]  /*65d0*/  UMOV UR12, 0xffffffff ;  /* 0xffffffff000c7882 */ /* 0x000fc60000000000 */
[----:B------:R-:W-:Y:S05]  /*65e0*/  BRA.DIV UR12, `(.L_x_1697) ;  /* 0x000000360c387947 */ /* 0x000fea000b800000 */
[----:B------:R-:W-:Y:S01]  /*65f0*/  NOP ;  /* 0x0000000000007918 */ /* 0x000fe20000000000 */
.L_x_1764:
        /* <DEDUP_REMOVED lines=15> */
.L_x_1699:
[----:B------:R-:W-:Y:S05]  /*66f0*/  BSYNC B0 ;  /* 0x0000000000007941 */ /* 0x000fea0003800000 */
.L_x_1698:
        /* <DEDUP_REMOVED lines=14> */
.L_x_1701:
[----:B------:R-:W-:Y:S05]  /*67e0*/  BSYNC B0 ;  /* 0x0000000000007941 */ /* 0x000fea0003800000 */
.L_x_1700:
        /* <DEDUP_REMOVED lines=15> */
.L_x_1703:
[----:B------:R-:W-:Y:S05]  /*68e0*/  BSYNC B0 ;  /* 0x0000000000007941 */ /* 0x000fea0003800000 */
.L_x_1702:
[----:B------:R-:W-:Y:S06]  /*68f0*/  BAR.ARV 0xa, 0xa0 ;  /* 0x0282800000007b1d */ /* 0x000fec0000002000 */
[----:B------:R-:W-:Y:S04]  /*6900*/  BSSY B0, `(.L_x_1704) ;  /* 0x0000003000007945 */ /* 0x000fe80003800000 */
[----:B------:R-:W-:Y:S05]  /*6910*/  @!P0 BRA `(.L_x_1705) ;  /* 0x0000000000048947 */ /* 0x000fea0003800000 */
[----:B------:R-:W-:-:S04]  /*6920*/  DEPBAR.LE SB0, 0x1 ;  /* 0x000080400000791a */ /* 0x000fc80000000000 */
.L_x_1705:
[----:B------:R-:W-:Y:S05]  /*6930*/  BSYNC B0 ;  /* 0x0000000000007941 */ /* 0x000fea0003800000 */
.L_x_1704:
[----:B------:R-:W-:Y:S06]  /*6940*/  BAR.ARV 0xb, 0xa0 ;  /* 0x02c2800000007b1d */ /* 0x000fec0000002000 */
[----:B------:R-:W-:Y:S04]  /*6950*/  BSSY B0, `(.L_x_1706) ;  /* 0x0000003000007945 */ /* 0x000fe80003800000 */
[----:B------:R-:W-:Y:S05]  /*6960*/  @!P0 BRA `(.L_x_1707) ;  /* 0x0000000000048947 */ /* 0x000fea0003800000 */
[----:B------:R-:W-:-:S04]  /*6970*/  DEPBAR.LE SB0, 0x0 ;  /* 0x000080000000791a */ /* 0x000fc80000000000 */
.L_x_1707:
[----:B------:R-:W-:Y:S05]  /*6980*/  BSYNC B0 ;  /* 0x0000000000007941 */ /* 0x000fea0003800000 */
.L_x_1706:
        /* <DEDUP_REMOVED lines=19> */
.L_x_1709:
[----:B------:R-:W-:Y:S05]  /*6ac0*/  BSYNC B0 ;  /* 0x0000000000007941 */ /* 0x000fea0003800000 */
.L_x_1708:
[----:B------:R-:W-:Y:S02]  /*6ad0*/  UIADD3 UR8, UR8, 0x2, URZ ;  /* 0x0000000208087890 */ /* 0x000fe4000fffe03f */
[----:B------:R-:W-:Y:S02]  /*6ae0*/  UIADD3 UR4, UR4, 0x6000, URZ ;  /* 0x0000600004047890 */ /* 0x000fe4000fffe03f */
[----:B------:R-:W-:-:S06]  /*6af0*/  UISETP.GE.AND UP0, UPT, UR8, UR11, UPT ;  /* 0x0000000b0800728c */ /* 0x000fcc000bf06270 */
[----:B------:R-:W-:-:S13]  /*6b00*/  PLOP3.LUT P1, PT, PT, PT, UP0, 0x80, 0x0 ;  /* 0x000000000000781c */ /* 0x000fda0003f2f008 */
[----:B------:R-:W-:Y:S05]  /*6b10*/  @!P1 BRA `(.L_x_1710) ;  /* 0xfffffff000dc9947 */ /* 0x000fea000383ffff */
.L_x_1659:
        /* <DEDUP_REMOVED lines=41> */
.L_x_1713:
[----:B------:R-:W-:Y:S05]  /*6db0*/  BSYNC B0 ;  /* 0x0000000000007941 */ /* 0x000fea0003800000 */
.L_x_1712:
[----:B------:R-:W-:Y:S05]  /*6dc0*/  BRA `(.L_x_1714) ;  /* 0x0000000000047947 */ /* 0x000fea0003800000 */
.L_x_1711:
[----:B------:R-:W-:-:S05]  /*6dd0*/  UMOV UR4, UR8 ;  /* 0x0000000800047c82 */ /* 0x000fca0008000000 */
.L_x_1714:
        /* <DEDUP_REMOVED lines=11> */
.L_x_1719:
        /* <DEDUP_REMOVED lines=24> */
.L_x_1716:
[----:B------:R-:W-:Y:S05]  /*7010*/  BSYNC B0 ;  /* 0x0000000000007941 */ /* 0x000fea0003800000 */
.L_x_1715:
        /* <DEDUP_REMOVED lines=24> */
.L_x_1718:
[----:B------:R-:W-:Y:S05]  /*71a0*/  BSYNC B0 ;  /* 0x0000000000007941 */ /* 0x000fea0003800000 */
.L_x_1717:
[----:B------:R-:W-:Y:S02]  /*71b0*/  UIADD3 UR11, UR11, 0x2, URZ ;  /* 0x000000020b0b7890 */ /* 0x000fe4000fffe03f */
[----:B------:R-:W-:Y:S02]  /*71c0*/  ULEA UR6, UR18, UR6, 0x1 ;  /* 0x0000000612067291 */ /* 0x000fe4000f8e083f */
[----:B------:R-:W-:Y:S02]  /*71d0*/  ULEA UR7, UR18, UR7, 0x1 ;  /* 0x0000000712077291 */ /* 0x000fe4000f8e083f */
[----:B------:R-:W-:-:S13]  /*71e0*/  ISETP.NE.AND P0, PT, RZ, UR11, PT ;  /* 0x0000000bff007c0c */ /* 0x000fda000bf05270 */
[----:B------:R-:W-:Y:S05]  /*71f0*/  @!P0 BRA `(.L_x_1611) ;  /* 0x00000024005c8947 */ /* 0x000fea0003800000 */
[----:B------:R-:W-:Y:S05]  /*7200*/  BRA `(.L_x_1719) ;  /* 0xfffffffc00207947 */ /* 0x000fea000383ffff */
.L_x_1656:
        /* <DEDUP_REMOVED lines=34> */
.L_x_1721:
        /* <DEDUP_REMOVED lines=50> */
.L_x_1765:
        /* <DEDUP_REMOVED lines=9> */
.L_x_1724:
        /* <DEDUP_REMOVED lines=115> */
.L_x_1735:
[----:B-1----:R-:W-:-:S05]  /*7f10*/  IMAD.MOV.U32 R6, RZ, RZ, 0x1 ;  /* 0x00000001ff067424 */ /* 0x002fca00078e00ff */
[----:B------:R-:W-:-:S04]  /*7f20*/  SHF.L.U32 R6, R6, 0x1f, RZ ;  /* 0x0000001f06067819 */ /* 0x000fc800000006ff */
[----:B------:R-:W1:Y:S02]  /*7f30*/  SYNCS.PHASECHK.TRANS64.TRYWAIT P1, [R0+URZ+0x36438], R6 ;  /* 0x03643806000075a7 */ /* 0x000e64000802017f */
[----:B-123--:R-:W-:Y:S05]  /*7f40*/  @!P1 BRA `(.L_x_1727) ;  /* 0x0000001c00109947 */ /* 0x00efea0003800000 */
.L_x_1766:
[----:B------:R-:W-:Y:S05]  /*7f50*/  @P0 BRA `(.L_x_1728) ;  /* 0x0000000000140947 */ /* 0x000fea0003800000 */
[----:B------:R-:W-:Y:S01]  /*7f60*/  ISETP.NE.AND P1, PT, R20, RZ, PT ;  /* 0x000000ff1400720c */ /* 0x000fe20003f25270 */
[----:B------:R-:W-:-:S04]  /*7f70*/  IMAD.MOV.U32 R3, RZ, RZ, 0x6100 ;  /* 0x00006100ff037424 */ /* 0x000fc800078e00ff */
[----:B------:R2:W-:Y:S08]  /*7f80*/  SYNCS.ARRIVE.TRANS64 RZ, [R0+URZ+0x36430], R3 ;  /* 0x0364300300ff79a7 */ /* 0x0005f0000800003f */
[----:B------:R-:W-:Y:S05]  /*7f90*/  @!P1 BRA `(.L_x_1728) ;  /* 0x0000000000049947 */ /* 0x000fea0003800000 */
[----:B------:R-:W-:Y:S01]  /*7fa0*/  BPT.TRAP 0x1 ;  /* 0x000000040000795c */ /* 0x000fe20000300000 */
.L_x_1728:
        /* <DEDUP_REMOVED lines=48> */
.L_x_1767:
[----:B------:R-:W-:Y:S05]  /*82b0*/  @P0 BRA `(.L_x_1730) ;  /* 0x0000000000140947 */ /* 0x000fea0003800000 */
[----:B------:R-:W-:Y:S01]  /*82c0*/  ISETP.NE.AND P1, PT, R20, RZ, PT ;  /* 0x000000ff1400720c */ /* 0x000fe20003f25270 */
[----:B--2---:R-:W-:-:S04]  /*82d0*/  IMAD.MOV.U32 R3, RZ, RZ, 0x6100 ;  /* 0x00006100ff037424 */ /* 0x004fc800078e00ff */
[----:B------:R3:W-:Y:S08]  /*82e0*/  SYNCS.ARRIVE.TRANS64 RZ, [R0+URZ+0x36418], R3 ;  /* 0x0364180300ff79a7 */ /* 0x0007f0000800003f */
[----:B------:R-:W-:Y:S05]  /*82f0*/  @!P1 BRA `(.L_x_1730) ;  /* 0x0000000000049947 */ /* 0x000fea0003800000 */
[----:B------:R-:W-:Y:S01]  /*8300*/  BPT.TRAP 0x1 ;  /* 0x000000040000795c */ /* 0x000fe20000300000 */
.L_x_1730:
        /* <DEDUP_REMOVED lines=44> */
.L_x_1768:
[----:B------:R-:W-:Y:S05]  /*85d0*/  @P0 BRA `(.L_x_1732) ;  /* 0x0000000000140947 */ /* 0x000fea0003800000 */
[----:B------:R-:W-:Y:S01]  /*85e0*/  ISETP.NE.AND P1, PT, R20, RZ, PT ;  /* 0x000000ff1400720c */ /* 0x000fe20003f25270 */
[----:B--2---:R-:W-:-:S04]  /*85f0*/  IMAD.MOV.U32 R29, RZ, RZ, 0x6100 ;  /* 0x00006100ff1d7424 */ /* 0x004fc800078e00ff */
[----:B------:R3:W-:Y:S08]  /*8600*/  SYNCS.ARRIVE.TRANS64 RZ, [R0+URZ+0x36430], R29 ;  /* 0x0364301d00ff79a7 */ /* 0x0007f0000800003f */
[----:B------:R-:W-:Y:S05]  /*8610*/  @!P1 BRA `(.L_x_1732) ;  /* 0x0000000000049947 */ /* 0x000fea0003800000 */
[----:B------:R-:W-:Y:S01]  /*8620*/  BPT.TRAP 0x1 ;  /* 0x000000040000795c */ /* 0x000fe20000300000 */
.L_x_1732:
        /* <DEDUP_REMOVED lines=37> */
.L_x_1770:
[----:B------:R-:W-:Y:S05]  /*8880*/  @P0 BRA `(.L_x_1734) ;  /* 0x0000000000140947 */ /* 0x000fea0003800000 */
[----:B------:R-:W-:Y:S01]  /*8890*/  ISETP.NE.AND P1, PT, R20, RZ, PT ;  /* 0x000000ff1400720c */ /* 0x000fe20003f25270 */
[----:B----4-:R-:W-:-:S04]  /*88a0*/  IMAD.MOV.U32 R5, RZ, RZ, 0x6100 ;  /* 0x00006100ff057424 */ /* 0x010fc800078e00ff */
[----:B------:R4:W-:Y:S08]  /*88b0*/  SYNCS.ARRIVE.TRANS64 RZ, [R0+URZ+0x36410], R5 ;  /* 0x0364100500ff79a7 */ /* 0x0009f0000800003f */
[----:B------:R-:W-:Y:S05]  /*88c0*/  @!P1 BRA `(.L_x_1734) ;  /* 0x0000000000049947 */ /* 0x000fea0003800000 */
[----:B------:R-:W-:Y:S01]  /*88d0*/  BPT.TRAP 0x1 ;  /* 0x000000040000795c */ /* 0x000fe20000300000 */
.L_x_1734:
        /* <DEDUP_REMOVED lines=44> */
.L_x_1726:
[----:B------:R-:W-:Y:S01]  /*8ba0*/  ISETP.NE.AND P1, PT, R19, RZ, PT ;  /* 0x000000ff1300720c */ /* 0x000fe20003f25270 */
[----:B------:R-:W-:Y:S02]  /*8bb0*/  IMAD.MOV.U32 R5, RZ, RZ, 0x1 ;  /* 0x00000001ff057424 */ /* 0x000fe400078e00ff */
[----:B------:R-:W-:-:S10]  /*8bc0*/  IMAD.MOV.U32 R4, RZ, RZ, R15 ;  /* 0x000000ffff047224 */ /* 0x000fd400078e000f */
[----:B------:R-:W-:Y:S05]  /*8bd0*/  @!P1 BRA `(.L_x_1725) ;  /* 0x0000000400889947 */ /* 0x000fea0003800000 */
[----:B------:R-:W4:Y:S02]  /*8be0*/  SYNCS.PHASECHK.TRANS64.TRYWAIT P1, [R0+URZ+0x36438], R6 ;  /* 0x03643806000075a7 */ /* 0x000f24000802017f */
[----:B----4-:R-:W-:Y:S05]  /*8bf0*/  @!P1 BRA `(.L_x_1736) ;  /* 0x0000001000389947 */ /* 0x010fea0003800000 */
.L_x_1771:
[----:B------:R-:W-:Y:S05]  /*8c00*/  @P0 BRA `(.L_x_1737) ;  /* 0x0000000000140947 */ /* 0x000fea0003800000 */
[----:B------:R-:W-:Y:S01]  /*8c10*/  ISETP.NE.AND P1, PT, R20, RZ, PT ;  /* 0x000000ff1400720c */ /* 0x000fe20003f25270 */
[----:B------:R-:W-:-:S04]  /*8c20*/  IMAD.MOV.U32 R5, RZ, RZ, 0x6100 ;  /* 0x00006100ff057424 */ /* 0x000fc800078e00ff */
[----:B------:R1:W-:Y:S08]  /*8c30*/  SYNCS.ARRIVE.TRANS64 RZ, [R0+URZ+0x36430], R5 ;  /* 0x0364300500ff79a7 */ /* 0x0003f0000800003f */
[----:B------:R-:W-:Y:S05]  /*8c40*/  @!P1 BRA `(.L_x_1737) ;  /* 0x0000000000049947 */ /* 0x000fea0003800000 */
[----:B------:R-:W-:Y:S01]  /*8c50*/  BPT.TRAP 0x1 ;  /* 0x000000040000795c */ /* 0x000fe20000300000 */
.L_x_1737:
        /* <DEDUP_REMOVED lines=41> */
.L_x_1772:
[----:B-1----:R-:W-:Y:S01]  /*8ef0*/  IMAD.MOV.U32 R5, RZ, RZ, RZ ;  /* 0x000000ffff057224 */ /* 0x002fe200078e00ff */
[----:B------:R-:W-:Y:S06]  /*8f00*/  @P0 BRA `(.L_x_1739) ;  /* 0x0000000000140947 */ /* 0x000fec0003800000 */
[----:B------:R-:W-:Y:S01]  /*8f10*/  ISETP.NE.AND P1, PT, R20, RZ, PT ;  /* 0x000000ff1400720c */ /* 0x000fe20003f25270 */
[----:B------:R-:W-:-:S04]  /*8f20*/  IMAD.MOV.U32 R17, RZ, RZ, 0x6100 ;  /* 0x00006100ff117424 */ /* 0x000fc800078e00ff */
[----:B------:R1:W-:Y:S08]  /*8f30*/  SYNCS.ARRIVE.TRANS64 RZ, [R0+URZ+0x36418], R17 ;  /* 0x0364181100ff79a7 */ /* 0x0003f0000800003f */
[----:B------:R-:W-:Y:S05]  /*8f40*/  @!P1 BRA `(.L_x_1739) ;  /* 0x0000000000049947 */ /* 0x000fea0003800000 */
[----:B------:R-:W-:Y:S01]  /*8f50*/  BPT.TRAP 0x1 ;  /* 0x000000040000795c */ /* 0x000fe20000300000 */
.L_x_1739:
        /* <DEDUP_REMOVED lines=42> */
.L_x_1725:
[----:B------:R-:W-:-:S04]  /*9200*/  SHF.L.U32 R3, R5, 0x1f, RZ ;  /* 0x0000001f05037819 */ /* 0x000fc800000006ff */
[----:B------:R-:W4:Y:S02]  /*9210*/  SYNCS.PHASECHK.TRANS64.TRYWAIT P1, [R0+URZ+0x36438], R3 ;  /* 0x03643803000075a7 */ /* 0x000f24000802017f */
[----:B----4-:R-:W-:Y:S05]  /*9220*/  @!P1 BRA `(.L_x_1740) ;  /* 0x0000000800d49947 */ /* 0x010fea0003800000 */
.L_x_1773:
[----:B------:R-:W-:Y:S05]  /*9230*/  @P0 BRA `(.L_x_1741) ;  /* 0x0000000000180947 */ /* 0x000fea0003800000 */
[----:B------:R-:W5:Y:S01]  /*9240*/  S2R R2, SR_TID.X ;  /* 0x0000000000027919 */ /* 0x000f620000002100 */
[----:B----4-:R-:W-:-:S04]  /*9250*/  IMAD.MOV.U32 R3, RZ, RZ, 0x6100 ;  /* 0x00006100ff037424 */ /* 0x010fc800078e00ff */
[----:B------:R4:W-:Y:S01]  /*9260*/  SYNCS.ARRIVE.TRANS64 RZ, [R0+URZ+0x36430], R3 ;  /* 0x0364300300ff79a7 */ /* 0x0009e2000800003f */
[----:B-----5:R-:W-:-:S13]  /*9270*/  LOP3.LUT P0, RZ, R2, 0x1f, RZ, 0xc0, !PT ;  /* 0x0000001f02ff7812 */ /* 0x020fda000780c0ff */
[----:B----4-:R-:W-:Y:S05]  /*9280*/  @!P0 BRA `(.L_x_1741) ;  /* 0x0000000000048947 */ /* 0x010fea0003800000 */
[----:B------:R-:W-:Y:S01]  /*9290*/  BPT.TRAP 0x1 ;  /* 0x000000040000795c */ /* 0x000fe20000300000 */
.L_x_1741:
        /* <DEDUP_REMOVED lines=43> */
.L_x_1722:
[----:B------:R-:W-:Y:S05]  /*9550*/  BSYNC B0 ;  /* 0x0000000000007941 */ /* 0x000fea0003800000 */
.L_x_1720:
[----:B------:R-:W-:-:S03]  /*9560*/  UMOV UR7, 0xffffffff ;  /* 0xffffffff00077882 */ /* 0x000fc60000000000 */
[----:B------:R-:W-:Y:S05]  /*9570*/  BRA.DIV UR7, `(.L_x_1742) ;  /* 0x0000000a07147947 */ /* 0x000fea000b800000 */
[----:B------:R-:W-:-:S13]  /*9580*/  ELECT P6, URZ, PT ;  /* 0x00000000003f782f */ /* 0x000fda00038c0000 */
.L_x_1776:
[----:B------:R-:W-:Y:S05]  /*9590*/  @!P6 BRA `(.L_x_1611) ;  /* 0x000000000074e947 */ /* 0x000fea0003800000 */
[----:B------:R-:W-:-:S06]  /*95a0*/  ULOP3.LUT UR7, UR38, 0x2, URZ, 0xfc, !UPT ;  /* 0x0000000226077892 */ /* 0x000fcc000f8efc3f */
[----:B------:R-:W-:-:S05]  /*95b0*/  IMAD.U32 R0, RZ, RZ, UR7 ;  /* 0x00000007ff007e24 */ /* 0x000fca000f8e00ff */
[----:B------:R-:W-:-:S13]  /*95c0*/  ISETP.NE.AND P2, PT, R0, 0x3, PT ;  /* 0x000000030000780c */ /* 0x000fda0003f45270 */
[----:B------:R-:W-:Y:S05]  /*95d0*/  @!P2 BRA `(.L_x_1743) ;  /* 0x000000000004a947 */ /* 0x000fea0003800000 */
[----:B------:R-:W-:Y:S01]  /*95e0*/  BPT.TRAP 0x1 ;  /* 0x000000040000795c */ /* 0x000fe20000300000 */
.L_x_1743:
        /* <DEDUP_REMOVED lines=15> */
.L_x_1777:
[----:B------:R-:W2:Y:S02]  /*96e0*/  SYNCS.PHASECHK.TRANS64.TRYWAIT P0, [R3+URZ], R0 ;  /* 0x00000000030075a7 */ /* 0x000ea4000800017f */
[----:B--2---:R-:W-:Y:S05]  /*96f0*/  @!P0 BRA `(.L_x_1745) ;  /* 0x0000000400e88947 */ /* 0x004fea0003800000 */
.L_x_1778:
[----:B------:R-:W-:Y:S05]  /*9700*/  @!P2 BRA `(.L_x_1746) ;  /* 0x000000000004a947 */ /* 0x000fea0003800000 */
[----:B------:R-:W-:Y:S01]  /*9710*/  BPT.TRAP 0x1 ;  /* 0x000000040000795c */ /* 0x000fe20000300000 */
.L_x_1746:
[----:B------:R-:W-:-:S07]  /*9720*/  SHF.L.U32 R5, R5, 0x1f, RZ ;  /* 0x0000001f05057819 */ /* 0x000fce00000006ff */
.L_x_1747:
[----:B---3--:R3:W4:Y:S02]  /*9730*/  SYNCS.PHASECHK.TRANS64.TRYWAIT P0, [R4+URZ+0x36438], R5 ;  /* 0x03643805040075a7 */ /* 0x008724000800017f */
[----:B----4-:R-:W-:Y:S05]  /*9740*/  @!P0 NANOSLEEP.SYNCS 0x989680 ;  /* 0x009896800000895d */ /* 0x010fea0003900000 */
[----:B------:R-:W4:Y:S02]  /*9750*/  @!P0 SYNCS.PHASECHK.TRANS64 P0, [R4+URZ+0x36438], R5 ;  /* 0x03643805040085a7 */ /* 0x000f24000800007f */
[----:B----4-:R-:W-:Y:S05]  /*9760*/  @!P0 BRA `(.L_x_1747) ;  /* 0xfffffffc00f08947 */ /* 0x010fea000383ffff */
.L_x_1611:
[----:B------:R-:W-:Y:S05]  /*9770*/  BSYNC B6 ;  /* 0x0000000000067941 */ /* 0x000fea0003800000 */
.L_x_1608:
[----:B------:R-:W-:Y:S05]  /*9780*/  EXIT ;  /* 0x000000000000794d */ /* 0x000fea0003800000 */
.L_x_1618:
[----:B------:R-:W-:Y:S02]  /*9790*/  IMAD.MOV.U32 R12, RZ, RZ, RZ ;  /* 0x000000ffff0c7224 */ /* 0x000fe400078e00ff */
[----:B------:R-:W-:Y:S02]  /*97a0*/  IMAD.MOV.U32 R11, RZ, RZ, 0x1f ;  /* 0x0000001fff0b7424 */ /* 0x000fe400078e00ff */
[----:B------:R-:W-:-:S07]  /*97b0*/  IMAD.MOV.U32 R15, RZ, RZ, -0x1 ;  /* 0xffffffffff0f7424 */ /* 0x000fce00078e00ff */
[----:B------:R-:W-:Y:S05]  /*97c0*/  WARPSYNC.COLLECTIVE R15, `(.L_x_1748) ;  /* 0x000000000f087348 */ /* 0x000fea0003c00000 */
[----:B------:R1:W2:Y:S02]  /*97d0*/  SHFL.IDX P6, R14, R13, R12, R11 ;  /* 0x0000000c0d0e7389 */ /* 0x0002a400000c000b */
[----:B-12---:R-:W-:Y:S01]  /*97e0*/  ENDCOLLECTIVE ;  /* 0x000000000000791b */ /* 0x006fe20003800000 */
.L_x_1748:
[----:B------:R-:W-:Y:S05]  /*97f0*/  BRA `(.L_x_1749) ;  /* 0xffffff7800307947 */ /* 0x000fea000383ffff */
.L_x_1620:
[----:B--2---:R-:W-:-:S04]  /*9800*/  IMAD.U32 R3, RZ, RZ, UR37 ;  /* 0x00000025ff037e24 */ /* 0x004fc8000f8e00ff */
[----:B------:R2:W3:Y:S03]  /*9810*/  SYNCS.PHASECHK.TRANS64.TRYWAIT P0, [R3+URZ+0x36400], R10 ;  /* 0x0364000a030075a7 */ /* 0x0004e6000800017f */
[----:B---3--:R-:W-:Y:S05]  /*9820*/  @!P0 NANOSLEEP.SYNCS 0x989680 ;  /* 0x009896800000895d */ /* 0x008fea0003900000 */
[----:B------:R-:W3:Y:S02]  /*9830*/  @!P0 SYNCS.PHASECHK.TRANS64 P0, [R3+URZ+0x36400], R10 ;  /* 0x0364000a030085a7 */ /* 0x000ee4000800007f */
[----:B---3--:R-:W-:Y:S05]  /*9840*/  @!P0 BRA `(.L_x_1620) ;  /* 0xfffffffc00ec8947 */ /* 0x008fea000383ffff */
[----:B------:R-:W-:Y:S05]  /*9850*/  BRA `(.L_x_1619) ;  /* 0xffffff7800647947 */ /* 0x000fea000383ffff */
.L_x_1624:
[----:B--2---:R2:W3:Y:S02]  /*9860*/  SYNCS.PHASECHK.TRANS64.TRYWAIT P1, [R3+URZ+0x36410], R10 ;  /* 0x0364100a030075a7 */ /* 0x0044e4000802017f */
[----:B---3--:R-:W-:Y:S05]  /*9870*/  @!P1 NANOSLEEP.SYNCS 0x989680 ;  /* 0x009896800000995d */ /* 0x008fea0003900000 */
[----:B------:R-:W3:Y:S02]  /*9880*/  @!P1 SYNCS.PHASECHK.TRANS64 P1, [R3+URZ+0x36410], R10 ;  /* 0x0364100a030095a7 */ /* 0x000ee4000802007f */
[----:B---3--:R-:W-:Y:S05]  /*9890*/  @!P1 BRA `(.L_x_1624) ;  /* 0xfffffffc00f09947 */ /* 0x008fea000383ffff */
[----:B------:R-:W-:Y:S05]  /*98a0*/  BRA `(.L_x_1623) ;  /* 0xffffff8000387947 */ /* 0x000fea000383ffff */
.L_x_1628:
[----:B----4-:R-:W-:-:S04]  /*98b0*/  IMAD.U32 R12, RZ, RZ, UR37 ;  /* 0x00000025ff0c7e24 */ /* 0x010fc8000f8e00ff */
[----:B------:R4:W1:Y:S03]  /*98c0*/  SYNCS.PHASECHK.TRANS64.TRYWAIT P1, [R12+URZ+0x36430], R11 ;  /* 0x0364300b0c0075a7 */ /* 0x000866000802017f */
[----:B-1----:R-:W-:Y:S05]  /*98d0*/  @!P1 NANOSLEEP.SYNCS 0x989680 ;  /* 0x009896800000995d */ /* 0x002fea0003900000 */
[----:B------:R-:W1:Y:S02]  /*98e0*/  @!P1 SYNCS.PHASECHK.TRANS64 P1, [R12+URZ+0x36430], R11 ;  /* 0x0364300b0c0095a7 */ /* 0x000e64000802007f */
[----:B-1----:R-:W-:Y:S05]  /*98f0*/  @!P1 BRA `(.L_x_1628) ;  /* 0xfffffffc00ec9947 */ /* 0x002fea000383ffff */
[----:B------:R-:W-:Y:S05]  /*9900*/  BRA `(.L_x_1627) ;  /* 0xffffff8400d47947 */ /* 0x000fea000383ffff */
.L_x_1643:
[----:B------:R-:W-:Y:S01]  /*9910*/  BSSY B0, `(.L_x_1750) ;  /* 0x0000005000007945 */ /* 0x000fe20003800000 */
[----:B------:R-:W-:-:S07]  /*9920*/  IMAD.MOV.U32 R15, RZ, RZ, -0x1 ;  /* 0xffffffffff0f7424 */ /* 0x000fce00078e00ff */
[----:B-1----:R-:W-:Y:S05]  /*9930*/  WARPSYNC.COLLECTIVE R15, `(.L_x_1751) ;  /* 0x000000000f087348 */ /* 0x002fea0003c00000 */
[----:B------:R-:W-:Y:S01]  /*9940*/  NOP ;  /* 0x0000000000007918 */ /* 0x000fe20000000000 */
[----:B-1----:R-:W-:Y:S01]  /*9950*/  ENDCOLLECTIVE ;  /* 0x000000000000791b */ /* 0x002fe20003800000 */
.L_x_1751:
[----:B------:R-:W-:Y:S05]  /*9960*/  BSYNC B0 ;  /* 0x0000000000007941 */ /* 0x000fea0003800000 */
.L_x_1750:
[----:B------:R-:W-:Y:S05]  /*9970*/  BRA `(.L_x_1752) ;  /* 0xffffffb000807947 */ /* 0x000fea000383ffff */
.L_x_1652:
[----:B------:R-:W-:Y:S01]  /*9980*/  BSSY B0, `(.L_x_1753) ;  /* 0x0000005000007945 */ /* 0x000fe20003800000 */
[----:B------:R-:W-:-:S07]  /*9990*/  IMAD.MOV.U32 R15, RZ, RZ, -0x1 ;  /* 0xffffffffff0f7424 */ /* 0x000fce00078e00ff */
[----:B-12---:R-:W-:Y:S05]  /*99a0*/  WARPSYNC.COLLECTIVE R15, `(.L_x_1754) ;  /* 0x000000000f087348 */ /* 0x006fea0003c00000 */
[----:B------:R-:W-:Y:S01]  /*99b0*/  NOP ;  /* 0x0000000000007918 */ /* 0x000fe20000000000 */
[----:B-12---:R-:W-:Y:S01]  /*99c0*/  ENDCOLLECTIVE ;  /* 0x000000000000791b */ /* 0x006fe20003800000 */
.L_x_1754:
[----:B------:R-:W-:Y:S05]  /*99d0*/  BSYNC B0 ;  /* 0x0000000000007941 */ /* 0x000fea0003800000 */
.L_x_1753:
[----:B------:R-:W-:Y:S05]  /*99e0*/  BRA `(.L_x_1755) ;  /* 0xffffffb400707947 */ /* 0x000fea000383ffff */
.L_x_1664:
[----:B------:R-:W-:Y:S01]  /*99f0*/  BSSY B0, `(.L_x_1756) ;  /* 0x0000005000007945 */ /* 0x000fe20003800000 */
[----:B------:R-:W-:-:S07]  /*9a00*/  IMAD.MOV.U32 R15, RZ, RZ, -0x1 ;  /* 0xffffffffff0f7424 */ /* 0x000fce00078e00ff */
[----:B------:R-:W-:Y:S05]  /*9a10*/  WARPSYNC.COLLECTIVE R15, `(.L_x_1757) ;  /* 0x000000000f087348 */ /* 0x000fea0003c00000 */
[----:B------:R-:W-:Y:S01]  /*9a20*/  NOP ;  /* 0x0000000000007918 */ /* 0x000fe20000000000 */
[----:B------:R-:W-:Y:S01]  /*9a30*/  ENDCOLLECTIVE ;  /* 0x000000000000791b */ /* 0x000fe20003800000 */
.L_x_1757:
[----:B------:R-:W-:Y:S05]  /*9a40*/  BSYNC B0 ;  /* 0x0000000000007941 */ /* 0x000fea0003800000 */
.L_x_1756:
[----:B------:R-:W-:Y:S05]  /*9a50*/  BRA `(.L_x_1758) ;  /* 0xffffffbc00587947 */ /* 0x000fea000383ffff */
.L_x_1681:
[----:B------:R-:W-:Y:S01]  /*9a60*/  BSSY B0, `(.L_x_1759) ;  /* 0x0000005000007945 */ /* 0x000fe20003800000 */
[----:B------:R-:W-:-:S07]  /*9a70*/  IMAD.MOV.U32 R15, RZ, RZ, -0x1 ;  /* 0xffffffffff0f7424 */ /* 0x000fce00078e00ff */
[----:B------:R-:W-:Y:S05]  /*9a80*/  WARPSYNC.COLLECTIVE R15, `(.L_x_1760) ;  /* 0x000000000f087348 */ /* 0x000fea0003c00000 */
[----:B------:R-:W-:Y:S01]  /*9a90*/  NOP ;  /* 0x0000000000007918 */ /* 0x000fe20000000000 */
[----:B------:R-:W-:Y:S01]  /*9aa0*/  ENDCOLLECTIVE ;  /* 0x000000000000791b */ /* 0x000fe20003800000 */
.L_x_1760:
[----:B------:R-:W-:Y:S05]  /*9ab0*/  BSYNC B0 ;  /* 0x0000000000007941 */ /* 0x000fea0003800000 */
.L_x_1759:
[----:B------:R-:W-:Y:S05]  /*9ac0*/  BRA `(.L_x_1761) ;  /* 0xffffffc400407947 */ /* 0x000fea000383ffff */
.L_x_1697:
[----:B------:R-:W-:Y:S01]  /*9ad0*/  BSSY B0, `(.L_x_1762) ;  /* 0x0000005000007945 */ /* 0x000fe20003800000 */
[----:B------:R-:W-:-:S07]  /*9ae0*/  IMAD.MOV.U32 R15, RZ, RZ, -0x1 ;  /* 0xffffffffff0f7424 */ /* 0x000fce00078e00ff */
[----:B------:R-:W-:Y:S05]  /*9af0*/  WARPSYNC.COLLECTIVE R15, `(.L_x_1763) ;  /* 0x000000000f087348 */ /* 0x000fea0003c00000 */
[----:B------:R-:W-:Y:S01]  /*9b00*/  NOP ;  /* 0x0000000000007918 */ /* 0x000fe20000000000 */
[----:B------:R-:W-:Y:S01]  /*9b10*/  ENDCOLLECTIVE ;  /* 0x000000000000791b */ /* 0x000fe20003800000 */
.L_x_1763:
[----:B------:R-:W-:Y:S05]  /*9b20*/  BSYNC B0 ;  /* 0x0000000000007941 */ /* 0x000fea0003800000 */
.L_x_1762:
[----:B------:R-:W-:Y:S05]  /*9b30*/  BRA `(.L_x_1764) ;  /* 0xffffffc800b07947 */ /* 0x000fea000383ffff */
.L_x_1723:
[----:B-1----:R1:W2:Y:S02]  /*9b40*/  SYNCS.PHASECHK.TRANS64.TRYWAIT P1, [R0+URZ+0x36420], R6 ;  /* 0x03642006000075a7 */ /* 0x0022a4000802017f */
[----:B--2---:R-:W-:Y:S05]  /*9b50*/  @!P1 NANOSLEEP.SYNCS 0x989680 ;  /* 0x009896800000995d */ /* 0x004fea0003900000 */
[----:B------:R-:W2:Y:S02]  /*9b60*/  @!P1 SYNCS.PHASECHK.TRANS64 P1, [R0+URZ+0x36420], R6 ;  /* 0x03642006000095a7 */ /* 0x000ea4000802007f */
[----:B--2---:R-:W-:Y:S05]  /*9b70*/  @!P1 BRA `(.L_x_1723) ;  /* 0xfffffffc00f09947 */ /* 0x004fea000383ffff */
[----:B------:R-:W-:Y:S05]  /*9b80*/  BRA `(.L_x_1765) ;  /* 0xffffffd800f07947 */ /* 0x000fea000383ffff */
.L_x_1727:
[----:B-1----:R1:W2:Y:S02]  /*9b90*/  SYNCS.PHASECHK.TRANS64.TRYWAIT P1, [R0+URZ+0x36438], R6 ;  /* 0x03643806000075a7 */ /* 0x0022a4000802017f */
[----:B--2---:R-:W-:Y:S05]  /*9ba0*/  @!P1 NANOSLEEP.SYNCS 0x989680 ;  /* 0x009896800000995d */ /* 0x004fea0003900000 */
[----:B------:R-:W2:Y:S02]  /*9bb0*/  @!P1 SYNCS.PHASECHK.TRANS64 P1, [R0+URZ+0x36438], R6 ;  /* 0x03643806000095a7 */ /* 0x000ea4000802007f */
[----:B--2---:R-:W-:Y:S05]  /*9bc0*/  @!P1 BRA `(.L_x_1727) ;  /* 0xfffffffc00f09947 */ /* 0x004fea000383ffff */
[----:B------:R-:W-:Y:S05]  /*9bd0*/  BRA `(.L_x_1766) ;  /* 0xffffffe000dc7947 */ /* 0x000fea000383ffff */
.L_x_1729:
[----:B--2---:R2:W3:Y:S02]  /*9be0*/  SYNCS.PHASECHK.TRANS64.TRYWAIT P1, [R0+URZ+0x36428], R3 ;  /* 0x03642803000075a7 */ /* 0x0044e4000802017f */
[----:B---3--:R-:W-:Y:S05]  /*9bf0*/  @!P1 NANOSLEEP.SYNCS 0x989680 ;  /* 0x009896800000995d */ /* 0x008fea0003900000 */
[----:B------:R-:W3:Y:S02]  /*9c00*/  @!P1 SYNCS.PHASECHK.TRANS64 P1, [R0+URZ+0x36428], R3 ;  /* 0x03642803000095a7 */ /* 0x000ee4000802007f */
[----:B---3--:R-:W-:Y:S05]  /*9c10*/  @!P1 BRA `(.L_x_1729) ;  /* 0xfffffffc00f09947 */ /* 0x008fea000383ffff */
[----:B------:R-:W-:Y:S05]  /*9c20*/  BRA `(.L_x_1767) ;  /* 0xffffffe400a07947 */ /* 0x000fea000383ffff */
.L_x_1731:
[----:B--2---:R2:W3:Y:S02]  /*9c30*/  SYNCS.PHASECHK.TRANS64.TRYWAIT P1, [R0+URZ+0x36438], R29 ;  /* 0x0364381d000075a7 */ /* 0x0044e4000802017f */
[----:B---3--:R-:W-:Y:S05]  /*9c40*/  @!P1 NANOSLEEP.SYNCS 0x989680 ;  /* 0x009896800000995d */ /* 0x008fea0003900000 */
[----:B------:R-:W3:Y:S02]  /*9c50*/  @!P1 SYNCS.PHASECHK.TRANS64 P1, [R0+URZ+0x36438], R29 ;  /* 0x0364381d000095a7 */ /* 0x000ee4000802007f */
[----:B---3--:R-:W-:Y:S05]  /*9c60*/  @!P1 BRA `(.L_x_1731) ;  /* 0xfffffffc00f09947 */ /* 0x008fea000383ffff */
[----:B------:R-:W-:Y:S05]  /*9c70*/  BRA `(.L_x_1768) ;  /* 0xffffffe800547947 */ /* 0x000fea000383ffff */
.L_x_1733:
[----:B------:R-:W-:-:S07]  /*9c80*/  SHF.L.U32 R5, R7, 0x1f, RZ ;  /* 0x0000001f07057819 */ /* 0x000fce00000006ff */
.L_x_1769:
[----:B----4-:R4:W1:Y:S02]  /*9c90*/  SYNCS.PHASECHK.TRANS64.TRYWAIT P1, [R0+URZ+0x36420], R5 ;  /* 0x03642005000075a7 */ /* 0x010864000802017f */
[----:B-1----:R-:W-:Y:S05]  /*9ca0*/  @!P1 NANOSLEEP.SYNCS 0x989680 ;  /* 0x009896800000995d */ /* 0x002fea0003900000 */
[----:B------:R-:W1:Y:S02]  /*9cb0*/  @!P1 SYNCS.PHASECHK.TRANS64 P1, [R0+URZ+0x36420], R5 ;  /* 0x03642005000095a7 */ /* 0x000e64000802007f */
[----:B-1----:R-:W-:Y:S05]  /*9cc0*/  @!P1 BRA `(.L_x_1769) ;  /* 0xfffffffc00f09947 */ /* 0x002fea000383ffff */
[----:B------:R-:W-:Y:S05]  /*9cd0*/  BRA `(.L_x_1770) ;  /* 0xffffffe800e87947 */ /* 0x000fea000383ffff */
.L_x_1736:
[----:B----4-:R4:W1:Y:S02]  /*9ce0*/  SYNCS.PHASECHK.TRANS64.TRYWAIT P1, [R0+URZ+0x36438], R6 ;  /* 0x03643806000075a7 */ /* 0x010864000802017f */
[----:B-1----:R-:W-:Y:S05]  /*9cf0*/  @!P1 NANOSLEEP.SYNCS 0x989680 ;  /* 0x009896800000995d */ /* 0x002fea0003900000 */
[----:B------:R-:W1:Y:S02]  /*9d00*/  @!P1 SYNCS.PHASECHK.TRANS64 P1, [R0+URZ+0x36438], R6 ;  /* 0x03643806000095a7 */ /* 0x000e64000802007f */
[----:B-1----:R-:W-:Y:S05]  /*9d10*/  @!P1 BRA `(.L_x_1736) ;  /* 0xfffffffc00f09947 */ /* 0x002fea000383ffff */
[----:B------:R-:W-:Y:S05]  /*9d20*/  BRA `(.L_x_1771) ;  /* 0xffffffec00b47947 */ /* 0x000fea000383ffff */
.L_x_1738:
[----:B-1----:R1:W4:Y:S02]  /*9d30*/  SYNCS.PHASECHK.TRANS64.TRYWAIT P1, [R0+URZ+0x36428], R5 ;  /* 0x03642805000075a7 */ /* 0x002324000802017f */
[----:B----4-:R-:W-:Y:S05]  /*9d40*/  @!P1 NANOSLEEP.SYNCS 0x989680 ;  /* 0x009896800000995d */ /* 0x010fea0003900000 */
[----:B------:R-:W4:Y:S02]  /*9d50*/  @!P1 SYNCS.PHASECHK.TRANS64 P1, [R0+URZ+0x36428], R5 ;  /* 0x03642805000095a7 */ /* 0x000f24000802007f */
[----:B----4-:R-:W-:Y:S05]  /*9d60*/  @!P1 BRA `(.L_x_1738) ;  /* 0xfffffffc00f09947 */ /* 0x010fea000383ffff */
[----:B------:R-:W-:Y:S05]  /*9d70*/  BRA `(.L_x_1772) ;  /* 0xfffffff0005c7947 */ /* 0x000fea000383ffff */
.L_x_1740:
[----:B----4-:R4:W1:Y:S02]  /*9d80*/  SYNCS.PHASECHK.TRANS64.TRYWAIT P1, [R0+URZ+0x36438], R3 ;  /* 0x03643803000075a7 */ /* 0x010864000802017f */
[----:B-1----:R-:W-:Y:S05]  /*9d90*/  @!P1 NANOSLEEP.SYNCS 0x989680 ;  /* 0x009896800000995d */ /* 0x002fea0003900000 */
[----:B------:R-:W1:Y:S02]  /*9da0*/  @!P1 SYNCS.PHASECHK.TRANS64 P1, [R0+URZ+0x36438], R3 ;  /* 0x03643803000095a7 */ /* 0x000e64000802007f */
[----:B-1----:R-:W-:Y:S05]  /*9db0*/  @!P1 BRA `(.L_x_1740) ;  /* 0xfffffffc00f09947 */ /* 0x002fea000383ffff */
[----:B------:R-:W-:Y:S05]  /*9dc0*/  BRA `(.L_x_1773) ;  /* 0xfffffff400187947 */ /* 0x000fea000383ffff */
.L_x_1742:
[----:B------:R-:W-:Y:S01]  /*9dd0*/  BSSY B0, `(.L_x_1774) ;  /* 0x0000006000007945 */ /* 0x000fe20003800000 */
[----:B------:R-:W-:-:S07]  /*9de0*/  IMAD.MOV.U32 R15, RZ, RZ, -0x1 ;  /* 0xffffffffff0f7424 */ /* 0x000fce00078e00ff */
[----:B------:R-:W-:Y:S05]  /*9df0*/  WARPSYNC.COLLECTIVE R15, `(.L_x_1775) ;  /* 0x000000000f0c7348 */ /* 0x000fea0003c00000 */
[----:B------:R-:W-:Y:S02]  /*9e00*/  ELECT P6, UR62, PT ;  /* 0x00000000003e782f */ /* 0x000fe400038c0000 */
[----:B------:R-:W-:Y:S01]  /*9e10*/  MOV R14, UR62 ;  /* 0x0000003e000e7c02 */ /* 0x000fe20008000f00 */
[----:B------:R-:W-:Y:S10]  /*9e20*/  ENDCOLLECTIVE ;  /* 0x000000000000791b */ /* 0x000ff40003800000 */
.L_x_1775:
[----:B------:R-:W-:Y:S05]  /*9e30*/  BSYNC B0 ;  /* 0x0000000000007941 */ /* 0x000fea0003800000 */
.L_x_1774:
[----:B------:R-:W-:Y:S05]  /*9e40*/  BRA `(.L_x_1776) ;  /* 0xfffffff400d07947 */ /* 0x000fea000383ffff */
.L_x_1744:
[----:B-1----:R1:W2:Y:S02]  /*9e50*/  SYNCS.PHASECHK.TRANS64.TRYWAIT P0, [R9+URZ], R2 ;  /* 0x00000002090075a7 */ /* 0x0022a4000800017f */
[----:B--2---:R-:W-:Y:S05]  /*9e60*/  @!P0 NANOSLEEP.SYNCS 0x989680 ;  /* 0x009896800000895d */ /* 0x004fea0003900000 */
[----:B------:R-:W2:Y:S02]  /*9e70*/  @!P0 SYNCS.PHASECHK.TRANS64 P0, [R9+URZ], R2 ;  /* 0x00000002090085a7 */ /* 0x000ea4000800007f */
[----:B--2---:R-:W-:Y:S05]  /*9e80*/  @!P0 BRA `(.L_x_1744) ;  /* 0xfffffffc00f08947 */ /* 0x004fea000383ffff */
[----:B------:R-:W-:Y:S05]  /*9e90*/  BRA `(.L_x_1777) ;  /* 0xfffffff800107947 */ /* 0x000fea000383ffff */
.L_x_1745:
[----:B--2---:R2:W3:Y:S02]  /*9ea0*/  SYNCS.PHASECHK.TRANS64.TRYWAIT P0, [R3+URZ], R0 ;  /* 0x00000000030075a7 */ /* 0x0044e4000800017f */
[----:B---3--:R-:W-:Y:S05]  /*9eb0*/  @!P0 NANOSLEEP.SYNCS 0x989680 ;  /* 0x009896800000895d */ /* 0x008fea0003900000 */
[----:B------:R-:W3:Y:S02]  /*9ec0*/  @!P0 SYNCS.PHASECHK.TRANS64 P0, [R3+URZ], R0 ;  /* 0x00000000030085a7 */ /* 0x000ee4000800007f */
[----:B---3--:R-:W-:Y:S05]  /*9ed0*/  @!P0 BRA `(.L_x_1745) ;  /* 0xfffffffc00f08947 */ /* 0x008fea000383ffff */
[----:B------:R-:W-:Y:S05]  /*9ee0*/  BRA `(.L_x_1778) ;  /* 0xfffffff800047947 */ /* 0x000fea000383ffff */
.L_x_1779:
        /* <DEDUP_REMOVED lines=9> */
.L_x_3866:


//--------------------- .text._ZN7cutlass13device_kernelIN5flash11enable_sm90INS1_16FlashAttnBwdSm90INS1_25CollectiveMainloopBwdSm90ILi2ELi1ELi1EN4cute5tupleIJNS5_1CILi1EEES8_S8_EEENS6_IJNS7_ILi64EEENS7_ILi96EEENS7_ILi192EEEEEENS_6half_tEfNS_4arch4Sm90ELb0ELb1ELb1ELb1ELb0ELb0ELb1ELb0ELi3ELi1ELi1ELi1ELb0EEENS1_21CollectiveEpilogueBwdISD_SE_SG_Li384ELb1ELb1ELi3EEENS1_19SingleTileSchedulerILb1ELb0ELb0ELi96EEEEEEEEEvNT_6ParamsE --------------------------
	.section	.text._ZN7cutlass13device_kernelIN5flash11enable_sm90INS1_16FlashAttnBwdSm90INS1_25CollectiveMainloopBwdSm90ILi2ELi1ELi1EN4cute5tupleIJNS5_1CILi1EEES8_S8_EEENS6_IJNS7_ILi64EEENS7_ILi96EEENS7_ILi192EEEEEENS_6half_tEfNS_4arch4Sm90ELb0ELb1ELb1ELb1ELb0ELb0ELb1ELb0ELi3ELi1ELi1ELi1ELb0EEENS1_21CollectiveEpilogueBwdISD_SE_SG_Li384ELb1ELb1ELi3EEENS1_19SingleTileSchedulerILb1ELb0ELb0ELi96EEEEEEEEEvNT_6ParamsE,"ax",@progbits
	.align	128
.text._ZN7cutlass13device_kernelIN5flash11enable_sm90INS1_16FlashAttnBwdSm90INS1_25CollectiveMainloopBwdSm90ILi2ELi1ELi1EN4cute5tupleIJNS5_1CILi1EEES8_S8_EEENS6_IJNS7_ILi64EEENS7_ILi96EEENS7_ILi192EEEEEENS_6half_tEfNS_4arch4Sm90ELb0ELb1ELb1ELb1ELb0ELb0ELb1ELb0ELi3ELi1ELi1ELi1ELb0EEENS1_21CollectiveEpilogueBwdISD_SE_SG_Li384ELb1ELb1ELi3EEENS1_19SingleTileSchedulerILb1ELb0ELb0ELi96EEEEEEEEEvNT_6ParamsE:
        .type           _ZN7cutlass13device_kernelIN5flash11enable_sm90INS1_16FlashAttnBwdSm90INS1_25CollectiveMainloopBwdSm90ILi2ELi1ELi1EN4cute5tupleIJNS5_1CILi1EEES8_S8_EEENS6_IJNS7_ILi64EEENS7_ILi96EEENS7_ILi192EEEEEENS_6half_tEfNS_4arch4Sm90ELb0ELb1ELb1ELb1ELb0ELb0ELb1ELb0ELi3ELi1ELi1ELi1ELb0EEENS1_21CollectiveEpilogueBwdISD_SE_SG_Li384ELb1ELb1ELi3EEENS1_19SingleTileSchedulerILb1ELb0ELb0ELi96EEEEEEEEEvNT_6ParamsE,@function
        .size           _ZN7cutlass13device_kernelIN5flash11enable_sm90INS1_16FlashAttnBwdSm90INS1_25CollectiveMainloopBwdSm90ILi2ELi1ELi1EN4cute5tupleIJNS5_1CILi1EEES8_S8_EEENS6_IJNS7_ILi64EEENS7_ILi96EEENS7_ILi192EEEEEENS_6half_tEfNS_4arch4Sm90ELb0ELb1ELb1ELb1ELb0ELb0ELb1ELb0ELi3ELi1ELi1ELi1ELb0EEENS1_21CollectiveEpilogueBwdISD_SE_SG_Li384ELb1ELb1ELi3EEENS1_19SingleTileSchedulerILb1ELb0ELb0ELi96EEEEEEEEEvNT_6ParamsE,(.L_x_3867 - _ZN7cutlass13device_kernelIN5flash11enable_sm90INS1_16FlashAttnBwdSm90INS1_25CollectiveMainloopBwdSm90ILi2ELi1ELi1EN4cute5tupleIJNS5_1CILi1EEES8_S8_EEENS6_IJNS7_ILi64EEENS7_ILi96EEENS7_ILi192EEEEEENS_6half_tEfNS_4arch4Sm90ELb0ELb1ELb1ELb1ELb0ELb0ELb1ELb0ELi3ELi1ELi1ELi1ELb0EEENS1_21CollectiveEpilogueBwdISD_SE_SG_Li384ELb1ELb1ELi3EEENS1_19SingleTileSchedulerILb1ELb0ELb0ELi96EEEEEEEEEvNT_6ParamsE)
        .other          _ZN7cutlass13device_kernelIN5flash11enable_sm90INS1_16FlashAttnBwdSm90INS1_25CollectiveMainloopBwdSm90ILi2ELi1ELi1EN4cute5tupleIJNS5_1CILi1EEES8_S8_EEENS6_IJNS7_ILi64EEENS7_ILi96EEENS7_ILi192EEEEEENS_6half_tEfNS_4arch4Sm90ELb0ELb1ELb1ELb1ELb0ELb0ELb1ELb0ELi3ELi1ELi1ELi1ELb0EEENS1_21CollectiveEpilogueBwdISD_SE_SG_Li384ELb1ELb1ELi3EEENS1_19SingleTileSchedulerILb1ELb0ELb0ELi96EEEEEEEEEvNT_6ParamsE,@"STO_CUDA_ENTRY STV_DEFAULT"
_ZN7cutlass13device_kernelIN5flash11enable_sm90INS1_16FlashAttnBwdSm90INS1_25CollectiveMainloopBwdSm90ILi2ELi1ELi1EN4cute5tupleIJNS5_1CILi1EEES8_S8_EEENS6_IJNS7_ILi64EEENS7_ILi96EEENS7_ILi192EEEEEENS_6half_tEfNS_4arch4Sm90ELb0ELb1ELb1ELb1ELb0ELb0ELb1ELb0ELi3ELi1ELi1ELi1ELb0EEENS1_21CollectiveEpilogueBwdISD_SE_SG_Li384ELb1ELb1ELi3EEENS1_19SingleTileSchedulerILb1ELb0ELb0ELi96EEEEEEEEEvNT_6ParamsE:
        /* <DEDUP_REMOVED lines=23> */
.L_x_1781:
[----:B------:R-:W-:Y:S05]  /*0170*/  BSYNC B0 ;  /* 0x0000000000007941 */ /* 0x000fea0003800000 */
.L_x_1780:
        /* <DEDUP_REMOVED lines=34> */
.L_x_1782:
        /* <DEDUP_REMOVED lines=20> */
.L_x_1783:
[----:B---3--:R-:W-:Y:S01]  /*04e0*/  ISETP.NE.AND P0, PT, R2, RZ, PT ;  /* 0x000000ff0200720c */ /* 0x008fe20003f05270 */
[----:B------:R-:W-:Y:S01]  /*04f0*/  IMAD.MOV.U32 R2, RZ, RZ, 0x1 ;  /* 0x00000001ff027424 */ /* 0x000fe200078e00ff */
[----:B------:R-:W-:Y:S01]  /*0500*/  NOP ;  /* 0x0000000000007918 */ /* 0x000fe20000000000 */
[----:B------:R-:W-:Y:S01]  /*0510*/  ULDC.64 UR38, c[0x0][0x208] ;  /* 0x0000820000267ab9 */ /* 0x000fe20000000a00 */
[----:B------:R-:W-:Y:S02]  /*0520*/  BSSY B6, `(.L_x_1784) ;  /* 0x0000ae6000067945 */ /* 0x000fe40003800000 */
[----:B------:R-:W-:-:S05]  /*0530*/  SEL R2, R2, 0x2, !P0 ;  /* 0x0000000202027807 */ /* 0x000fca0004000000 */
[----:B------:R3:W-:Y:S01]  /*0540*/  STL [R1], R2 ;  /* 0x0000000201007387 */ /* 0x0007e20000100800 */
[----:B-12-4-:R-:W-:Y:S06]  /*0550*/  BAR.SYNC.DEFER_BLOCKING 0x0 ;  /* 0x0000000000007b1d */ /* 0x016fec0000010000 */
[----:B------:R-:W-:Y:S05]  /*0560*/  @!P0 BRA `(.L_x_1785) ;  /* 0x0000006c00048947 */ /* 0x000fea0003800000 */
.L_x_1786:
[----:B------:R-:W-:-:S08]  /*0570*/  NOP ;  /* 0x0000000000007918 */ /* 0x000fd00000000000 */
[----:B------:R-:W1:Y:S02]  /*0580*/  USETMAXREG.TRY_ALLOC.CTAPOOL UP0, 0xa0 ;  /* 0x000000a0000079c8 */ /* 0x000e640008000600 */
[----:B-1----:R-:W-:-:S13]  /*0590*/  PLOP3.LUT P0, PT, PT, PT, UP0, 0x80, 0x0 ;  /* 0x000000000000781c */ /* 0x002fda0003f0f008 */
[----:B------:R-:W-:Y:S05]  /*05a0*/  @!P0 BRA `(.L_x_1786) ;  /* 0xfffffffc00f08947 */ /* 0x000fea000383ffff */
[----:B------:R-:W-:Y:S01]  /*05b0*/  LOP3.LUT R0, R0, 0x3, RZ, 0xc0, !PT ;  /* 0x0000000300007812 */ /* 0x000fe200078ec0ff */
[----:B---3--:R-:W1:Y:S01]  /*05c0*/  S2R R2, SR_TID.X ;  /* 0x0000000000027919 */ /* 0x008e620000002100 */
        /* <DEDUP_REMOVED lines=15> */
.L_x_1787:
        /* <DEDUP_REMOVED lines=10> */
.L_x_1789:
[----:B------:R-:W2:Y:S02]  /*0760*/  LDC R0, c[0x0][0x8bc] ;  /* 0x00022f00ff007b82 */ /* 0x000ea40000000800 */
.L_x_1788:
[----:B------:R-:W-:-:S05]  /*0770*/  IMAD R5, R19, 0x60, RZ ;  /* 0x0000006013057824 */ /* 0x000fca00078e02ff */
[----:B--2--5:R-:W-:-:S04]  /*0780*/  ISETP.GE.AND P0, PT, R5, R0, PT ;  /* 0x000000000500720c */ /* 0x024fc80003f06270 */
[----:B------:R-:W-:-:S04]  /*0790*/  SEL R4, R7, 0xffffffff, !P0 ;  /* 0xffffffff07047807 */ /* 0x000fc80004000000 */
[----:B------:R-:W-:Y:S01]  /*07a0*/  ISETP.GE.AND P0, PT, R4, RZ, PT ;  /* 0x000000ff0400720c */ /* 0x000fe20003f06270 */
[----:B------:R2:W-:-:S12]  /*07b0*/  STL [R1+0x18], R4 ;  /* 0x0000180401007387 */ /* 0x0005d80000100800 */
[----:B------:R-:W-:Y:S05]  /*07c0*/  @!P0 BRA `(.L_x_1790) ;  /* 0x000000a800ec8947 */ /* 0x000fea0003800000 */
[----:B------:R-:W-:Y:S02]  /*07d0*/  ULDC.64 UR4, c[0x0][0x780] ;  /* 0x0001e00000047ab9 */ /* 0x000fe40000000a00 */
[----:B------:R-:W-:Y:S01]  /*07e0*/  ISETP.NE.U32.AND P0, PT, RZ, UR4, PT ;  /* 0x00000004ff007c0c */ /* 0x000fe2000bf05070 */
[----:B------:R-:W-:Y:S02]  /*07f0*/  ULDC UR4, c[0x0][0x290] ;  /* 0x0000a40000047ab9 */ /* 0x000fe40000000800 */
[----:B------:R-:W-:Y:S01]  /*0800*/  IMAD.U32 R18, RZ, RZ, UR4 ;  /* 0x00000004ff127e24 */ /* 0x000fe2000f8e00ff */
[----:B------:R-:W-:-:S13]  /*0810*/  ISETP.NE.AND.EX P0, PT, RZ, UR5, PT, P0 ;  /* 0x00000005ff007c0c */ /* 0x000fda000bf05300 */
[----:B------:R-:W-:Y:S05]  /*0820*/  @!P0 BRA `(.L_x_1791) ;  /* 0x0000000000108947 */ /* 0x000fea0003800000 */
[----:B-1----:R-:W1:Y:S02]  /*0830*/  LDC.64 R2, c[0x0][0x780] ;  /* 0x0001e000ff027b82 */ /* 0x002e640000000a00 */
[----:B-1----:R-:W-:-:S05]  /*0840*/  IMAD.WIDE R2, R4, 0x4, R2 ;  /* 0x0000000404027825 */ /* 0x002fca00078e0202 */
[----:B------:R1:W5:Y:S01]  /*0850*/  LDG.E R17, desc[UR38][R2.64] ;  /* 0x0000002602117981 */ /* 0x000362000c1e1900 */
[----:B------:R-:W-:Y:S05]  /*0860*/  BRA `(.L_x_1792) ;  /* 0x0000000000287947 */ /* 0x000fea0003800000 */
.L_x_1791:
[----:B------:R-:W-:Y:S01]  /*0870*/  ULDC.64 UR4, c[0x0][0x770] ;  /* 0x0001dc0000047ab9 */ /* 0x000fe20000000a00 */
[----:B------:R-:W3:Y:S01]  /*0880*/  LDC R17, c[0x0][0x280] ;  /* 0x0000a000ff117b82 */ /* 0x000ee20000000800 */
[----:B------:R-:W-:-:S04]  /*0890*/  ISETP.NE.U32.AND P0, PT, RZ, UR4, PT ;  /* 0x00000004ff007c0c */ /* 0x000fc8000bf05070 */
[----:B------:R-:W-:-:S13]  /*08a0*/  ISETP.NE.AND.EX P0, PT, RZ, UR5, PT, P0 ;  /* 0x00000005ff007c0c */ /* 0x000fda000bf05300 */
[----:B------:R-:W-:Y:S05]  /*08b0*/  @!P0 BRA `(.L_x_1792) ;  /* 0x0000000000148947 */ /* 0x000fea0003800000 */
[----:B-1----:R-:W1:Y:S02]  /*08c0*/  LDC.64 R2, c[0x0][0x770] ;  /* 0x0001dc00ff027b82 */ /* 0x002e640000000a00 */
[----:B-1----:R-:W-:-:S05]  /*08d0*/  IMAD.WIDE R2, R4, 0x4, R2 ;  /* 0x0000000404027825 */ /* 0x002fca00078e0202 */
[----:B---3--:R-:W3:Y:S04]  /*08e0*/  LDG.E R17, desc[UR38][R2.64] ;  /* 0x0000002602117981 */ /* 0x008ee8000c1e1900 */
[----:B------:R-:W3:Y:S02]  /*08f0*/  LDG.E R0, desc[UR38][R2.64+0x4] ;  /* 0x0000042602007981 */ /* 0x000ee4000c1e1900 */
[----:B---3--:R-:W-:-:S07]  /*0900*/  IMAD.IADD R17, R0, 0x1, -R17 ;  /* 0x0000000100117824 */ /* 0x008fce00078e0a11 */
.L_x_1792:
[----:B------:R-:W-:Y:S02]  /*0910*/  ULDC.64 UR4, c[0x0][0x788] ;  /* 0x0001e20000047ab9 */ /* 0x000fe40000000a00 */
[----:B------:R-:W-:-:S04]  /*0920*/  ISETP.NE.U32.AND P0, PT, RZ, UR4, PT ;  /* 0x00000004ff007c0c */ /* 0x000fc8000bf05070 */
[----:B------:R-:W-:-:S13]  /*0930*/  ISETP.NE.AND.EX P0, PT, RZ, UR5, PT, P0 ;  /* 0x00000005ff007c0c */ /* 0x000fda000bf05300 */
[----:B------:R-:W-:Y:S05]  /*0940*/  @!P0 BRA `(.L_x_1793) ;  /* 0x0000000000108947 */ /* 0x000fea0003800000 */
[----:B-1----:R-:W1:Y:S02]  /*0950*/  LDC.64 R2, c[0x0][0x788] ;  /* 0x0001e200ff027b82 */ /* 0x002e640000000a00 */
[----:B-1----:R-:W-:-:S05]  /*0960*/  IMAD.WIDE R2, R4, 0x4, R2 ;  /* 0x0000000404027825 */ /* 0x002fca00078e0202 */
[----:B------:R1:W5:Y:S01]  /*0970*/  LDG.E R18, desc[UR38][R2.64] ;  /* 0x0000002602127981 */ /* 0x000362000c1e1900 */
[----:B------:R-:W-:Y:S05]  /*0980*/  BRA `(.L_x_1794) ;  /* 0x0000000000247947 */ /* 0x000fea0003800000 */
.L_x_1793:
[----:B------:R-:W-:Y:S02]  /*0990*/  ULDC.64 UR4, c[0x0][0x778] ;  /* 0x0001de0000047ab9 */ /* 0x000fe40000000a00 */
[----:B------:R-:W-:-:S04]  /*09a0*/  ISETP.NE.U32.AND P0, PT, RZ, UR4, PT ;  /* 0x00000004ff007c0c */ /* 0x000fc8000bf05070 */
[----:B------:R-:W-:-:S13]  /*09b0*/  ISETP.NE.AND.EX P0, PT, RZ, UR5, PT, P0 ;  /* 0x00000005ff007c0c */ /* 0x000fda000bf05300 */
[----:B------:R-:W-:Y:S05]  /*09c0*/  @!P0 BRA `(.L_x_1794) ;  /* 0x0000000000148947 */ /* 0x000fea0003800000 */
[----:B-1----:R-:W1:Y:S02]  /*09d0*/  LDC.64 R2, c[0x0][0x778] ;  /* 0x0001de00ff027b82 */ /* 0x002e640000000a00 */
[----:B-1----:R-:W-:-:S05]  /*09e0*/  IMAD.WIDE R2, R4, 0x4, R2 ;  /* 0x0000000404027825 */ /* 0x002fca00078e0202 */
[----:B------:R-:W4:Y:S04]  /*09f0*/  LDG.E R18, desc[UR38][R2.64] ;  /* 0x0000002602127981 */ /* 0x000f28000c1e1900 */
[----:B------:R-:W4:Y:S02]  /*0a00*/  LDG.E R7, desc[UR38][R2.64+0x4] ;  /* 0x0000042602077981 */ /* 0x000f24000c1e1900 */
[----:B----4-:R-:W-:-:S07]  /*0a10*/  IMAD.IADD R18, R7, 0x1, -R18 ;  /* 0x0000000107127824 */ /* 0x010fce00078e0a12 */
.L_x_1794:
[----:B---3-5:R-:W-:Y:S01]  /*0a20*/  VIADD R0, R17, 0x3f ;  /* 0x0000003f11007836 */ /* 0x028fe20000000000 */
[----:B------:R-:W-:Y:S01]  /*0a30*/  ISETP.GE.AND P1, PT, R19, RZ, PT ;  /* 0x000000ff1300720c */ /* 0x000fe20003f26270 */
[----:B------:R-:W-:Y:S01]  /*0a40*/  ULDC UR4, c[0x0][0x74c] ;  /* 0x0001d30000047ab9 */ /* 0x000fe20000000800 */
[----:B-1----:R-:W-:Y:S02]  /*0a50*/  IADD3 R2, R5, R17, -R18 ;  /* 0x0000001105027210 */ /* 0x002fe40007ffe812 */
[----:B------:R-:W-:Y:S02]  /*0a60*/  SHF.R.S32.HI R3, RZ, 0x1f, R0 ;  /* 0x0000001fff037819 */ /* 0x000fe40000011400 */
[----:B------:R-:W-:Y:S01]  /*0a70*/  PLOP3.LUT P0, PT, PT, PT, PT, 0x80, 0x0 ;  /* 0x000000000000781c */ /* 0x000fe20003f0f070 */
[----:B------:R-:W-:Y:S01]  /*0a80*/  VIADD R2, R2, -UR4 ;  /* 0x8000000402027c36 */ /* 0x000fe20008000000 */
[----:B------:R-:W-:-:S04]  /*0a90*/  LEA.HI R3, R3, R0, RZ, 0x6 ;  /* 0x0000000003037211 */ /* 0x000fc800078f30ff */
[----:B--2---:R-:W-:Y:S02]  /*0aa0*/  SHF.R.S32.HI R4, RZ, 0x6, R3 ;  /* 0x00000006ff047819 */ /* 0x004fe40000011403 */
[----:B------:R-:W-:-:S03]  /*0ab0*/  SHF.R.S32.HI R7, RZ, 0x1f, R2 ;  /* 0x0000001fff077819 */ /* 0x000fc60000011402 */
[----:B------:R1:W-:Y:S01]  /*0ac0*/  STL [R1+0x14], R4 ;  /* 0x0000140401007387 */ /* 0x0003e20000100800 */
[----:B------:R-:W-:Y:S01]  /*0ad0*/  LEA.HI R7, R7, R2, RZ, 0x6 ;  /* 0x0000000207077211 */ /* 0x000fe200078f30ff */
[----:B------:R-:W-:Y:S06]  /*0ae0*/  @!P1 BRA `(.L_x_1795) ;  /* 0x0000000000249947 */ /* 0x000fec0003800000 */
[----:B------:R-:W-:Y:S01]  /*0af0*/  IADD3 R0, -R18, 0x9f, R17 ;  /* 0x0000009f12007810 */ /* 0x000fe20007ffe111 */
[----:B------:R-:W-:Y:S01]  /*0b00*/  ULDC UR4, c[0x0][0x748] ;  /* 0x0001d20000047ab9 */ /* 0x000fe20000000800 */
[----:B------:R-:W-:Y:S02]  /*0b10*/  IMAD.MOV.U32 R2, RZ, RZ, R4 ;  /* 0x000000ffff027224 */ /* 0x000fe400078e0004 */
[----:B------:R-:W-:-:S04]  /*0b20*/  IADD3 R0, R0, UR4, R5 ;  /* 0x0000000400007c10 */ /* 0x000fc8000fffe005 */
[----:B------:R-:W-:-:S04]  /*0b30*/  SHF.R.S32.HI R3, RZ, 0x1f, R0 ;  /* 0x0000001fff037819 */ /* 0x000fc80000011400 */
[----:B------:R-:W-:-:S04]  /*0b40*/  LEA.HI R3, R3, R0, RZ, 0x6 ;  /* 0x0000000003037211 */ /* 0x000fc800078f30ff */
[----:B------:R-:W-:-:S04]  /*0b50*/  SHF.R.S32.HI R3, RZ, 0x6, R3 ;  /* 0x00000006ff037819 */ /* 0x000fc80000011403 */
[----:B------:R-:W-:-:S05]  /*0b60*/  VIMNMX R2, R2, R3, PT ;  /* 0x0000000302027248 */ /* 0x000fca0003fe0100 */
[----:B------:R2:W-:Y:S02]  /*0b70*/  STL [R1+0x14], R2 ;  /* 0x0000140201007387 */ /* 0x0005e40000100800 */
.L_x_1795:
[----:B------:R-:W3:Y:S01]  /*0b80*/  LDL R0, [R1+0x14] ;  /* 0x0000140001007983 */ /* 0x000ee20000100800 */
[----:B------:R-:W-:Y:S02]  /*0b90*/  SHF.R.S32.HI R7, RZ, 0x6, R7 ;  /* 0x00000006ff077819 */ /* 0x000fe40000011407 */
[----:B------:R-:W-:Y:S02]  /*0ba0*/  CS2R R70, SRZ ;  /* 0x0000000000467805 */ /* 0x000fe4000001ff00 */
[----:B------:R-:W-:Y:S02]  /*0bb0*/  CS2R R68, SRZ ;  /* 0x0000000000447805 */ /* 0x000fe4000001ff00 */
[----:B------:R-:W-:Y:S02]  /*0bc0*/  CS2R R66, SRZ ;  /* 0x0000000000427805 */ /* 0x000fe4000001ff00 */
[----:B------:R-:W-:Y:S02]  /*0bd0*/  VIMNMX R16, RZ, R7, !PT ;  /* 0x00000007ff107248 */ /* 0x000fe40007fe0100 */
        /* <DEDUP_REMOVED lines=45> */
[----:B---3--:R-:W-:-:S13]  /*0eb0*/  ISETP.GT.AND P1, PT, R0, R16, PT ;  /* 0x000000100000720c */ /* 0x008fda0003f24270 */
[----:B------:R-:W-:Y:S05]  /*0ec0*/  @!P1 BRA `(.L_x_1796) ;  /* 0x0000003800749947 */ /* 0x000fea0003800000 */
[----:B------:R-:W3:Y:S01]  /*0ed0*/  S2UR UR4, SR_CgaCtaId ;  /* 0x00000000000479c3 */ /* 0x000ee20000008800 */
[----:B------:R-:W-:Y:S01]  /*0ee0*/  UMOV UR36, 0x400 ;  /* 0x0000040000247882 */ /* 0x000fe20000000000 */
[----:B------:R-:W-:Y:S01]  /*0ef0*/  ULDC UR42, c[0x0][0x75c] ;  /* 0x0001d700002a7ab9 */ /* 0x000fe20000000800 */
[----:B------:R-:W-:Y:S01]  /*0f00*/  ULDC UR43, c[0x0][0x744] ;  /* 0x0001d100002b7ab9 */ /* 0x000fe20000000800 */
[----:B------:R-:W-:Y:S01]  /*0f10*/  ULDC.64 UR40, c[0x0][0x748] ;  /* 0x0001d20000287ab9 */ /* 0x000fe20000000a00 */
[----:B---3--:R-:W-:-:S04]  /*0f20*/  ULEA UR36, UR4, UR36, 0x18 ;  /* 0x0000002404247291 */ /* 0x008fc8000f8ec03f */
[----:B------:R-:W-:-:S04]  /*0f30*/  UIADD3 UR37, UR36, 0x30400, URZ ;  /* 0x0003040024257890 */ /* 0x000fc8000fffe03f */
[----:B------:R-:W-:-:S06]  /*0f40*/  ULOP3.LUT UP0, URZ, UR37, 0x1bf, URZ, 0xc0, !UPT ;  /* 0x000001bf253f7892 */ /* 0x000fcc000f80c03f */
[----:B------:R-:W-:-:S13]  /*0f50*/  PLOP3.LUT P0, PT, PT, PT, UP0, 0x80, 0x0 ;  /* 0x000000000000781c */ /* 0x000fda0003f0f008 */
[----:B------:R-:W-:Y:S05]  /*0f60*/  @!P0 BRA `(.L_x_1797) ;  /* 0x00000000007c8947 */ /* 0x000fea0003800000 */
[----:B--2---:R-:W-:Y:S01]  /*0f70*/  MOV R2, 0x0 ;  /* 0x0000000000027802 */ /* 0x004fe20000000f00 */
[----:B------:R-:W-:Y:S01]  /*0f80*/  ULDC.64 UR4, c[0x4][0x80] ;  /* 0x0100200000047ab9 */ /* 0x000fe20000000a00 */
[----:B------:R-:W-:Y:S01]  /*0f90*/  ULDC.64 UR6, c[0x4][0x8] ;  /* 0x0100020000067ab9 */ /* 0x000fe20000000a00 */
[----:B-1----:R-:W-:Y:S01]  /*0fa0*/  IMAD.U32 R4, RZ, RZ, UR4 ;  /* 0x00000004ff047e24 */ /* 0x002fe2000f8e00ff */
        /* <DEDUP_REMOVED lines=12> */
.L_x_1798:
        /* <DEDUP_REMOVED lines=15> */
.L_x_1797:
[----:B------:R-:W-:-:S04]  /*1160*/  IMAD.U32 R0, RZ, RZ, UR36 ;  /* 0x00000024ff007e24 */ /* 0x000fc8000f8e00ff */
[----:B------:R-:W-:-:S05]  /*1170*/  VIADD R0, R0, 0x33400 ;  /* 0x0003340000007836 */ /* 0x000fca0000000000 */
[----:B------:R-:W-:-:S13]  /*1180*/  LOP3.LUT P0, RZ, R0, 0x1bf, RZ, 0xc0, !PT ;  /* 0x000001bf00ff7812 */ /* 0x000fda000780c0ff */
        /* <DEDUP_REMOVED lines=17> */
.L_x_1800:
        /* <DEDUP_REMOVED lines=15> */
.L_x_1799:
[----:B--2---:R-:W2:Y:S01]  /*1390*/  S2R R2, SR_TID.X ;  /* 0x0000000000027919 */ /* 0x004ea20000002100 */
[----:B------:R-:W-:Y:S01]  /*13a0*/  UMOV UR4, 0xffffffff ;  /* 0xffffffff00047882 */ /* 0x000fe20000000000 */
[----:B--2---:R-:W-:-:S05]  /*13b0*/  VIADD R0, R2, 0xffffff80 ;  /* 0xffffff8002007836 */ /* 0x004fca0000000000 */
[----:B------:R-:W-:-:S04]  /*13c0*/  SHF.R.S32.HI R3, RZ, 0x1f, R0 ;  /* 0x0000001fff037819 */ /* 0x000fc80000011400 */
[----:B------:R-:W-:-:S04]  /*13d0*/  LEA.HI R2, R3, R0, RZ, 0x7 ;  /* 0x0000000003027211 */ /* 0x000fc800078f38ff */
[----:B------:R-:W-:Y:S01]  /*13e0*/  SHF.R.S32.HI R13, RZ, 0x7, R2 ;  /* 0x00000007ff0d7819 */ /* 0x000fe20000011402 */
[----:B------:R-:W-:Y:S06]  /*13f0*/  BRA.DIV UR4, `(.L_x_1801) ;  /* 0x0000009e04e87947 */ /* 0x000fec000b800000 */
[----:B------:R2:W3:Y:S02]  /*1400*/  SHFL.IDX PT, R14, R13, RZ, 0x1f ;  /* 0x00001fff0d0e7589 */ /* 0x0004e400000e0000 */
.L_x_1946:
[----:B------:R-:W-:Y:S02]  /*1410*/  SHF.L.U32 R10, RZ, 0x1f, RZ ;  /* 0x0000001fff0a7819 */ /* 0x000fe400000006ff */
[CC--:B-1----:R-:W-:Y:S02]  /*1420*/  LEA.HI R4, R3.reuse, R0.reuse, RZ, 0x4 ;  /* 0x0000000003047211 */ /* 0x0c2fe400078f20ff */
[----:B------:R-:W1:Y:S01]  /*1430*/  SYNCS.PHASECHK.TRANS64.TRYWAIT P0, [UR36+0x36400], R10 ;  /* 0x0364000aff0075a7 */ /* 0x000e620008000164 */
[----:B------:R-:W-:Y:S01]  /*1440*/  LEA.HI R6, R3, R0, RZ, 0x5 ;  /* 0x0000000003067211 */ /* 0x000fe200078f28ff */
[----:B---3--:R-:W-:Y:S01]  /*1450*/  IMAD.HI R3, R14, 0x55555556, RZ ;  /* 0x555555560e037827 */ /* 0x008fe200078e02ff */
        /* <DEDUP_REMOVED lines=11> */
[----:B-1----:R-:W-:Y:S06]  /*1510*/  @P0 BRA `(.L_x_1802) ;  /* 0x0000000000080947 */ /* 0x002fec0003800000 */
[----:B------:R-:W1:Y:S02]  /*1520*/  SYNCS.PHASECHK.TRANS64.TRYWAIT P0, [UR36+0x36400], R10 ;  /* 0x0364000aff0075a7 */ /* 0x000e640008000164 */
[----:B-1----:R-:W-:Y:S05]  /*1530*/  @!P0 BRA `(.L_x_1803) ;  /* 0x0000009c00b48947 */ /* 0x002fea0003800000 */
.L_x_1802:
[----:B------:R-:W3:Y:S01]  /*1540*/  LDL.LU R14, [R1] ;  /* 0x00000000010e7983 */ /* 0x000ee20000300800 */
[----:B------:R-:W-:Y:S01]  /*1550*/  IMAD.IADD R11, R8, 0x1, -R9 ;  /* 0x00000001080b7824 */ /* 0x000fe200078e0a09 */
[----:B------:R-:W-:Y:S01]  /*1560*/  SHF.R.S32.HI R8, RZ, 0x1f, R7 ;  /* 0x0000001fff087819 */ /* 0x000fe20000011407 */
[C---:B-1----:R-:W-:Y:S01]  /*1570*/  IMAD.HI R10, R13.reuse, 0x55555556, RZ ;  /* 0x555555560d0a7827 */ /* 0x042fe200078e02ff */
[--C-:B------:R-:W-:Y:S02]  /*1580*/  SHF.R.S32.HI R5, RZ, 0x1, R2.reuse ;  /* 0x00000001ff057819 */ /* 0x100fe40000011402 */
[----:B------:R-:W-:Y:S02]  /*1590*/  CS2R R70, SRZ ;  /* 0x0000000000467805 */ /* 0x000fe4000001ff00 */
[----:B------:R-:W-:Y:S01]  /*15a0*/  SHF.R.S32.HI R6, RZ, 0x1f, R2 ;  /* 0x0000001fff067819 */ /* 0x000fe20000011402 */
[----:B------:R-:W-:Y:S01]  /*15b0*/  IMAD R12, R13, 0x400, R0 ;  /* 0x000004000d0c7824 */ /* 0x000fe200078e0200 */
[----:B------:R-:W-:-:S02]  /*15c0*/  LEA.HI R8, R8, R7, RZ, 0x3 ;  /* 0x0000000708087211 */ /* 0x000fc400078f18ff */
[----:B------:R-:W-:Y:S02]  /*15d0*/  CS2R R68, SRZ ;  /* 0x0000000000447805 */ /* 0x000fe4000001ff00 */
[----:B------:R-:W-:Y:S02]  /*15e0*/  LEA.HI R6, R6, R5, RZ, 0x2 ;  /* 0x0000000506067211 */ /* 0x000fe400078f10ff */
[----:B------:R-:W-:Y:S02]  /*15f0*/  CS2R R66, SRZ ;  /* 0x0000000000427805 */ /* 0x000fe4000001ff00 */
[----:B------:R-:W-:Y:S01]  /*1600*/  LOP3.LUT R2, R2, 0x7fffffe, RZ, 0xc0, !PT ;  /* 0x07fffffe02027812 */ /* 0x000fe200078ec0ff */
[----:B------:R-:W-:Y:S01]  /*1610*/  IMAD.SHL.U32 R8, R8, 0x20, RZ ;  /* 0x0000002008087824 */ /* 0x000fe200078e00ff */
[----:B------:R-:W-:Y:S02]  /*1620*/  LOP3.LUT R6, R6, 0xfffffffc, RZ, 0xc0, !PT ;  /* 0xfffffffc06067812 */ /* 0x000fe400078ec0ff */
[----:B------:R-:W-:-:S02]  /*1630*/  CS2R R64, SRZ ;  /* 0x0000000000407805 */ /* 0x000fc4000001ff00 */
[----:B------:R-:W-:Y:S01]  /*1640*/  SHF.R.S32.HI R3, RZ, 0x1f, R0 ;  /* 0x0000001fff037819 */ /* 0x000fe20000011400 */
[----:B------:R-:W-:Y:S01]  /*1650*/  IMAD.IADD R9, R7, 0x1, -R2 ;  /* 0x0000000107097824 */ /* 0x000fe200078e0a02 */
[----:B------:R-:W-:Y:S01]  /*1660*/  SHF.R.S32.HI R4, RZ, 0x4, R4 ;  /* 0x00000004ff047819 */ /* 0x000fe20000011404 */
[----:B------:R-:W-:Y:S01]  /*1670*/  IMAD.IADD R7, R5, 0x1, -R6 ;  /* 0x0000000105077824 */ /* 0x000fe200078e0a06 */
[----:B------:R-:W-:Y:S02]  /*1680*/  LEA.HI R10, R10, R10, RZ, 0x1 ;  /* 0x0000000a0a0a7211 */ /* 0x000fe400078f08ff */
[----:B------:R-:W-:Y:S02]  /*1690*/  CS2R R62, SRZ ;  /* 0x00000000003e7805 */ /* 0x000fe4000001ff00 */
[----:B------:R-:W-:Y:S01]  /*16a0*/  LOP3.LUT R8, R8, 0x7fffff00, RZ, 0xc0, !PT ;  /* 0x7fffff0008087812 */ /* 0x000fe200078ec0ff */
[----:B------:R-:W-:Y:S01]  /*16b0*/  IMAD.SHL.U32 R6, R7, 0x40, RZ ;  /* 0x0000004007067824 */ /* 0x000fe200078e00ff */
[CC--:B------:R-:W-:Y:S01]  /*16c0*/  LEA.HI R2, R3.reuse, R0.reuse, RZ, 0x2 ;  /* 0x0000000003027211 */ /* 0x0c0fe200078f10ff */
[----:B------:R-:W-:Y:S01]  /*16d0*/  IMAD.SHL.U32 R15, R4, 0x8, RZ ;  /* 0x00000008040f7824 */ /* 0x000fe200078e00ff */
[----:B------:R-:W-:Y:S01]  /*16e0*/  LEA.HI R3, R3, R0, RZ, 0x5 ;  /* 0x0000000003037211 */ /* 0x000fe200078f28ff */
[----:B------:R-:W-:Y:S01]  /*16f0*/  IMAD R10, R10, -0x3, R13 ;  /* 0xfffffffd0a0a7824 */ /* 0x000fe200078e020d */
[----:B------:R-:W-:Y:S01]  /*1700*/  SHF.R.S32.HI R4, RZ, 0x2, R2 ;  /* 0x00000002ff047819 */ /* 0x000fe20000011402 */
[----:B------:R-:W-:Y:S01]  /*1710*/  IMAD R8, R13, 0x800, R8 ;  /* 0x000008000d087824 */ /* 0x000fe200078e0208 */
[----:B------:R-:W-:-:S02]  /*1720*/  SHF.R.S32.HI R5, RZ, 0x1f, R2 ;  /* 0x0000001fff057819 */ /* 0x000fc40000011402 */
[----:B------:R-:W-:Y:S02]  /*1730*/  CS2R R60, SRZ ;  /* 0x00000000003c7805 */ /* 0x000fe4000001ff00 */
[----:B--2---:R-:W-:Y:S01]  /*1740*/  LOP3.LUT R13, R2, 0x7ffffffc, RZ, 0xc0, !PT ;  /* 0x7ffffffc020d7812 */ /* 0x004fe200078ec0ff */
[----:B------:R-:W-:Y:S01]  /*1750*/  IMAD R8, R9, 0x20, R8 ;  /* 0x0000002009087824 */ /* 0x000fe200078e0208 */
[----:B------:R-:W-:Y:S01]  /*1760*/  LOP3.LUT R6, R6, 0xc0, RZ, 0xc0, !PT ;  /* 0x000000c006067812 */ /* 0x000fe200078ec0ff */
[----:B------:R-:W-:Y:S01]  /*1770*/  IMAD.MOV.U32 R9, RZ, RZ, 0x20 ;  /* 0x00000020ff097424 */ /* 0x000fe200078e00ff */
[----:B------:R-:W-:Y:S01]  /*1780*/  LEA.HI R5, R5, R4, RZ, 0x3 ;  /* 0x0000000405057211 */ /* 0x000fe200078f18ff */
[----:B------:R-:W-:Y:S01]  /*1790*/  IMAD.IADD R13, R0, 0x1, -R13 ;  /* 0x00000001000d7824 */ /* 0x000fe200078e0a0d */
[----:B------:R-:W-:Y:S01]  /*17a0*/  LOP3.LUT R15, R6, 0x8, R15, 0xf8, !PT ;  /* 0x00000008060f7812 */ /* 0x000fe200078ef80f */
[----:B------:R-:W-:Y:S01]  /*17b0*/  IMAD R8, R11, 0x200, R8 ;  /* 0x000002000b087824 */ /* 0x000fe200078e0208 */
[----:B------:R-:W-:Y:S01]  /*17c0*/  SHF.R.U32.HI R0, RZ, 0x3, R6 ;  /* 0x00000003ff007819 */ /* 0x000fe20000011606 */
[----:B------:R-:W-:Y:S01]  /*17d0*/  IMAD R10, R10, 0x10, R13 ;  /* 0x000000100a0a7824 */ /* 0x000fe200078e020d */
[----:B------:R-:W-:Y:S01]  /*17e0*/  LOP3.LUT R5, R5, 0xfffffff8, RZ, 0xc0, !PT ;  /* 0xfffffff805057812 */ /* 0x000fe200078ec0ff */
[----:B------:R-:W-:Y:S01]  /*17f0*/  IMAD R13, R19, -0x60, RZ ;  /* 0xffffffa0130d7824 */ /* 0x000fe200078e02ff */
[----:B------:R-:W-:Y:S01]  /*1800*/  LOP3.LUT R15, R15, R0, RZ, 0x3c, !PT ;  /* 0x000000000f0f7212 */ /* 0x000fe200078e3cff */
[----:B------:R-:W-:Y:S01]  /*1810*/  IMAD.IADD R0, R18, 0x1, -R17 ;  /* 0x0000000112007824 */ /* 0x000fe200078e0a11 */
[----:B------:R-:W-:Y:S01]  /*1820*/  SHF.R.S32.HI R3, RZ, 0x5, R3 ;  /* 0x00000005ff037819 */ /* 0x000fe20000011403 */
[----:B------:R-:W-:Y:S01]  /*1830*/  IMAD.IADD R6, R4, 0x1, -R5 ;  /* 0x0000000104067824 */ /* 0x000fe200078e0a05 */
[----:B------:R-:W-:Y:S01]  /*1840*/  LOP3.LUT P0, RZ, R7, 0x2, RZ, 0xc0, !PT ;  /* 0x0000000207ff7812 */ /* 0x000fe2000780c0ff */
[----:B------:R-:W-:Y:S01]  /*1850*/  IMAD.IADD R18, R13, 0x1, R18 ;  /* 0x000000010d127824 */ /* 0x000fe200078e0212 */
[----:B------:R1:W-:Y:S01]  /*1860*/  STL [R1+0x4], R0 ;  /* 0x0000040001007387 */ /* 0x0003e20000100800 */
[----:B------:R-:W-:Y:S01]  /*1870*/  IMAD.IADD R15, R8, 0x1, R15 ;  /* 0x00000001080f7824 */ /* 0x000fe200078e020f */
[----:B------:R-:W-:Y:S01]  /*1880*/  SEL R9, R9, 0xffffffe0, !P0 ;  /* 0xffffffe009097807 */ /* 0x000fe20004000000 */
[----:B------:R-:W-:Y:S01]  /*1890*/  IMAD R6, R3, 0x10, R6 ;  /* 0x0000001003067824 */ /* 0x000fe200078e0206 */
[----:B------:R-:W-:Y:S01]  /*18a0*/  IADD3 R4, -R17, 0x1, R18 ;  /* 0x0000000111047810 */ /* 0x000fe20007ffe112 */
[----:B------:R-:W-:Y:S01]  /*18b0*/  IMAD.SHL.U32 R3, R10, 0x2, RZ ;  /* 0x000000020a037824 */ /* 0x000fe200078e00ff */
[----:B------:R-:W-:Y:S01]  /*18c0*/  LEA R11, R15, UR36, 0x1 ;  /* 0x000000240f0b7c11 */ /* 0x000fe2000f8e08ff */
[----:B------:R-:W-:Y:S01]  /*18d0*/  IMAD.MOV.U32 R7, RZ, RZ, RZ ;  /* 0x000000ffff077224 */ /* 0x000fe200078e00ff */
[----:B------:R-:W-:Y:S01]  /*18e0*/  CS2R R58, SRZ ;  /* 0x00000000003a7805 */ /* 0x000fe2000001ff00 */
[--C-:B------:R-:W-:Y:S01]  /*18f0*/  IMAD.IADD R4, R4, 0x1, -R3.reuse ;  /* 0x0000000104047824 */ /* 0x100fe200078e0a03 */
[----:B------:R-:W-:Y:S01]  /*1900*/  CS2R R56, SRZ ;  /* 0x0000000000387805 */ /* 0x000fe2000001ff00 */
[----:B-1----:R-:W-:Y:S01]  /*1910*/  IMAD.SHL.U32 R0, R12, 0x4, RZ ;  /* 0x000000040c007824 */ /* 0x002fe200078e00ff */
[----:B------:R-:W-:Y:S01]  /*1920*/  CS2R R54, SRZ ;  /* 0x0000000000367805 */ /* 0x000fe2000001ff00 */
[--C-:B------:R-:W-:Y:S01]  /*1930*/  IMAD.IADD R12, R18, 0x1, -R3.reuse ;  /* 0x00000001120c7824 */ /* 0x100fe200078e0a03 */
[----:B------:R-:W-:Y:S01]  /*1940*/  CS2R R52, SRZ ;  /* 0x0000000000347805 */ /* 0x000fe2000001ff00 */
[----:B------:R-:W-:Y:S01]  /*1950*/  IMAD.IADD R10, R13, 0x1, -R3 ;  /* 0x000000010d0a7824 */ /* 0x000fe200078e0a03 */
[----:B------:R-:W-:Y:S01]  /*1960*/  IADD3 R3, R9, 0x30400, R11 ;  /* 0x0003040009037810 */ /* 0x000fe20007ffe00b */
[----:B------:R-:W-:Y:S01]  /*1970*/  IMAD.MOV.U32 R2, RZ, RZ, RZ ;  /* 0x000000ffff027224 */ /* 0x000fe200078e00ff */
[----:B------:R1:W-:Y:S01]  /*1980*/  STL [R1+0x8], R12 ;  /* 0x0000080c01007387 */ /* 0x0003e20000100800 */
[----:B------:R-:W-:Y:S01]  /*1990*/  IMAD.MOV.U32 R5, RZ, RZ, RZ ;  /* 0x000000ffff057224 */ /* 0x000fe200078e00ff */
[----:B------:R-:W-:-:S02]  /*19a0*/  CS2R R50, SRZ ;  /* 0x0000000000327805 */ /* 0x000fc4000001ff00 */
[----:B------:R-:W-:Y:S01]  /*19b0*/  CS2R R48, SRZ ;  /* 0x0000000000307805 */ /* 0x000fe2000001ff00 */
[----:B------:R1:W-:Y:S01]  /*19c0*/  STL [R1], R11 ;  /* 0x0000000b01007387 */ /* 0x0003e20000100800 */
[----:B------:R-:W-:Y:S02]  /*19d0*/  CS2R R46, SRZ ;  /* 0x00000000002e7805 */ /* 0x000fe4000001ff00 */
[----:B------:R-:W-:Y:S02]  /*19e0*/  CS2R R44, SRZ ;  /* 0x00000000002c7805 */ /* 0x000fe4000001ff00 */
[----:B------:R-:W-:Y:S01]  /*19f0*/  CS2R R42, SRZ ;  /* 0x00000000002a7805 */ /* 0x000fe2000001ff00 */
[----:B------:R1:W-:Y:S01]  /*1a00*/  STL [R1+0x10], R10 ;  /* 0x0000100a01007387 */ /* 0x0003e20000100800 */
[----:B------:R-:W-:Y:S02]  /*1a10*/  CS2R R40, SRZ ;  /* 0x0000000000287805 */ /* 0x000fe4000001ff00 */
[----:B------:R-:W-:-:S02]  /*1a20*/  CS2R R38, SRZ ;  /* 0x0000000000267805 */ /* 0x000fc4000001ff00 */
[----:B------:R-:W-:Y:S01]  /*1a30*/  CS2R R36, SRZ ;  /* 0x0000000000247805 */ /* 0x000fe2000001ff00 */
[----:B------:R1:W-:Y:S01]  /*1a40*/  STL [R1+0xc], R3 ;  /* 0x00000c0301007387 */ /* 0x0003e20000100800 */
        /* <DEDUP_REMOVED lines=31> */
[----:B-1-3--:R-:W-:-:S07]  /*1c40*/  LOP3.LUT R8, R14, 0x1, RZ, 0xfc, !PT ;  /* 0x000000010e087812 */ /* 0x00afce00078efcff */
.L_x_1822:
[----:B------:R-:W-:-:S13]  /*1c50*/  ISETP.NE.AND P0, PT, R8, 0x3, PT ;  /* 0x000000030800780c */ /* 0x000fda0003f05270 */
[----:B------:R-:W-:Y:S05]  /*1c60*/  @!P0 BRA `(.L_x_1804) ;  /* 0x0000000000048947 */ /* 0x000fea0003800000 */
[----:B------:R-:W-:Y:S01]  /*1c70*/  BPT.TRAP 0x1 ;  /* 0x000000040000795c */ /* 0x000fe20000300000 */
.L_x_1804:
[----:B------:R-:W-:Y:S02]  /*1c80*/  LEA R3, R2, UR36, 0x3 ;  /* 0x0000002402037c11 */ /* 0x000fe4000f8e18ff */
[----:B------:R-:W-:-:S04]  /*1c90*/  SHF.L.U32 R10, R7, 0x1f, RZ ;  /* 0x0000001f070a7819 */ /* 0x000fc800000006ff */
[----:B------:R1:W2:Y:S01]  /*1ca0*/  SYNCS.PHASECHK.TRANS64.TRYWAIT P1, [R3+URZ+0x36410], R10 ;  /* 0x0364100a030075a7 */ /* 0x0002a2000802017f */
[----:B------:R-:W-:Y:S05]  /*1cb0*/  @!P0 BRA `(.L_x_1805) ;  /* 0x0000000000048947 */ /* 0x000fea0003800000 */
[----:B------:R-:W-:Y:S01]  /*1cc0*/  BPT.TRAP 0x1 ;  /* 0x000000040000795c */ /* 0x000fe20000300000 */
.L_x_1805:
[----:B--2---:R-:W-:Y:S05]  /*1cd0*/  @P1 BRA `(.L_x_1806) ;  /* 0x0000000000081947 */ /* 0x004fea0003800000 */
[----:B------:R-:W2:Y:S02]  /*1ce0*/  SYNCS.PHASECHK.TRANS64.TRYWAIT P1, [R3+URZ+0x36410], R10 ;  /* 0x0364100a030075a7 */ /* 0x000ea4000802017f */
[----:B--2---:R-:W-:Y:S05]  /*1cf0*/  @!P1 BRA `(.L_x_1807) ;  /* 0x0000009400dc9947 */ /* 0x004fea0003800000 */
.L_x_1806:
        /* <DEDUP_REMOVED lines=99> */
[----:B-12---:R1:W2:Y:S04]  /*2330*/  LDS R10, [R11+0x30000] ;  /* 0x030000000b0a7984 */ /* 0x0062a80000000800 */
[----:B------:R1:W3:Y:S01]  /*2340*/  LDS R9, [R11+0x30020] ;  /* 0x030020000b097984 */ /* 0x0002e20000000800 */
[----:B------:R-:W-:Y:S05]  /*2350*/  @!P0 BRA `(.L_x_1808) ;  /* 0x0000000000048947 */ /* 0x000fea0003800000 */
[----:B------:R-:W-:Y:S01]  /*2360*/  BPT.TRAP 0x1 ;  /* 0x000000040000795c */ /* 0x000fe20000300000 */
.L_x_1808:
[----:B-1----:R-:W-:-:S04]  /*2370*/  SHF.L.U32 R11, R5, 0x1f, RZ ;  /* 0x0000001f050b7819 */ /* 0x002fc800000006ff */
[----:B------:R1:W4:Y:S01]  /*2380*/  SYNCS.PHASECHK.TRANS64.TRYWAIT P1, [UR36+0x36430], R11 ;  /* 0x0364300bff0075a7 */ /* 0x0003220008020164 */
[----:B------:R-:W-:Y:S05]  /*2390*/  @!P0 BRA `(.L_x_1809) ;  /* 0x0000000000048947 */ /* 0x000fea0003800000 */
[----:B------:R-:W-:Y:S01]  /*23a0*/  BPT.TRAP 0x1 ;  /* 0x000000040000795c */ /* 0x000fe20000300000 */
.L_x_1809:
[----:B----4-:R-:W-:Y:S05]  /*23b0*/  @P1 BRA `(.L_x_1810) ;  /* 0x0000000000081947 */ /* 0x010fea0003800000 */
[----:B------:R-:W4:Y:S02]  /*23c0*/  SYNCS.PHASECHK.TRANS64.TRYWAIT P1, [UR36+0x36430], R11 ;  /* 0x0364300bff0075a7 */ /* 0x000f240008020164 */
[----:B----4-:R-:W-:Y:S05]  /*23d0*/  @!P1 BRA `(.L_x_1811) ;  /* 0x0000009000389947 */ /* 0x010fea0003800000 */
.L_x_1810:
[----:B------:R-:W-:Y:S01]  /*23e0*/  UIADD3 UR5, UR36, 0x2a000, URZ ;  /* 0x0002a00024057890 */ /* 0x000fe2000fffe03f */
[----:B------:R-:W5:Y:S01]  /*23f0*/  LDL R152, [R1+0x8] ;  /* 0x0000080001987983 */ /* 0x000f620000100800 */
[----:B------:R-:W-:Y:S01]  /*2400*/  UIADD3 UR4, UR4, 0x9000, URZ ;  /* 0x0000900004047890 */ /* 0x000fe2000fffe03f */
[----:B------:R-:W-:Y:S01]  /*2410*/  WARPGROUP.ARRIVE ;  /* 0x00000000000079c5 */ /* 0x000fe20000000000 */
[----:B------:R-:W-:Y:S01]  /*2420*/  USHF.R.U32.HI UR5, URZ, 0x4, UR5 ;  /* 0x000000043f057899 */ /* 0x000fe20008011605 */
[----:B------:R-:W-:Y:S01]  /*2430*/  FMUL.FTZ R15, R140, UR42 ;  /* 0x0000002a8c0f7c20 */ /* 0x000fe20008410000 */
[----:B------:R-:W-:Y:S01]  /*2440*/  USHF.R.U32.HI UR4, URZ, 0x4, UR4 ;  /* 0x000000043f047899 */ /* 0x000fe20008011604 */
[----:B------:R-:W2:Y:S01]  /*2450*/  LDC R140, c[0x0][0x750] ;  /* 0x0001d400ff8c7b82 */ /* 0x000ea20000000800 */
[----:B------:R-:W-:Y:S01]  /*2460*/  ULOP3.LUT UR5, UR5, 0x3fff, URZ, 0xc0, !UPT ;  /* 0x00003fff05057892 */ /* 0x000fe2000f8ec03f */
[----:B-1--4-:R-:W-:Y:S01]  /*2470*/  FMUL.FTZ R11, R136, UR42 ;  /* 0x0000002a880b7c20 */ /* 0x012fe20008410000 */
        /* <DEDUP_REMOVED lines=26> */
[----:B--2---:R-:W-:Y:S01]  /*2620*/  ISETP.GE.AND P2, PT, R140, 0x1, PT ;  /* 0x000000018c00780c */ /* 0x004fe20003f46270 */
[----:B------:R-:W1:Y:S01]  /*2630*/  MUFU.TANH R11, R11 ;  /* 0x0000000b000b7308 */ /* 0x000e620000002400 */
[----:B------:R-:W-:-:S02]  /*2640*/  IMAD R141, R16, 0x40, R6 ;  /* 0x00000040108d7824 */ /* 0x000fc400078e0206 */
[----:B------:R-:W-:-:S05]  /*2650*/  VIADD R144, R4, UR41 ;  /* 0x0000002904907c36 */ /* 0x000fca0008000000 */
[----:B------:R-:W2:Y:S08]  /*2660*/  MUFU.TANH R12, R12 ;  /* 0x0000000c000c7308 */ /* 0x000eb00000002400 */
[----:B------:R-:W4:Y:S08]  /*2670*/  MUFU.TANH R13, R13 ;  /* 0x0000000d000d7308 */ /* 0x000f300000002400 */
        /* <DEDUP_REMOVED lines=89> */
[----:B-12-4-:R-:W-:Y:S05]  /*2c10*/  @!P2 BRA `(.L_x_1812) ;  /* 0x000000000060a947 */ /* 0x016fea0003800000 */
[----:B------:R-:W2:Y:S01]  /*2c20*/  LDL R153, [R1+0x4] ;  /* 0x0000040001997983 */ /* 0x000ea20000100800 */
[----:B------:R-:W-:Y:S01]  /*2c30*/  BSSY B0, `(.L_x_1813) ;  /* 0x0000011000007945 */ /* 0x000fe20003800000 */
[----:B--2---:R-:W-:-:S05]  /*2c40*/  IMAD.IADD R145, R153, 0x1, R141 ;  /* 0x0000000199917824 */ /* 0x004fca00078e028d */
[----:B------:R-:W-:-:S13]  /*2c50*/  ISETP.GT.AND P1, PT, R145, -0x1, PT ;  /* 0xffffffff9100780c */ /* 0x000fda0003f24270 */
[----:B------:R-:W-:Y:S05]  /*2c60*/  @P1 BRA `(.L_x_1814) ;  /* 0x0000000000201947 */ /* 0x000fea0003800000 */
[----:B------:R-:W-:Y:S02]  /*2c70*/  ISETP.NE.AND P1, PT, R140, 0x1, PT ;  /* 0x000000018c00780c */ /* 0x000fe40003f25270 */
[----:B------:R-:W-:-:S11]  /*2c80*/  LOP3.LUT R145, RZ, R145, RZ, 0x33, !PT ;  /* 0x00000091ff917212 */ /* 0x000fd600078e33ff */
[----:B------:R-:W1:Y:S08]  /*2c90*/  @P1 LDC R142, c[0x0][0x754] ;  /* 0x0001d500ff8e1b82 */ /* 0x000e700000000800 */
[----:B------:R-:W2:Y:S01]  /*2ca0*/  @P1 LDC R143, c[0x0][0x758] ;  /* 0x0001d600ff8f1b82 */ /* 0x000ea20000000800 */
[----:B-1----:R-:W-:-:S05]  /*2cb0*/  @P1 IMAD.HI.U32 R142, R145, R142, RZ ;  /* 0x0000008e918e1227 */ /* 0x002fca00078e00ff */
[----:B--2---:R-:W-:-:S04]  /*2cc0*/  @P1 SHF.R.U32.HI R145, RZ, R143, R142 ;  /* 0x0000008fff911219 */ /* 0x004fc8000001168e */
[----:B------:R-:W-:Y:S01]  /*2cd0*/  LOP3.LUT R145, RZ, R145, RZ, 0x33, !PT ;  /* 0x00000091ff917212 */ /* 0x000fe200078e33ff */
[----:B------:R-:W-:Y:S06]  /*2ce0*/  BRA `(.L_x_1815) ;  /* 0x0000000000147947 */ /* 0x000fec0003800000 */
.L_x_1814:
[----:B------:R-:W-:-:S13]  /*2cf0*/  ISETP.NE.AND P1, PT, R140, 0x1, PT ;  /* 0x000000018c00780c */ /* 0x000fda0003f25270 */
[----:B------:R-:W1:Y:S08]  /*2d00*/  @P1 LDC R143, c[0x0][0x754] ;  /* 0x0001d500ff8f1b82 */ /* 0x000e700000000800 */
[----:B------:R-:W2:Y:S01]  /*2d10*/  @P1 LDC R142, c[0x0][0x758] ;  /* 0x0001d600ff8e1b82 */ /* 0x000ea20000000800 */
[----:B-1----:R-:W-:-:S05]  /*2d20*/  @P1 IMAD.HI.U32 R143, R145, R143, RZ ;  /* 0x0000008f918f1227 */ /* 0x002fca00078e00ff */
[----:B--2---:R-:W-:-:S07]  /*2d30*/  @P1 SHF.R.U32.HI R145, RZ, R142, R143 ;  /* 0x0000008eff911219 */ /* 0x004fce000001168f */
.L_x_1815:
[----:B------:R-:W-:Y:S05]  /*2d40*/  BSYNC B0 ;  /* 0x0000000000007941 */ /* 0x000fea0003800000 */
.L_x_1813:
[----:B------:R-:W2:Y:S01]  /*2d50*/  LDL R142, [R1+0x10] ;  /* 0x00001000018e7983 */ /* 0x000ea20000100800 */
[----:B------:R-:W-:Y:S01]  /*2d60*/  IADD3 R150, R141, UR4, R4 ;  /* 0x000000048d967c10 */ /* 0x000fe2000fffe004 */
[----:B--2---:R-:W-:-:S05]  /*2d70*/  IMAD R145, R145, R140, R142 ;  /* 0x0000008c91917224 */ /* 0x004fca00078e028e */
[----:B------:R-:W-:Y:S02]  /*2d80*/  VIADDMNMX R146, R145, R140, R146, PT ;  /* 0x0000008c91927246 */ /* 0x000fe40003800192 */
[----:B------:R-:W-:-:S07]  /*2d90*/  VIMNMX R150, R150, R145, !PT ;  /* 0x0000009196967248 */ /* 0x000fce0007fe0100 */
.L_x_1812:
[----:B------:R-:W-:-:S04]  /*2da0*/  VIADD R141, R141, 0x8 ;  /* 0x000000088d8d7836 */ /* 0x000fc80000000000 */
[----:B------:R-:W-:Y:S01]  /*2db0*/  IMAD.IADD R147, R147, 0x1, R141 ;  /* 0x0000000193937824 */ /* 0x000fe200078e028d */
[----:B------:R-:W-:Y:S01]  /*2dc0*/  VIADDMNMX R144, R141, R144, R152, PT ;  /* 0x000000908d907246 */ /* 0x000fe20003800198 */
[----:B------:R-:W-:Y:S06]  /*2dd0*/  @!P2 BRA `(.L_x_1816) ;  /* 0x00000000005ca947 */ /* 0x000fec0003800000 */
        /* <DEDUP_REMOVED lines=13> */
.L_x_1818:
[----:B------:R-:W-:-:S13]  /*2eb0*/  ISETP.NE.AND P1, PT, R140, 0x1, PT ;  /* 0x000000018c00780c */ /* 0x000fda0003f25270 */
[----:B------:R-:W1:Y:S08]  /*2ec0*/  @P1 LDC R142, c[0x0][0x754] ;  /* 0x0001d500ff8e1b82 */ /* 0x000e700000000800 */
[----:B------:R-:W2:Y:S01]  /*2ed0*/  @P1 LDC R141, c[0x0][0x758] ;  /* 0x0001d600ff8d1b82 */ /* 0x000ea20000000800 */
[----:B-1----:R-:W-:-:S05]  /*2ee0*/  @P1 IMAD.HI.U32 R142, R143, R142, RZ ;  /* 0x0000008e8f8e1227 */ /* 0x002fca00078e00ff */
[----:B--2---:R-:W-:-:S07]  /*2ef0*/  @P1 SHF.R.U32.HI R143, RZ, R141, R142 ;  /* 0x0000008dff8f1219 */ /* 0x004fce000001168e */
.L_x_1819:
[----:B------:R-:W-:Y:S05]  /*2f00*/  BSYNC B0 ;  /* 0x0000000000007941 */ /* 0x000fea0003800000 */
.L_x_1817:
[----:B------:R-:W2:Y:S02]  /*2f10*/  LDL R141, [R1+0x10] ;  /* 0x00001000018d7983 */ /* 0x000ea40000100800 */
[----:B--2---:R-:W-:-:S05]  /*2f20*/  IMAD R143, R143, R140, R141 ;  /* 0x0000008c8f8f7224 */ /* 0x004fca00078e028d */
[----:B------:R-:W-:Y:S02]  /*2f30*/  VIMNMX R147, R147, R143, !PT ;  /* 0x0000008f93937248 */ /* 0x000fe40007fe0100 */
[----:B------:R-:W-:-:S07]  /*2f40*/  VIADDMNMX R144, R143, R140, R144, PT ;  /* 0x0000008c8f907246 */ /* 0x000fce0003800190 */
.L_x_1816:
[----:B------:R-:W1:Y:S01]  /*2f50*/  S2R R152, SR_CTAID.X ;  /* 0x0000000000987919 */ /* 0x000e620000002500 */
[----:B------:R-:W-:Y:S01]  /*2f60*/  P2R R149, PR, RZ, 0x1 ;  /* 0x00000001ff957803 */ /* 0x000fe20000000000 */
[----:B------:R-:W-:Y:S01]  /*2f70*/  FFMA.FTZ R157, -R11, R11, 1 ;  /* 0x3f8000000b9d7423 */ /* 0x000fe2000001010b */
[----:B-1----:R-:W-:-:S05]  /*2f80*/  IMAD R152, R152, -0x60, RZ ;  /* 0xffffffa098987824 */ /* 0x002fca00078e02ff */
[C---:B------:R-:W-:Y:S02]  /*2f90*/  ISETP.GE.AND P6, PT, R152.reuse, 0x2, PT ;  /* 0x000000029800780c */ /* 0x040fe40003fc6270 */
[----:B------:R-:W-:Y:S02]  /*2fa0*/  ISETP.GE.AND P4, PT, R152, 0x9, PT ;  /* 0x000000099800780c */ /* 0x000fe40003f86270 */
[C---:B------:R-:W-:Y:S02]  /*2fb0*/  ISETP.GT.AND P5, PT, R147.reuse, 0x1, !P6 ;  /* 0x000000019300780c */ /* 0x040fe400077a4270 */
[----:B------:R-:W-:Y:S02]  /*2fc0*/  ISETP.GT.AND P6, PT, R150, 0x1, !P6 ;  /* 0x000000019600780c */ /* 0x000fe400077c4270 */
[----:B------:R-:W-:Y:S02]  /*2fd0*/  ISETP.GT.AND P3, PT, R147, 0x8, !P4 ;  /* 0x000000089300780c */ /* 0x000fe40006764270 */
[----:B------:R-:W-:-:S02]  /*2fe0*/  ISETP.LT.OR P6, PT, R146, 0x2, P6 ;  /* 0x000000029200780c */ /* 0x000fc400037c1670 */
[----:B------:R-:W-:Y:S02]  /*2ff0*/  ISETP.GE.AND P2, PT, R152, 0xa, PT ;  /* 0x0000000a9800780c */ /* 0x000fe40003f46270 */
[----:B------:R-:W-:Y:S02]  /*3000*/  ISETP.LT.OR P3, PT, R144, 0x9, P3 ;  /* 0x000000099000780c */ /* 0x000fe40001f61670 */
[----:B------:R-:W-:Y:S02]  /*3010*/  FSEL R155, R12, -INF , !P6 ;  /* 0xff8000000c9b7808 */ /* 0x000fe40007000000 */
[----:B------:R-:W-:Y:S02]  /*3020*/  ISETP.LT.OR P5, PT, R144, 0x2, P5 ;  /* 0x000000029000780c */ /* 0x000fe40002fa1670 */
[----:B------:R-:W-:Y:S01]  /*3030*/  ISETP.GE.AND P1, PT, R152, 0x11, PT ;  /* 0x000000119800780c */ /* 0x000fe20003f26270 */
[----:B------:R-:W-:Y:S01]  /*3040*/  FFMA.FTZ R155, R155, UR43, -R10 ;  /* 0x0000002b9b9b7c23 */ /* 0x000fe2000801080a */
[----:B------:R-:W-:-:S02]  /*3050*/  ISETP.GT.AND P4, PT, R150, 0x8, !P4 ;  /* 0x000000089600780c */ /* 0x000fc40006784270 */
[----:B------:R-:W-:Y:S02]  /*3060*/  ISETP.GT.AND P6, PT, R150, 0x9, !P2 ;  /* 0x000000099600780c */ /* 0x000fe400057c4270 */
[----:B------:R-:W-:Y:S01]  /*3070*/  FSEL R145, R18, -INF , !P3 ;  /* 0xff80000012917808 */ /* 0x000fe20005800000 */
[----:B------:R-:W-:Y:S01]  /*3080*/  MUFU.EX2 R155, R155 ;  /* 0x0000009b009b7308 */ /* 0x000fe20000000800 */
        /* <DEDUP_REMOVED lines=8> */
[----:B------:R-:W-:Y:S02]  /*3110*/  ISETP.LT.OR P3, PT, R146, 0x11, P3 ;  /* 0x000000119200780c */ /* 0x000fe40001f61670 */
[----:B------:R-:W-:Y:S01]  /*3120*/  FSEL R143, R17, -INF , !P6 ;  /* 0xff800000118f7808 */ /* 0x000fe20007000000 */
[--C-:B------:R-:W-:Y:S01]  /*3130*/  FFMA.FTZ R141, R141, UR43, -R10.reuse ;  /* 0x0000002b8d8d7c23 */ /* 0x100fe2000801080a */
[----:B------:R-:W-:Y:S02]  /*3140*/  ISETP.GE.AND P4, PT, R152, 0x19, PT ;  /* 0x000000199800780c */ /* 0x000fe40003f86270 */
[----:B------:R-:W-:Y:S01]  /*3150*/  ISETP.GT.AND P6, PT, R150, 0x11, !P5 ;  /* 0x000000119600780c */ /* 0x000fe20006fc4270 */
[----:B------:R-:W-:Y:S01]  /*3160*/  FFMA.FTZ R143, R143, UR43, -R10 ;  /* 0x0000002b8f8f7c23 */ /* 0x000fe2000801080a */
[----:B------:R-:W-:Y:S01]  /*3170*/  FSEL R140, R20, -INF , !P3 ;  /* 0xff800000148c7808 */ /* 0x000fe20005800000 */
[----:B------:R-:W1:Y:S01]  /*3180*/  MUFU.EX2 R141, R141 ;  /* 0x0000008d008d7308 */ /* 0x000e620000000800 */
[----:B------:R-:W-:-:S02]  /*3190*/  ISETP.GT.AND P3, PT, R150, 0x18, !P4 ;  /* 0x000000189600780c */ /* 0x000fc40006764270 */
[----:B------:R-:W-:Y:S01]  /*31a0*/  ISETP.LT.OR P6, PT, R146, 0x12, P6 ;  /* 0x000000129200780c */ /* 0x000fe200037c1670 */
[--C-:B------:R-:W-:Y:S01]  /*31b0*/  FFMA.FTZ R140, R140, UR43, -R10.reuse ;  /* 0x0000002b8c8c7c23 */ /* 0x100fe2000801080a */
[----:B------:R-:W-:Y:S02]  /*31c0*/  ISETP.LT.OR P3, PT, R146, 0x19, P3 ;  /* 0x000000199200780c */ /* 0x000fe40001f61670 */
[----:B------:R-:W-:Y:S01]  /*31d0*/  FSEL R151, R21, -INF , !P6 ;  /* 0xff80000015977808 */ /* 0x000fe20007000000 */
[----:B------:R-:W2:Y:S01]  /*31e0*/  MUFU.EX2 R143, R143 ;  /* 0x0000008f008f7308 */ /* 0x000ea20000000800 */
[----:B------:R-:W-:Y:S02]  /*31f0*/  ISETP.GE.AND P6, PT, R152, 0x1, PT ;  /* 0x000000019800780c */ /* 0x000fe40003fc6270 */
[----:B------:R-:W-:Y:S01]  /*3200*/  FSEL R142, R22, -INF , !P3 ;  /* 0xff800000168e7808 */ /* 0x000fe20005800000 */
[----:B------:R-:W-:Y:S01]  /*3210*/  FFMA.FTZ R151, R151, UR43, -R10 ;  /* 0x0000002b97977c23 */ /* 0x000fe2000801080a */
[----:B------:R-:W-:-:S02]  /*3220*/  ISETP.GT.AND P3, PT, R150, RZ, !P6 ;  /* 0x000000ff9600720c */ /* 0x000fc40007764270 */
[C---:B------:R-:W-:Y:S01]  /*3230*/  ISETP.GT.AND P6, PT, R147.reuse, RZ, !P6 ;  /* 0x000000ff9300720c */ /* 0x040fe200077c4270 */
[--C-:B------:R-:W-:Y:S01]  /*3240*/  FFMA.FTZ R142, R142, UR43, -R10.reuse ;  /* 0x0000002b8e8e7c23 */ /* 0x100fe2000801080a */
[----:B------:R-:W-:Y:S01]  /*3250*/  ISETP.LT.OR P3, PT, R146, 0x1, P3 ;  /* 0x000000019200780c */ /* 0x000fe20001f61670 */
[----:B------:R-:W3:Y:S01]  /*3260*/  MUFU.EX2 R140, R140 ;  /* 0x0000008c008c7308 */ /* 0x000ee20000000800 */
[----:B------:R-:W-:Y:S02]  /*3270*/  ISETP.GT.AND P2, PT, R147, 0x9, !P2 ;  /* 0x000000099300780c */ /* 0x000fe40005744270 */
[----:B------:R-:W-:Y:S02]  /*3280*/  FSEL R154, R11, -INF , !P3 ;  /* 0xff8000000b9a7808 */ /* 0x000fe40005800000 */
[----:B------:R-:W-:Y:S02]  /*3290*/  ISETP.GE.AND P3, PT, R152, 0x1a, PT ;  /* 0x0000001a9800780c */ /* 0x000fe40003f66270 */
[C---:B------:R-:W-:Y:S01]  /*32a0*/  ISETP.GT.AND P1, PT, R147.reuse, 0x10, !P1 ;  /* 0x000000109300780c */ /* 0x040fe20004f24270 */
[----:B------:R-:W-:Y:S01]  /*32b0*/  FFMA.FTZ R154, R154, UR43, -R10 ;  /* 0x0000002b9a9a7c23 */ /* 0x000fe2000801080a */
[----:B------:R-:W-:Y:S01]  /*32c0*/  ISETP.GT.AND P0, PT, R150, 0x19, !P3 ;  /* 0x000000199600780c */ /* 0x000fe20005f04270 */
[----:B------:R4:W-:Y:S01]  /*32d0*/  MUFU.EX2 R11, R151 ;  /* 0x00000097000b7308 */ /* 0x0009e20000000800 */
[----:B------:R-:W-:-:S02]  /*32e0*/  ISETP.GT.AND P5, PT, R147, 0x11, !P5 ;  /* 0x000000119300780c */ /* 0x000fc40006fa4270 */
[----:B------:R-:W-:Y:S02]  /*32f0*/  ISETP.LT.OR P0, PT, R146, 0x1a, P0 ;  /* 0x0000001a9200780c */ /* 0x000fe40000701670 */
[C---:B------:R-:W-:Y:S02]  /*3300*/  ISETP.GT.AND P4, PT, R147.reuse, 0x18, !P4 ;  /* 0x000000189300780c */ /* 0x040fe40006784270 */
[----:B------:R-:W-:Y:S01]  /*3310*/  ISETP.GT.AND P3, PT, R147, 0x19, !P3 ;  /* 0x000000199300780c */ /* 0x000fe20005f64270 */
[----:B------:R-:W-:Y:S01]  /*3320*/  MUFU.EX2 R154, R154 ;  /* 0x0000009a009a7308 */ /* 0x000fe20000000800 */
[----:B------:R-:W-:Y:S01]  /*3330*/  FSEL R146, R23, -INF , !P0 ;  /* 0xff80000017927808 */ /* 0x000fe20004000000 */
[----:B----4-:R-:W4:Y:S01]  /*3340*/  LDL R151, [R1+0xc] ;  /* 0x00000c0001977983 */ /* 0x010f220000100800 */
[C---:B------:R-:W-:Y:S02]  /*3350*/  ISETP.LT.OR P6, PT, R144.reuse, 0x1, P6 ;  /* 0x000000019000780c */ /* 0x040fe400037c1670 */
[----:B------:R-:W-:Y:S01]  /*3360*/  ISETP.LT.OR P2, PT, R144, 0xa, P2 ;  /* 0x0000000a9000780c */ /* 0x000fe20001741670 */
[----:B------:R-:W-:Y:S01]  /*3370*/  FFMA.FTZ R146, R146, UR43, -R10 ;  /* 0x0000002b92927c23 */ /* 0x000fe2000801080a */
[----:B------:R-:W-:-:S02]  /*3380*/  ISETP.LT.OR P1, PT, R144, 0x11, P1 ;  /* 0x000000119000780c */ /* 0x000fc40000f21670 */
[C---:B------:R-:W-:Y:S02]  /*3390*/  ISETP.LT.OR P5, PT, R144.reuse, 0x12, P5 ;  /* 0x000000129000780c */ /* 0x040fe40002fa1670 */
[C---:B------:R-:W-:Y:S02]  /*33a0*/  ISETP.LT.OR P4, PT, R144.reuse, 0x19, P4 ;  /* 0x000000199000780c */ /* 0x040fe40002781670 */
[----:B------:R-:W-:Y:S02]  /*33b0*/  ISETP.LT.OR P3, PT, R144, 0x1a, P3 ;  /* 0x0000001a9000780c */ /* 0x000fe40001f61670 */
[----:B------:R-:W-:Y:S02]  /*33c0*/  ISETP.NE.AND P0, PT, R149, RZ, PT ;  /* 0x000000ff9500720c */ /* 0x000fe40003f05270 */
[----:B------:R-:W-:Y:S02]  /*33d0*/  FSEL R150, R13, -INF , !P6 ;  /* 0xff8000000d967808 */ /* 0x000fe40007000000 */
[----:B------:R-:W-:-:S02]  /*33e0*/  FSEL R144, R19, -INF , !P2 ;  /* 0xff80000013907808 */ /* 0x000fc40005000000 */
[----:B------:R-:W-:Y:S01]  /*33f0*/  FSEL R149, R136, -INF , !P1 ;  /* 0xff80000088957808 */ /* 0x000fe20004800000 */
[--C-:B------:R-:W-:Y:S01]  /*3400*/  FFMA.FTZ R150, R150, UR43, -R9.reuse ;  /* 0x0000002b96967c23 */ /* 0x100fe20008010809 */
[----:B------:R-:W-:Y:S01]  /*3410*/  FSEL R147, R137, -INF , !P5 ;  /* 0xff80000089937808 */ /* 0x000fe20006800000 */
[--C-:B------:R-:W-:Y:S01]  /*3420*/  FFMA.FTZ R144, R144, UR43, -R9.reuse ;  /* 0x0000002b90907c23 */ /* 0x100fe20008010809 */
[----:B------:R-:W-:Y:S01]  /*3430*/  FSEL R10, R138, -INF , !P4 ;  /* 0xff8000008a0a7808 */ /* 0x000fe20006000000 */
[--C-:B------:R-:W-:Y:S01]  /*3440*/  FFMA.FTZ R149, R149, UR43, -R9.reuse ;  /* 0x0000002b95957c23 */ /* 0x100fe20008010809 */
[----:B------:R-:W-:Y:S01]  /*3450*/  FSEL R152, R139, -INF , !P3 ;  /* 0xff8000008b987808 */ /* 0x000fe20005800000 */
[--C-:B------:R-:W-:Y:S02]  /*3460*/  FFMA.FTZ R147, R147, UR43, -R9.reuse ;  /* 0x0000002b93937c23 */ /* 0x100fe40008010809 */
[--C-:B------:R-:W-:Y:S02]  /*3470*/  FFMA.FTZ R10, R10, UR43, -R9.reuse ;  /* 0x0000002b0a0a7c23 */ /* 0x100fe40008010809 */
[----:B------:R-:W-:Y:S01]  /*3480*/  FFMA.FTZ R9, R152, UR43, -R9 ;  /* 0x0000002b98097c23 */ /* 0x000fe20008010809 */
[----:B------:R-:W-:-:S05]  /*3490*/  LEA R152, R6, UR36, 0x2 ;  /* 0x0000002406987c11 */ /* 0x000fca000f8e10ff */
[----:B------:R-:W5:Y:S01]  /*34a0*/  LDS R153, [R152+0x30200] ;  /* 0x0302000098997984 */ /* 0x000f620000000800 */
[----:B------:R-:W3:Y:S03]  /*34b0*/  MUFU.EX2 R142, R142 ;  /* 0x0000008e008e7308 */ /* 0x000ee60000000800 */
[----:B------:R-:W3:Y:S01]  /*34c0*/  LDS R152, [R152+0x30220] ;  /* 0x0302200098987984 */ /* 0x000ee20000000800 */
[--C-:B-----5:R-:W-:Y:S01]  /*34d0*/  FADD.FTZ R120, R120, -R153.reuse ;  /* 0x8000009978787221 */ /* 0x120fe20000010000 */
[--C-:B------:R-:W-:Y:S01]  /*34e0*/  FADD.FTZ R121, R121, -R153.reuse ;  /* 0x8000009979797221 */ /* 0x100fe20000010000 */
[--C-:B------:R-:W-:Y:S01]  /*34f0*/  FADD.FTZ R124, R124, -R153.reuse ;  /* 0x800000997c7c7221 */ /* 0x100fe20000010000 */
[--C-:B------:R-:W-:Y:S01]  /*3500*/  FADD.FTZ R125, R125, -R153.reuse ;  /* 0x800000997d7d7221 */ /* 0x100fe20000010000 */
[--C-:B------:R-:W-:Y:S01]  /*3510*/  FADD.FTZ R128, R128, -R153.reuse ;  /* 0x8000009980807221 */ /* 0x100fe20000010000 */
[--C-:B------:R-:W-:Y:S01]  /*3520*/  FADD.FTZ R129, R129, -R153.reuse ;  /* 0x8000009981817221 */ /* 0x100fe20000010000 */
[--C-:B------:R-:W-:Y:S01]  /*3530*/  FADD.FTZ R132, R132, -R153.reuse ;  /* 0x8000009984847221 */ /* 0x100fe20000010000 */
[----:B------:R-:W-:-:S02]  /*3540*/  FADD.FTZ R133, R133, -R153 ;  /* 0x8000009985857221 */ /* 0x000fc40000010000 */
[----:B------:R-:W5:Y:S01]  /*3550*/  LDL R153, [R1] ;  /* 0x0000000001997983 */ /* 0x000f620000100800 */
[----:B------:R-:W-:Y:S01]  /*3560*/  MUFU.EX2 R150, R150 ;  /* 0x0000009600967308 */ /* 0x000fe20000000800 */
[----:B------:R-:W-:Y:S01]  /*3570*/  FFMA.FTZ R15, -R15, R15, 1 ;  /* 0x3f8000000f0f7423 */ /* 0x000fe2000001010f */
[----:B-1----:R-:W-:-:S06]  /*3580*/  FMUL.FTZ R124, R141, R124 ;  /* 0x0000007c8d7c7220 */ /* 0x002fcc0000410000 */
[----:B------:R-:W1:Y:S08]  /*3590*/  MUFU.EX2 R148, R148 ;  /* 0x0000009400947308 */ /* 0x000e700000000800 */
[----:B------:R-:W-:Y:S08]  /*35a0*/  MUFU.EX2 R145, R145 ;  /* 0x0000009100917308 */ /* 0x000ff00000000800 */
[----:B------:R-:W1:Y:S08]  /*35b0*/  MUFU.EX2 R144, R144 ;  /* 0x0000009000907308 */ /* 0x000e700000000800 */
[----:B------:R-:W-:Y:S08]  /*35c0*/  MUFU.EX2 R146, R146 ;  /* 0x0000009200927308 */ /* 0x000ff00000000800 */
[----:B------:R-:W-:Y:S08]  /*35d0*/  MUFU.EX2 R149, R149 ;  /* 0x0000009500957308 */ /* 0x000ff00000000800 */
[----:B------:R-:W1:Y:S08]  /*35e0*/  MUFU.EX2 R147, R147 ;  /* 0x0000009300937308 */ /* 0x000e700000000800 */
[----:B------:R-:W-:Y:S08]  /*35f0*/  MUFU.EX2 R10, R10 ;  /* 0x0000000a000a7308 */ /* 0x000ff00000000800 */
[----:B------:R-:W1:Y:S01]  /*3600*/  MUFU.EX2 R9, R9 ;  /* 0x0000000900097308 */ /* 0x000e620000000800 */
[----:B------:R-:W-:Y:S01]  /*3610*/  FMUL.FTZ R15, R124, R15 ;  /* 0x0000000f7c0f7220 */ /* 0x000fe20000410000 */
[----:B------:R-:W-:Y:S01]  /*3620*/  FFMA.FTZ R12, -R12, R12, 1 ;  /* 0x3f8000000c0c7423 */ /* 0x000fe2000001010c */
[----:B------:R-:W-:Y:S01]  /*3630*/  FMUL.FTZ R121, R155, R121 ;  /* 0x000000799b797220 */ /* 0x000fe20000410000 */
[----:B------:R-:W-:Y:S01]  /*3640*/  FFMA.FTZ R17, -R17, R17, 1 ;  /* 0x3f80000011117423 */ /* 0x000fe20000010111 */
[----:B--2---:R-:W-:Y:S01]  /*3650*/  FMUL.FTZ R125, R143, R125 ;  /* 0x0000007d8f7d7220 */ /* 0x004fe20000410000 */
[----:B------:R-:W-:Y:S01]  /*3660*/  FFMA.FTZ R124, -R20, R20, 1 ;  /* 0x3f800000147c7423 */ /* 0x000fe20000010114 */
[----:B---3--:R-:W-:Y:S01]  /*3670*/  FMUL.FTZ R128, R140, R128 ;  /* 0x000000808c807220 */ /* 0x008fe20000410000 */
[----:B------:R-:W-:Y:S01]  /*3680*/  FMUL.FTZ R12, R121, R12 ;  /* 0x0000000c790c7220 */ /* 0x000fe20000410000 */
[----:B------:R-:W-:Y:S01]  /*3690*/  FMUL.FTZ R17, R125, R17 ;  /* 0x000000117d117220 */ /* 0x000fe20000410000 */
[----:B------:R-:W-:Y:S01]  /*36a0*/  FFMA.FTZ R121, -R21, R21, 1 ;  /* 0x3f80000015797423 */ /* 0x000fe20000010115 */
[----:B------:R-:W-:Y:S01]  /*36b0*/  FMUL.FTZ R124, R128, R124 ;  /* 0x0000007c807c7220 */ /* 0x000fe20000410000 */
[----:B------:R-:W-:Y:S01]  /*36c0*/  FFMA.FTZ R125, -R22, R22, 1 ;  /* 0x3f800000167d7423 */ /* 0x000fe20000010116 */
[----:B------:R-:W-:Y:S01]  /*36d0*/  FFMA.FTZ R128, -R23, R23, 1 ;  /* 0x3f80000017807423 */ /* 0x000fe20000010117 */
[----:B------:R-:W-:Y:S01]  /*36e0*/  FMUL.FTZ R132, R142, R132 ;  /* 0x000000848e847220 */ /* 0x000fe20000410000 */
[----:B------:R-:W-:-:S02]  /*36f0*/  F2FP.F16.F32.PACK_AB R20, R155, R154 ;  /* 0x0000009a9b14723e */ /* 0x000fc400000000ff */
[----:B-1----:R-:W-:Y:S02]  /*3700*/  F2FP.F16.F32.PACK_AB R21, R148, R150 ;  /* 0x000000969415723e */ /* 0x002fe400000000ff */
[----:B------:R-:W-:Y:S02]  /*3710*/  F2FP.F16.F32.PACK_AB R22, R143, R141 ;  /* 0x0000008d8f16723e */ /* 0x000fe400000000ff */
[----:B------:R-:W-:Y:S01]  /*3720*/  F2FP.F16.F32.PACK_AB R23, R144, R145 ;  /* 0x000000919017723e */ /* 0x000fe200000000ff */
[----:B------:R-:W-:Y:S01]  /*3730*/  BAR.SYNC.DEFER_BLOCKING 0x9, 0x180 ;  /* 0x0246000000007b1d */ /* 0x000fe20000010000 */
[----:B------:R-:W-:Y:S02]  /*3740*/  F2FP.F16.F32.PACK_AB R140, R11, R140 ;  /* 0x0000008c0b8c723e */ /* 0x000fe400000000ff */
[----:B------:R-:W-:Y:S02]  /*3750*/  F2FP.F16.F32.PACK_AB R141, R147, R149 ;  /* 0x00000095938d723e */ /* 0x000fe400000000ff */
[----:B------:R-:W-:-:S02]  /*3760*/  F2FP.F16.F32.PACK_AB R142, R146, R142 ;  /* 0x0000008e928e723e */ /* 0x000fc400000000ff */
[----:B------:R-:W-:Y:S02]  /*3770*/  F2FP.F16.F32.PACK_AB R143, R9, R10 ;  /* 0x0000000a098f723e */ /* 0x000fe400000000ff */
[----:B------:R-:W-:Y:S01]  /*3780*/  R2UR UR7, R156 ;  /* 0x000000009c0772ca */ /* 0x000fe200000e0000 */
[--C-:B------:R-:W-:Y:S01]  /*3790*/  FADD.FTZ R123, R123, -R152.reuse ;  /* 0x800000987b7b7221 */ /* 0x100fe20000010000 */
[----:B------:R-:W-:Y:S01]  /*37a0*/  FMUL.FTZ R129, R11, R129 ;  /* 0x000000810b817220 */ /* 0x000fe20000410000 */
[--C-:B------:R-:W-:Y:S01]  /*37b0*/  FADD.FTZ R122, R122, -R152.reuse ;  /* 0x800000987a7a7221 */ /* 0x100fe20000010000 */
[--C-:B------:R-:W-:Y:S01]  /*37c0*/  FADD.FTZ R126, R126, -R152.reuse ;  /* 0x800000987e7e7221 */ /* 0x100fe20000010000 */
[--C-:B------:R-:W-:Y:S01]  /*37d0*/  FADD.FTZ R127, R127, -R152.reuse ;  /* 0x800000987f7f7221 */ /* 0x100fe20000010000 */
[--C-:B------:R-:W-:Y:S01]  /*37e0*/  FADD.FTZ R134, R134, -R152.reuse ;  /* 0x8000009886867221 */ /* 0x100fe20000010000 */
[--C-:B------:R-:W-:Y:S01]  /*37f0*/  FADD.FTZ R135, R135, -R152.reuse ;  /* 0x8000009887877221 */ /* 0x100fe20000010000 */
[----:B------:R-:W-:Y:S01]  /*3800*/  FMUL.FTZ R123, R148, R123 ;  /* 0x0000007b947b7220 */ /* 0x000fe20000410000 */
[----:B------:R-:W-:Y:S01]  /*3810*/  FFMA.FTZ R14, -R14, R14, 1 ;  /* 0x3f8000000e0e7423 */ /* 0x000fe2000001010e */
[--C-:B------:R-:W-:Y:S01]  /*3820*/  FADD.FTZ R130, R130, -R152.reuse ;  /* 0x8000009882827221 */ /* 0x100fe20000010000 */
[----:B------:R-:W-:Y:S01]  /*3830*/  FADD.FTZ R131, R131, -R152 ;  /* 0x8000009883837221 */ /* 0x000fe20000010000 */
[----:B------:R-:W-:Y:S01]  /*3840*/  FMUL.FTZ R121, R129, R121 ;  /* 0x0000007981797220 */ /* 0x000fe20000410000 */
[----:B------:R-:W-:Y:S01]  /*3850*/  FMUL.FTZ R125, R132, R125 ;  /* 0x0000007d847d7220 */ /* 0x000fe20000410000 */
[----:B------:R-:W-:Y:S01]  /*3860*/  FMUL.FTZ R122, R150, R122 ;  /* 0x0000007a967a7220 */ /* 0x000fe20000410000 */
[----:B------:R-:W-:Y:S01]  /*3870*/  FFMA.FTZ R13, -R13, R13, 1 ;  /* 0x3f8000000d0d7423 */ /* 0x000fe2000001010d */
[----:B------:R-:W-:Y:S01]  /*3880*/  FFMA.FTZ R129, -R18, R18, 1 ;  /* 0x3f80000012817423 */ /* 0x000fe20000010112 */
[----:B------:R-:W-:Y:S01]  /*3890*/  FMUL.FTZ R120, R154, R120 ;  /* 0x000000789a787220 */ /* 0x000fe20000410000 */
[----:B------:R-:W-:Y:S01]  /*38a0*/  FMUL.FTZ R133, R146, R133 ;  /* 0x0000008592857220 */ /* 0x000fe20000410000 */
[----:B------:R-:W-:Y:S01]  /*38b0*/  FMUL.FTZ R126, R145, R126 ;  /* 0x0000007e917e7220 */ /* 0x000fe20000410000 */
[----:B------:R-:W-:Y:S01]  /*38c0*/  FMUL.FTZ R127, R144, R127 ;  /* 0x0000007f907f7220 */ /* 0x000fe20000410000 */
[----:B------:R-:W-:Y:S01]  /*38d0*/  FFMA.FTZ R132, -R19, R19, 1 ;  /* 0x3f80000013847423 */ /* 0x000fe20000010113 */
[----:B------:R-:W-:Y:S01]  /*38e0*/  FMUL.FTZ R18, R123, R14 ;  /* 0x0000000e7b127220 */ /* 0x000fe20000410000 */
        /* <DEDUP_REMOVED lines=14> */
[----:B------:R-:W-:Y:S01]  /*39d0*/  USHF.R.U32.HI UR6, URZ, 0x4, UR37 ;  /* 0x000000043f067899 */ /* 0x000fe20008011625 */
        /* <DEDUP_REMOVED lines=9> */
[----:B------:R-:W-:Y:S02]  /*3a70*/  F2FP.F16.F32.PACK_AB R124, R121, R124 ;  /* 0x0000007c797c723e */ /* 0x000fe400000000ff */
[----:B------:R-:W-:Y:S01]  /*3a80*/  F2FP.F16.F32.PACK_AB R125, R10, R9 ;  /* 0x000000090a7d723e */ /* 0x000fe200000000ff */
[----:B------:R-:W-:Y:S02]  /*3a90*/  ULOP3.LUT UR12, UR6, 0x1000000, URZ, 0xfc, !UPT ;  /* 0x01000000060c7892 */ /* 0x000fe4000f8efc3f */
[----:B------:R-:W-:Y:S01]  /*3aa0*/  ULOP3.LUT UR6, UR5, 0x3fff, URZ, 0xc0, !UPT ;  /* 0x00003fff05067892 */ /* 0x000fe2000f8ec03f */
[----:B------:R-:W-:Y:S01]  /*3ab0*/  UMOV UR11, 0x80000020 ;  /* 0x80000020000b7882 */ /* 0x000fe20000000000 */
[----:B------:R-:W-:-:S03]  /*3ac0*/  UMOV UR9, 0x40000040 ;  /* 0x4000004000097882 */ /* 0x000fc60000000000 */
[----:B------:R-:W-:Y:S02]  /*3ad0*/  UMOV UR10, UR12 ;  /* 0x0000000c000a7c82 */ /* 0x000fe40008000000 */
[----:B------:R-:W-:Y:S01]  /*3ae0*/  UMOV UR8, UR6 ;  /* 0x0000000600087c82 */ /* 0x000fe20008000000 */
[----:B-----5:R1:W-:Y:S04]  /*3af0*/  STSM.16.M88.4 [R153+0x30400], R20 ;  /* 0x0304001499007844 */ /* 0x0203e80000000200 */
[----:B----4-:R-:W-:Y:S01]  /*3b00*/  STSM.16.M88.4 [R151], R140 ;  /* 0x0000008c97007844 */ /* 0x010fe20000000200 */
[----:B------:R-:W-:Y:S01]  /*3b10*/  @!PT LDS RZ, [RZ] ;  /* 0x00000000fffff984 */ /* 0x000fe20000000800 */
[----:B------:R-:W-:Y:S01]  /*3b20*/  @!PT LDS RZ, [RZ] ;  /* 0x00000000fffff984 */ /* 0x000fe20000000800 */
[----:B------:R-:W-:Y:S01]  /*3b30*/  @!PT LDS RZ, [RZ] ;  /* 0x00000000fffff984 */ /* 0x000fe20000000800 */
[----:B------:R-:W-:Y:S01]  /*3b40*/  @!PT LDS RZ, [RZ] ;  /* 0x00000000fffff984 */ /* 0x000fe20000000800 */
[----:B------:R2:W-:Y:S06]  /*3b50*/  MEMBAR.ALL.CTA ;  /* 0x0000000000007992 */ /* 0x0005ec0000008000 */
[----:B--2---:R-:W2:Y:S01]  /*3b60*/  FENCE.VIEW.ASYNC.S ;  /* 0x00000000000073c6 */ /* 0x004ea20000000000 */
[----:B-1----:R-:W-:Y:S01]  /*3b70*/  FMUL.FTZ R20, R135, R14 ;  /* 0x0000000e87147220 */ /* 0x002fe20000410000 */
[----:B------:R-:W-:-:S02]  /*3b80*/  F2FP.F16.F32.PACK_AB R14, R17, R15 ;  /* 0x0000000f110e723e */ /* 0x000fc400000000ff */
[----:B------:R-:W-:Y:S01]  /*3b90*/  F2FP.F16.F32.PACK_AB R15, R122, R19 ;  /* 0x000000137a0f723e */ /* 0x000fe200000000ff */
[----:B--2---:R-:W-:Y:S01]  /*3ba0*/  BAR.SYNC.DEFER_BLOCKING 0x9, 0x180 ;  /* 0x0246000000007b1d */ /* 0x004fe20000010000 */
[----:B------:R-:W-:-:S05]  /*3bb0*/  F2FP.F16.F32.PACK_AB R127, R20, R11 ;  /* 0x0000000b147f723e */ /* 0x000fca00000000ff */
        /* <DEDUP_REMOVED lines=84> */
.L_x_1820:
        /* <DEDUP_REMOVED lines=59> */
.L_x_1821:
[----:B-1----:R-:W2:Y:S01]  /*44b0*/  LDL R9, [R1+0x14] ;  /* 0x0000140001097983 */ /* 0x002ea20000100800 */
[----:B------:R-:W-:Y:S01]  /*44c0*/  VIADD R16, R16, 0x1 ;  /* 0x0000000110107836 */ /* 0x000fe20000000000 */
[----:B------:R-:W-:Y:S01]  /*44d0*/  LOP3.LUT R5, R5, 0x1, RZ, 0x3c, !PT ;  /* 0x0000000105057812 */ /* 0x000fe200078e3cff */
[----:B------:R-:W-:Y:S02]  /*44e0*/  VIADD R2, R2, 0x1 ;  /* 0x0000000102027836 */ /* 0x000fe40000000000 */
[----:B------:R-:W-:-:S03]  /*44f0*/  VIADD R3, R3, 0x36420 ;  /* 0x0003642003037836 */ /* 0x000fc60000000000 */
[C---:B------:R-:W-:Y:S02]  /*4500*/  ISETP.NE.AND P0, PT, R2.reuse, 0x2, PT ;  /* 0x000000020200780c */ /* 0x040fe40003f05270 */
[----:B------:R-:W-:Y:S02]  /*4510*/  PRMT R3, RZ, 0x654, R3 ;  /* 0x00000654ff037816 */ /* 0x000fe40000000003 */
[----:B------:R-:W-:Y:S02]  /*4520*/  SEL R10, RZ, 0x1, P0 ;  /* 0x00000001ff0a7807 */ /* 0x000fe40000000000 */
[----:B------:R1:W-:Y:S01]  /*4530*/  SYNCS.ARRIVE.TRANS64.RED.A1T0 RZ, [R3+URZ], RZ ;  /* 0x000000ff03ff79a7 */ /* 0x0003e2000810043f */
[----:B------:R-:W-:Y:S02]  /*4540*/  SEL R2, R2, RZ, P0 ;  /* 0x000000ff02027207 */ /* 0x000fe40000000000 */
[----:B------:R-:W-:Y:S02]  /*4550*/  LOP3.LUT R7, R7, R10, RZ, 0x3c, !PT ;  /* 0x0000000a07077212 */ /* 0x000fe400078e3cff */
[----:B--2---:R-:W-:-:S13]  /*4560*/  ISETP.GE.AND P1, PT, R16, R9, PT ;  /* 0x000000091000720c */ /* 0x004fda0003f26270 */
        /* <DEDUP_REMOVED lines=51> */
.L_x_1796:
        /* <DEDUP_REMOVED lines=129> */
.L_x_1824:
        /* <DEDUP_REMOVED lines=54> */
.L_x_1826:
[----:B------:R-:W-:Y:S05]  /*5410*/  BSYNC B0 ;  /* 0x0000000000007941 */ /* 0x000fea0003800000 */
.L_x_1825:
        /* <DEDUP_REMOVED lines=15> */
.L_x_1828:
[----:B------:R-:W-:Y:S05]  /*5510*/  BSYNC B0 ;  /* 0x0000000000007941 */ /* 0x000fea0003800000 */
.L_x_1827:
        /* <DEDUP_REMOVED lines=18> */
.L_x_1830:
[----:B------:R-:W-:Y:S05]  /*5640*/  BSYNC B0 ;  /* 0x0000000000007941 */ /* 0x000fea0003800000 */
.L_x_1829:
        /* <DEDUP_REMOVED lines=17> */
.L_x_1832:
[----:B------:R-:W-:Y:S05]  /*5760*/  BSYNC B0 ;  /* 0x0000000000007941 */ /* 0x000fea0003800000 */
.L_x_1831:
        /* <DEDUP_REMOVED lines=18> */
.L_x_1834:
[----:B------:R-:W-:Y:S05]  /*5890*/  BSYNC B0 ;  /* 0x0000000000007941 */ /* 0x000fea0003800000 */
.L_x_1833:
        /* <DEDUP_REMOVED lines=20> */
.L_x_1836:
[----:B------:R-:W-:Y:S05]  /*59e0*/  BSYNC B0 ;  /* 0x0000000000007941 */ /* 0x000fea0003800000 */
.L_x_1835:
        /* <DEDUP_REMOVED lines=26> */
.L_x_1838:
[----:B------:R-:W-:Y:S05]  /*5b90*/  BSYNC B0 ;  /* 0x0000000000007941 */ /* 0x000fea0003800000 */
.L_x_1837:
        /* <DEDUP_REMOVED lines=15> */
.L_x_1840:
[----:B------:R-:W-:Y:S05]  /*5c90*/  BSYNC B0 ;  /* 0x0000000000007941 */ /* 0x000fea0003800000 */
.L_x_1839:
        /* <DEDUP_REMOVED lines=15> */
.L_x_1842:
[----:B------:R-:W-:Y:S05]  /*5d90*/  BSYNC B0 ;  /* 0x0000000000007941 */ /* 0x000fea0003800000 */
.L_x_1841:
        /* <DEDUP_REMOVED lines=15> */
.L_x_1844:
[----:B------:R-:W-:Y:S05]  /*5e90*/  BSYNC B0 ;  /* 0x0000000000007941 */ /* 0x000fea0003800000 */
.L_x_1843:
        /* <DEDUP_REMOVED lines=15> */
.L_x_1846:
[----:B------:R-:W-:Y:S05]  /*5f90*/  BSYNC B0 ;  /* 0x0000000000007941 */ /* 0x000fea0003800000 */
.L_x_1845:
        /* <DEDUP_REMOVED lines=15> */
.L_x_1823:
[----:B------:R-:W3:Y:S01]  /*6090*/  LDL R16, [R1+0x18] ;  /* 0x0000180001107983 */ /* 0x000ee20000100800 */
[----:B-1----:R-:W1:Y:S08]  /*60a0*/  LDC.64 R4, c[0x0][0x870] ;  /* 0x00021c00ff047b82 */ /* 0x002e700000000a00 */
[----:B--2---:R-:W3:Y:S01]  /*60b0*/  LDC.64 R2, c[0x0][0x870] ;  /* 0x00021c00ff027b82 */ /* 0x004ee20000000a00 */
[----:B------:R-:W-:Y:S01]  /*60c0*/  ULDC UR4, c[0x0][0x808] ;  /* 0x0002020000047ab9 */ /* 0x000fe20000000800 */
[----:B------:R-:W2:Y:S06]  /*60d0*/  S2R R13, SR_CTAID.X ;  /* 0x00000000000d7919 */ /* 0x000eac0000002500 */
[----:B------:R-:W4:Y:S01]  /*60e0*/  LDC.64 R14, c[0x0][0x820] ;  /* 0x00020800ff0e7b82 */ /* 0x000f220000000a00 */
[----:B-1----:R-:W-:-:S04]  /*60f0*/  ISETP.NE.U32.AND P0, PT, R4, RZ, PT ;  /* 0x000000ff0400720c */ /* 0x002fc80003f05070 */
[----:B------:R-:W-:Y:S01]  /*6100*/  ISETP.NE.AND.EX P0, PT, R5, RZ, PT, P0 ;  /* 0x000000ff0500720c */ /* 0x000fe20003f05300 */
[----:B------:R-:W-:Y:S02]  /*6110*/  IMAD.U32 R0, RZ, RZ, UR4 ;  /* 0x00000004ff007e24 */ /* 0x000fe4000f8e00ff */
[----:B---3--:R-:W-:Y:S02]  /*6120*/  IMAD.WIDE R4, R16, 0x4, R2 ;  /* 0x0000000410047825 */ /* 0x008fe400078e0202 */
[----:B------:R-:W1:Y:S08]  /*6130*/  LDC.64 R2, c[0x0][0x878] ;  /* 0x00021e00ff027b82 */ /* 0x000e700000000a00 */
[----:B------:R-:W3:Y:S01]  /*6140*/  @P0 LDG.E R9, desc[UR38][R4.64] ;  /* 0x0000002604090981 */ /* 0x000ee2000c1e1900 */
[----:B-1----:R-:W-:-:S04]  /*6150*/  ISETP.NE.U32.AND P1, PT, R2, RZ, PT ;  /* 0x000000ff0200720c */ /* 0x002fc80003f25070 */
[----:B------:R-:W-:-:S13]  /*6160*/  ISETP.NE.AND.EX P1, PT, R3, RZ, PT, P1 ;  /* 0x000000ff0300720c */ /* 0x000fda0003f25310 */
[----:B------:R-:W1:Y:S02]  /*6170*/  @P1 LDC.64 R2, c[0x0][0x878] ;  /* 0x00021e00ff021b82 */ /* 0x000e640000000a00 */
[----:B-1----:R-:W-:-:S05]  /*6180*/  @P1 IMAD.WIDE R6, R16, 0x4, R2 ;  /* 0x0000000410061825 */ /* 0x002fca00078e0202 */
        /* <DEDUP_REMOVED lines=8> */
[--C-:B---3--:R-:W-:Y:S01]  /*6210*/  @P0 SHF.R.S32.HI R3, RZ, 0x1f, R9.reuse ;  /* 0x0000001fff030819 */ /* 0x108fe20000011409 */
[----:B------:R-:W-:Y:S01]  /*6220*/  @P0 IMAD.MOV.U32 R2, RZ, RZ, R9 ;  /* 0x000000ffff020224 */ /* 0x000fe200078e0009 */
[----:B-1--4-:R-:W-:Y:S06]  /*6230*/  @P1 BRA `(.L_x_1847) ;  /* 0x0000000000101947 */ /* 0x012fec0003800000 */
[----:B------:R-:W-:Y:S05]  /*6240*/  @!P0 BRA `(.L_x_1847) ;  /* 0x00000000000c8947 */ /* 0x000fea0003800000 */
[----:B------:R-:W2:Y:S04]  /*6250*/  LDG.E R7, desc[UR38][R4.64] ;  /* 0x0000002604077981 */ /* 0x000ea8000c1e1900 */
[----:B-----5:R-:W2:Y:S02]  /*6260*/  LDG.E R0, desc[UR38][R4.64+0x4] ;  /* 0x0000042604007981 */ /* 0x020ea4000c1e1900 */
[----:B--2---:R-:W-:-:S07]  /*6270*/  IMAD.IADD R0, R0, 0x1, -R7 ;  /* 0x0000000100007824 */ /* 0x004fce00078e0a07 */
.L_x_1847:
        /* <DEDUP_REMOVED lines=45> */
.L_x_1849:
[----:B------:R-:W-:Y:S05]  /*6550*/  BSYNC B0 ;  /* 0x0000000000007941 */ /* 0x000fea0003800000 */
.L_x_1848:
        /* <DEDUP_REMOVED lines=16> */
.L_x_1851:
[----:B------:R-:W-:Y:S05]  /*6660*/  BSYNC B0 ;  /* 0x0000000000007941 */ /* 0x000fea0003800000 */
.L_x_1850:
        /* <DEDUP_REMOVED lines=16> */
.L_x_1853:
[----:B------:R-:W-:Y:S05]  /*6770*/  BSYNC B0 ;  /* 0x0000000000007941 */ /* 0x000fea0003800000 */
.L_x_1852:
        /* <DEDUP_REMOVED lines=17> */
.L_x_1855:
[----:B------:R-:W-:Y:S05]  /*6890*/  BSYNC B0 ;  /* 0x0000000000007941 */ /* 0x000fea0003800000 */
.L_x_1854:
        /* <DEDUP_REMOVED lines=16> */
.L_x_1857:
[----:B------:R-:W-:Y:S05]  /*69a0*/  BSYNC B0 ;  /* 0x0000000000007941 */ /* 0x000fea0003800000 */
.L_x_1856:
        /* <DEDUP_REMOVED lines=20> */
.L_x_1859:
[----:B------:R-:W-:Y:S05]  /*6af0*/  BSYNC B0 ;  /* 0x0000000000007941 */ /* 0x000fea0003800000 */
.L_x_1858:
        /* <DEDUP_REMOVED lines=24> */
.L_x_1861:
[----:B------:R-:W-:Y:S05]  /*6c80*/  BSYNC B0 ;  /* 0x0000000000007941 */ /* 0x000fea0003800000 */
.L_x_1860:
        /* <DEDUP_REMOVED lines=15> */
.L_x_1863:
[----:B------:R-:W-:Y:S05]  /*6d80*/  BSYNC B0 ;  /* 0x0000000000007941 */ /* 0x000fea0003800000 */
.L_x_1862:
        /* <DEDUP_REMOVED lines=15> */
.L_x_1865:
[----:B------:R-:W-:Y:S05]  /*6e80*/  BSYNC B0 ;  /* 0x0000000000007941 */ /* 0x000fea0003800000 */
.L_x_1864:
        /* <DEDUP_REMOVED lines=15> */
.L_x_1867:
[----:B------:R-:W-:Y:S05]  /*6f80*/  BSYNC B0 ;  /* 0x0000000000007941 */ /* 0x000fea0003800000 */
.L_x_1866:
        /* <DEDUP_REMOVED lines=15> */
.L_x_1869:
[----:B------:R-:W-:Y:S05]  /*7080*/  BSYNC B0 ;  /* 0x0000000000007941 */ /* 0x000fea0003800000 */
.L_x_1868:
        /* <DEDUP_REMOVED lines=15> */
.L_x_1785:
[----:B------:R-:W-:-:S08]  /*7180*/  NOP ;  /* 0x0000000000007918 */ /* 0x000fd00000000000 */
[----:B---3--:R-:W1:-:S00]  /*7190*/  USETMAXREG.DEALLOC.CTAPOOL 0x20 ;  /* 0x00000020000079c8 */ /* 0x008e4000080e0500 */
        /* <DEDUP_REMOVED lines=19> */
.L_x_1871:
        /* <DEDUP_REMOVED lines=13> */
.L_x_1873:
[----:B------:R-:W-:-:S05]  /*73a0*/  ULDC UR4, c[0x0][0x8bc] ;  /* 0x00022f0000047ab9 */ /* 0x000fca0000000800 */
.L_x_1872:
[----:B-1----:R-:W-:-:S04]  /*73b0*/  UIMAD UR11, UR12, 0x60, URZ ;  /* 0x000000600c0b78a4 */ /* 0x002fc8000f8e023f */
[----:B------:R-:W-:-:S04]  /*73c0*/  UISETP.GE.AND UP0, UPT, UR11, UR4, UPT ;  /* 0x000000040b00728c */ /* 0x000fc8000bf06270 */
[----:B--2---:R-:W-:-:S06]  /*73d0*/  USEL UR16, UR16, 0xffffffff, !UP0 ;  /* 0xffffffff10107887 */ /* 0x004fcc000c000000 */
[----:B------:R-:W-:-:S13]  /*73e0*/  ISETP.LE.AND P0, PT, RZ, UR16, PT ;  /* 0x00000010ff007c0c */ /* 0x000fda000bf03270 */
[----:B------:R-:W-:Y:S05]  /*73f0*/  @!P0 BRA `(.L_x_1790) ;  /* 0x0000003c00e08947 */ /* 0x000fea0003800000 */
[----:B------:R-:W-:Y:S01]  /*7400*/  ULDC.64 UR4, c[0x0][0x770] ;  /* 0x0001dc0000047ab9 */ /* 0x000fe20000000a00 */
[----:B------:R-:W1:Y:S01]  /*7410*/  S2UR UR17, SR_CTAID.Y ;  /* 0x00000000001179c3 */ /* 0x000e620000002600 */
[----:B------:R-:W-:Y:S01]  /*7420*/  UISETP.NE.U32.AND UP0, UPT, UR4, URZ, UPT ;  /* 0x0000003f0400728c */ /* 0x000fe2000bf05070 */
[----:B------:R-:W-:-:S03]  /*7430*/  ULDC.64 UR8, c[0x0][0x788] ;  /* 0x0001e20000087ab9 */ /* 0x000fc60000000a00 */
        /* <DEDUP_REMOVED lines=8> */
[----:B------:R-:W-:-:S04]  /*74c0*/  UISETP.NE.U32.AND UP1, UPT, UR4, URZ, UPT ;  /* 0x0000003f0400728c */ /* 0x000fc8000bf25070 */
[----:B------:R-:W-:-:S06]  /*74d0*/  UISETP.NE.AND.EX UP1, UPT, UR5, URZ, UPT, UP1 ;  /* 0x0000003f0500728c */ /* 0x000fcc000bf25310 */
[----:B------:R-:W-:-:S05]  /*74e0*/  PLOP3.LUT P2, PT, PT, PT, UP1, 0x80, 0x0 ;  /* 0x000000000000781c */ /* 0x000fca0003f4f018 */
[----:B------:R-:W-:Y:S02]  /*74f0*/  @UP1 ULDC.64 UR4, c[0x0][0x780] ;  /* 0x0001e00000041ab9 */ /* 0x000fe40000000a00 */
[----:B------:R-:W-:-:S06]  /*7500*/  @UP1 UIMAD.WIDE UR4, UR16, 0x4, UR4 ;  /* 0x00000004100418a5 */ /* 0x000fcc000f8e0204 */
[----:B------:R-:W-:Y:S02]  /*7510*/  IMAD.U32 R4, RZ, RZ, UR4 ;  /* 0x00000004ff047e24 */ /* 0x000fe4000f8e00ff */
[----:B------:R-:W-:-:S05]  /*7520*/  IMAD.U32 R5, RZ, RZ, UR5 ;  /* 0x00000005ff057e24 */ /* 0x000fca000f8e00ff */
[----:B------:R-:W3:Y:S01]  /*7530*/  @P2 LDG.E R4, desc[UR38][R4.64] ;  /* 0x0000002604042981 */ /* 0x000ee2000c1e1900 */
[----:B------:R-:W-:Y:S01]  /*7540*/  PLOP3.LUT P0, PT, PT, PT, UP0, 0x80, 0x0 ;  /* 0x000000000000781c */ /* 0x000fe20003f0f008 */
[----:B-1----:R-:W-:-:S12]  /*7550*/  USHF.R.S32.HI UR14, URZ, 0x1f, UR17 ;  /* 0x0000001f3f0e7899 */ /* 0x002fd80008011411 */
[----:B--2---:R-:W-:Y:S02]  /*7560*/  @P0 R2UR UR4, R0 ;  /* 0x00000000000402ca */ /* 0x004fe400000e0000 */
[----:B------:R-:W-:Y:S01]  /*7570*/  ISETP.NE.U32.AND P0, PT, RZ, UR8, PT ;  /* 0x00000008ff007c0c */ /* 0x000fe2000bf05070 */
[----:B------:R-:W-:-:S03]  /*7580*/  ULDC UR8, c[0x0][0x280] ;  /* 0x0000a00000087ab9 */ /* 0x000fc60000000800 */
[----:B------:R-:W-:-:S07]  /*7590*/  ISETP.NE.AND.EX P0, PT, RZ, UR9, PT, P0 ;  /* 0x00000009ff007c0c */ /* 0x000fce000bf05300 */
[----:B------:R-:W-:-:S04]  /*75a0*/  @UP0 ULEA UR4, UR16, UR4, 0x6 ;  /* 0x0000000410040291 */ /* 0x000fc8000f8e303f */
[----:B------:R-:W-:-:S04]  /*75b0*/  @UP0 USHF.R.S32.HI UR5, URZ, 0x1f, UR4 ;  /* 0x0000001f3f050899 */ /* 0x000fc80008011404 */
[----:B------:R-:W-:-:S04]  /*75c0*/  @UP0 ULEA.HI UR5, UR5, UR4, URZ, 0x6 ;  /* 0x0000000405050291 */ /* 0x000fc8000f8f303f */
[----:B------:R-:W-:-:S04]  /*75d0*/  @UP0 USHF.R.S32.HI UR5, URZ, 0x6, UR5 ;  /* 0x000000063f050899 */ /* 0x000fc80008011405 */
[----:B------:R-:W-:Y:S01]  /*75e0*/  @UP0 UIMAD UR7, UR5, 0x3000, URZ ;  /* 0x00003000050708a4 */ /* 0x000fe2000f8e023f */
[----:B---3--:R-:W-:-:S03]  /*75f0*/  @P2 R2UR UR8, R4 ;  /* 0x00000000040822ca */ /* 0x008fc600000e0000 */
[----:B------:R-:W-:Y:S01]  /*7600*/  @UP0 USHF.R.S32.HI UR9, URZ, 0x1f, UR7 ;  /* 0x0000001f3f090899 */ /* 0x000fe20008011407 */
[----:B------:R-:W-:Y:S11]  /*7610*/  @P2 BRA `(.L_x_1874) ;  /* 0x0000000000142947 */ /* 0x000ff60003800000 */
[----:B------:R-:W-:Y:S05]  /*7620*/  @!P1 BRA `(.L_x_1874) ;  /* 0x0000000000109947 */ /* 0x000fea0003800000 */
[----:B------:R-:W2:Y:S04]  /*7630*/  LDG.E R5, desc[UR38][R2.64] ;  /* 0x0000002602057981 */ /* 0x000ea8000c1e1900 */
[----:B------:R-:W2:Y:S02]  /*7640*/  LDG.E R0, desc[UR38][R2.64+0x4] ;  /* 0x0000042602007981 */ /* 0x000ea4000c1e1900 */
[----:B--2---:R-:W-:-:S05]  /*7650*/  IMAD.IADD R0, R0, 0x1, -R5 ;  /* 0x0000000100007824 */ /* 0x004fca00078e0a05 */
[----:B------:R-:W-:-:S15]  /*7660*/  R2UR UR8, R0 ;  /* 0x00000000000872ca */ /* 0x000fde00000e0000 */
.L_x_1874:
[----:B------:R-:W-:Y:S01]  /*7670*/  UMOV UR4, URZ ;  /* 0x0000003f00047c82 */ /* 0x000fe20008000000 */
[----:B------:R-:W-:Y:S01]  /*7680*/  UMOV UR5, URZ ;  /* 0x0000003f00057c82 */ /* 0x000fe20008000000 */
[----:B------:R-:W-:Y:S01]  /*7690*/  ULDC UR6, c[0x0][0x290] ;  /* 0x0000a40000067ab9 */ /* 0x000fe20000000800 */
[----:B------:R-:W-:Y:S01]  /*76a0*/  @UP0 UMOV UR4, UR7 ;  /* 0x0000000700040c82 */ /* 0x000fe20008000000 */
[----:B------:R-:W-:Y:S01]  /*76b0*/  @UP0 UMOV UR5, UR9 ;  /* 0x0000000900050c82 */ /* 0x000fe20008000000 */
[----:B------:R-:W-:Y:S05]  /*76c0*/  @!P0 BRA `(.L_x_1875) ;  /* 0x00000000001c8947 */ /* 0x000fea0003800000 */
[----:B------:R-:W-:Y:S02]  /*76d0*/  ULDC.64 UR6, c[0x0][0x788] ;  /* 0x0001e20000067ab9 */ /* 0x000fe40000000a00 */
[----:B------:R-:W-:-:S06]  /*76e0*/  UIMAD.WIDE UR6, UR16, 0x4, UR6 ;  /* 0x00000004100678a5 */ /* 0x000fcc000f8e0206 */
[----:B------:R-:W-:Y:S02]  /*76f0*/  IMAD.U32 R2, RZ, RZ, UR6 ;  /* 0x00000006ff027e24 */ /* 0x000fe4000f8e00ff */
[----:B------:R-:W-:-:S05]  /*7700*/  IMAD.U32 R3, RZ, RZ, UR7 ;  /* 0x00000007ff037e24 */ /* 0x000fca000f8e00ff */
[----:B------:R-:W2:Y:S02]  /*7710*/  LDG.E R2, desc[UR38][R2.64] ;  /* 0x0000002602027981 */ /* 0x000ea4000c1e1900 */
[----:B--2---:R-:W-:Y:S01]  /*7720*/  R2UR UR6, R2 ;  /* 0x00000000020672ca */ /* 0x004fe200000e0000 */
[----:B------:R-:W-:-:S14]  /*7730*/  BRA `(.L_x_1876) ;  /* 0x0000000000307947 */ /* 0x000fdc0003800000 */
.L_x_1875:
[----:B------:R-:W-:Y:S02]  /*7740*/  ULDC.64 UR18, c[0x0][0x778] ;  /* 0x0001de0000127ab9 */ /* 0x000fe40000000a00 */
[----:B------:R-:W-:-:S04]  /*7750*/  ISETP.NE.U32.AND P0, PT, RZ, UR18, PT ;  /* 0x00000012ff007c0c */ /* 0x000fc8000bf05070 */
[----:B------:R-:W-:-:S13]  /*7760*/  ISETP.NE.AND.EX P0, PT, RZ, UR19, PT, P0 ;  /* 0x00000013ff007c0c */ /* 0x000fda000bf05300 */
[----:B------:R-:W-:Y:S05]  /*7770*/  @!P0 BRA `(.L_x_1876) ;  /* 0x0000000000208947 */ /* 0x000fea0003800000 */
[----:B------:R-:W-:Y:S02]  /*7780*/  ULDC.64 UR6, c[0x0][0x778] ;  /* 0x0001de0000067ab9 */ /* 0x000fe40000000a00 */
[----:B------:R-:W-:-:S06]  /*7790*/  UIMAD.WIDE UR6, UR16, 0x4, UR6 ;  /* 0x00000004100678a5 */ /* 0x000fcc000f8e0206 */
[----:B------:R-:W-:Y:S02]  /*77a0*/  IMAD.U32 R2, RZ, RZ, UR6 ;  /* 0x00000006ff027e24 */ /* 0x000fe4000f8e00ff */
[----:B------:R-:W-:-:S05]  /*77b0*/  IMAD.U32 R3, RZ, RZ, UR7 ;  /* 0x00000007ff037e24 */ /* 0x000fca000f8e00ff */
[----:B------:R-:W2:Y:S04]  /*77c0*/  LDG.E R0, desc[UR38][R2.64] ;  /* 0x0000002602007981 */ /* 0x000ea8000c1e1900 */
[----:B------:R-:W2:Y:S02]  /*77d0*/  LDG.E R5, desc[UR38][R2.64+0x4] ;  /* 0x0000042602057981 */ /* 0x000ea4000c1e1900 */
[----:B--2---:R-:W-:-:S05]  /*77e0*/  IMAD.IADD R0, R5, 0x1, -R0 ;  /* 0x0000000105007824 */ /* 0x004fca00078e0a00 */
[----:B------:R-:W-:-:S15]  /*77f0*/  R2UR UR6, R0 ;  /* 0x00000000000672ca */ /* 0x000fde00000e0000 */
.L_x_1876:
[----:B------:R-:W-:Y:S01]  /*7800*/  UIADD3 UR7, -UR6, UR8, UR11 ;  /* 0x0000000806077290 */ /* 0x000fe2000fffe10b */
[----:B------:R-:W-:Y:S01]  /*7810*/  ISETP.LE.AND P0, PT, RZ, UR12, PT ;  /* 0x0000000cff007c0c */ /* 0x000fe2000bf03270 */
[----:B------:R-:W-:Y:S02]  /*7820*/  ULDC UR9, c[0x0][0x74c] ;  /* 0x0001d30000097ab9 */ /* 0x000fe40000000800 */
[----:B------:R-:W-:Y:S02]  /*7830*/  UIADD3 UR9, UR7, -UR9, URZ ;  /* 0x8000000907097290 */ /* 0x000fe4000fffe03f */
[----:B------:R-:W-:Y:S02]  /*7840*/  UIADD3 UR7, UR8, 0x3f, URZ ;  /* 0x0000003f08077890 */ /* 0x000fe4000fffe03f */
[----:B------:R-:W-:-:S04]  /*7850*/  USHF.R.S32.HI UR10, URZ, 0x1f, UR9 ;  /* 0x0000001f3f0a7899 */ /* 0x000fc80008011409 */
[----:B------:R-:W-:Y:S02]  /*7860*/  ULEA.HI UR10, UR10, UR9, URZ, 0x6 ;  /* 0x000000090a0a7291 */ /* 0x000fe4000f8f303f */
[----:B------:R-:W-:Y:S02]  /*7870*/  USHF.R.S32.HI UR9, URZ, 0x1f, UR7 ;  /* 0x0000001f3f097899 */ /* 0x000fe40008011407 */
[----:B------:R-:W-:Y:S02]  /*7880*/  USHF.R.S32.HI UR10, URZ, 0x6, UR10 ;  /* 0x000000063f0a7899 */ /* 0x000fe4000801140a */
[----:B------:R-:W-:Y:S02]  /*7890*/  ULEA.HI UR9, UR9, UR7, URZ, 0x6 ;  /* 0x0000000709097291 */ /* 0x000fe4000f8f303f */
[----:B------:R-:W-:Y:S02]  /*78a0*/  UISETP.LT.AND UP1, UPT, URZ, UR10, UPT ;  /* 0x0000000a3f00728c */ /* 0x000fe4000bf21270 */
[----:B------:R-:W-:-:S02]  /*78b0*/  USHF.R.S32.HI UR9, URZ, 0x6, UR9 ;  /* 0x000000063f097899 */ /* 0x000fc40008011409 */
[----:B------:R-:W-:-:S04]  /*78c0*/  USEL UR7, URZ, UR10, !UP1 ;  /* 0x0000000a3f077287 */ /* 0x000fc8000c800000 */
[----:B------:R-:W-:Y:S01]  /*78d0*/  IMAD.U32 R2, RZ, RZ, UR9 ;  /* 0x00000009ff027e24 */ /* 0x000fe2000f8e00ff */
[----:B------:R-:W-:Y:S07]  /*78e0*/  @!P0 BRA `(.L_x_1877) ;  /* 0x00000000001c8947 */ /* 0x000fee0003800000 */
[----:B------:R-:W-:Y:S01]  /*78f0*/  UIADD3 UR8, UR11, 0x9f, UR8 ;  /* 0x0000009f0b087890 */ /* 0x000fe2000fffe008 */
[----:B------:R-:W-:-:S03]  /*7900*/  ULDC UR9, c[0x0][0x748] ;  /* 0x0001d20000097ab9 */ /* 0x000fc60000000800 */
[----:B------:R-:W-:-:S04]  /*7910*/  UIADD3 UR8, UR8, UR9, -UR6 ;  /* 0x0000000908087290 */ /* 0x000fc8000fffe806 */
[----:B------:R-:W-:-:S04]  /*7920*/  USHF.R.S32.HI UR6, URZ, 0x1f, UR8 ;  /* 0x0000001f3f067899 */ /* 0x000fc80008011408 */
[----:B------:R-:W-:-:S04]  /*7930*/  ULEA.HI UR6, UR6, UR8, URZ, 0x6 ;  /* 0x0000000806067291 */ /* 0x000fc8000f8f303f */
[----:B------:R-:W-:-:S06]  /*7940*/  USHF.R.S32.HI UR6, URZ, 0x6, UR6 ;  /* 0x000000063f067899 */ /* 0x000fcc0008011406 */
[----:B------:R-:W-:-:S07]  /*7950*/  VIMNMX R2, R2, UR6, PT ;  /* 0x0000000602027c48 */ /* 0x000fce000bfe0100 */
.L_x_1877:
[----:B------:R-:W-:-:S13]  /*7960*/  ISETP.GT.AND P0, PT, R2, UR7, PT ;  /* 0x0000000702007c0c */ /* 0x000fda000bf04270 */
[----:B------:R-:W-:Y:S05]  /*7970*/  @!P0 BRA `(.L_x_1790) ;  /* 0x0000003800808947 */ /* 0x000fea0003800000 */
[----:B------:R-:W-:Y:S01]  /*7980*/  ULDC.64 UR12, c[0x0][0x2d8] ;  /* 0x0000b600000c7ab9 */ /* 0x000fe20000000a00 */
[----:B------:R-:W-:Y:S01]  /*7990*/  VIADD R0, R2, -UR7 ;  /* 0x8000000702007c36 */ /* 0x000fe20008000000 */
[----:B------:R-:W-:Y:S02]  /*79a0*/  UIMAD UR8, UR14, UR12, URZ ;  /* 0x0000000c0e0872a4 */ /* 0x000fe4000f8e023f */
[----:B------:R-:W-:Y:S02]  /*79b0*/  UIMAD.WIDE.U32 UR10, UR17, UR12, URZ ;  /* 0x0000000c110a72a5 */ /* 0x000fe4000f8e003f */
[----:B------:R-:W-:Y:S01]  /*79c0*/  USHF.R.S32.HI UR6, URZ, 0x1f, UR16 ;  /* 0x0000001f3f067899 */ /* 0x000fe20008011410 */
[----:B------:R-:W-:Y:S01]  /*79d0*/  LOP3.LUT R0, R0, 0x1, RZ, 0xc0, !PT ;  /* 0x0000000100007812 */ /* 0x000fe200078ec0ff */
[----:B------:R-:W-:Y:S02]  /*79e0*/  UIMAD UR17, UR17, UR13, UR8 ;  /* 0x0000000d111172a4 */ /* 0x000fe4000f8e0208 */
[----:B------:R-:W-:Y:S01]  /*79f0*/  UIADD3 UR8, UP1, UR4, UR10, URZ ;  /* 0x0000000a04087290 */ /* 0x000fe2000ff3e03f */
[----:B------:R-:W-:Y:S01]  /*7a00*/  ISETP.NE.U32.AND P1, PT, R0, 0x1, PT ;  /* 0x000000010000780c */ /* 0x000fe20003f25070 */
[----:B------:R-:W-:-:S02]  /*7a10*/  UIADD3 UR17, UR11, UR17, URZ ;  /* 0x000000110b117290 */ /* 0x000fc4000fffe03f */
[----:B------:R-:W-:Y:S01]  /*7a20*/  USEL UR6, UR6, URZ, !UP0 ;  /* 0x0000003f06067287 */ /* 0x000fe2000c000000 */
[----:B------:R-:W-:Y:S01]  /*7a30*/  ULDC.64 UR36, c[0x0][0x2e0] ;  /* 0x0000b80000247ab9 */ /* 0x000fe20000000a00 */
[----:B------:R-:W-:Y:S02]  /*7a40*/  USEL UR16, UR16, URZ, !UP0 ;  /* 0x0000003f10107287 */ /* 0x000fe4000c000000 */
[----:B------:R-:W-:Y:S02]  /*7a50*/  UIADD3.X UR9, UR5, UR17, URZ, UP1, !UPT ;  /* 0x0000001105097290 */ /* 0x000fe40008ffe43f */
[----:B------:R-:W-:Y:S02]  /*7a60*/  UIMAD UR18, UR6, UR36, URZ ;  /* 0x00000024061272a4 */ /* 0x000fe4000f8e023f */
[----:B------:R-:W-:Y:S02]  /*7a70*/  UIMAD.WIDE.U32 UR8, UR16, UR36, UR8 ;  /* 0x00000024100872a5 */ /* 0x000fe4000f8e0008 */
[----:B------:R-:W-:Y:S01]  /*7a80*/  UIMAD UR18, UR16, UR37, UR18 ;  /* 0x00000025101272a4 */ /* 0x000fe2000f8e0212 */
[----:B------:R-:W-:-:S03]  /*7a90*/  ELECT P0, URZ, PT ;  /* 0x00000000003f782f */ /* 0x000fc60003800000 */
        /* <DEDUP_REMOVED lines=20> */
.L_x_1880:
[----:B------:R-:W-:Y:S05]  /*7be0*/  BSYNC B0 ;  /* 0x0000000000007941 */ /* 0x000fea0003800000 */
.L_x_1879:
        /* <DEDUP_REMOVED lines=18> */
.L_x_1882:
[----:B------:R-:W-:Y:S05]  /*7d10*/  BSYNC B0 ;  /* 0x0000000000007941 */ /* 0x000fea0003800000 */
.L_x_1881:
        /* <DEDUP_REMOVED lines=19> */
.L_x_1884:
[----:B------:R-:W-:Y:S05]  /*7e50*/  BSYNC B0 ;  /* 0x0000000000007941 */ /* 0x000fea0003800000 */
.L_x_1883:
[----:B------:R-:W-:Y:S06]  /*7e60*/  BAR.ARV 0xa, 0xa0 ;  /* 0x0282800000007b1d */ /* 0x000fec0000002000 */
[----:B------:R-:W-:Y:S04]  /*7e70*/  BSSY B0, `(.L_x_1885) ;  /* 0x0000003000007945 */ /* 0x000fe80003800000 */
[----:B------:R-:W-:Y:S05]  /*7e80*/  @!P0 BRA `(.L_x_1886) ;  /* 0x0000000000048947 */ /* 0x000fea0003800000 */
[----:B------:R-:W-:-:S04]  /*7e90*/  DEPBAR.LE SB0, 0x1 ;  /* 0x000080400000791a */ /* 0x000fc80000000000 */
.L_x_1886:
[----:B------:R-:W-:Y:S05]  /*7ea0*/  BSYNC B0 ;  /* 0x0000000000007941 */ /* 0x000fea0003800000 */
.L_x_1885:
[----:B------:R-:W-:Y:S06]  /*7eb0*/  BAR.ARV 0xb, 0xa0 ;  /* 0x02c2800000007b1d */ /* 0x000fec0000002000 */
[----:B------:R-:W-:Y:S04]  /*7ec0*/  BSSY B0, `(.L_x_1887) ;  /* 0x0000003000007945 */ /* 0x000fe80003800000 */
[----:B------:R-:W-:Y:S05]  /*7ed0*/  @!P0 BRA `(.L_x_1888) ;  /* 0x0000000000048947 */ /* 0x000fea0003800000 */
[----:B------:R-:W-:-:S04]  /*7ee0*/  DEPBAR.LE SB0, 0x0 ;  /* 0x000080000000791a */ /* 0x000fc80000000000 */
.L_x_1888:
[----:B------:R-:W-:Y:S05]  /*7ef0*/  BSYNC B0 ;  /* 0x0000000000007941 */ /* 0x000fea0003800000 */
.L_x_1887:
[----:B------:R-:W-:Y:S06]  /*7f00*/  BAR.ARV 0xc, 0xa0 ;  /* 0x0302800000007b1d */ /* 0x000fec0000002000 */
[----:B------:R-:W-:Y:S01]  /*7f10*/  UIADD3 UR19, UR7, 0x1, URZ ;  /* 0x0000000107137890 */ /* 0x000fe2000fffe03f */
[----:B------:R-:W-:Y:S11]  /*7f20*/  BRA `(.L_x_1889) ;  /* 0x0000000000047947 */ /* 0x000ff60003800000 */
.L_x_1878:
[----:B------:R-:W-:-:S05]  /*7f30*/  UMOV UR19, UR7 ;  /* 0x0000000700137c82 */ /* 0x000fca0008000000 */
.L_x_1889:
[----:B------:R-:W-:-:S06]  /*7f40*/  UIADD3 UR6, UR7, 0x1, URZ ;  /* 0x0000000107067890 */ /* 0x000fcc000fffe03f */
[----:B------:R-:W-:-:S13]  /*7f50*/  ISETP.NE.AND P1, PT, R2, UR6, PT ;  /* 0x0000000602007c0c */ /* 0x000fda000bf25270 */
[----:B------:R-:W-:Y:S05]  /*7f60*/  @!P1 BRA `(.L_x_1790) ;  /* 0x0000003400049947 */ /* 0x000fea0003800000 */
[----:B------:R-:W-:Y:S01]  /*7f70*/  UMOV UR12, UR10 ;  /* 0x0000000a000c7c82 */ /* 0x000fe20008000000 */
[----:B------:R-:W-:Y:S01]  /*7f80*/  UMOV UR13, UR17 ;  /* 0x00000011000d7c82 */ /* 0x000fe20008000000 */
[----:B------:R-:W-:Y:S01]  /*7f90*/  ULDC.64 UR14, c[0x0][0x2c0] ;  /* 0x0000b000000e7ab9 */ /* 0x000fe20000000a00 */
[----:B------:R-:W-:Y:S02]  /*7fa0*/  UIMAD.WIDE.U32 UR12, UR16, UR36, UR12 ;  /* 0x00000024100c72a5 */ /* 0x000fe4000f8e000c */
[----:B------:R-:W-:Y:S02]  /*7fb0*/  UIMAD UR20, UR19, 0x3000, URZ ;  /* 0x00003000131478a4 */ /* 0x000fe4000f8e023f */
[----:B------:R-:W-:Y:S01]  /*7fc0*/  UIADD3 UR37, UP0, UR4, UR12, URZ ;  /* 0x0000000c04257290 */ /* 0x000fe2000ff1e03f */
[----:B------:R-:W-:Y:S01]  /*7fd0*/  UMOV UR6, URZ ;  /* 0x0000003f00067c82 */ /* 0x000fe20008000000 */
[----:B------:R-:W-:Y:S02]  /*7fe0*/  ULDC.64 UR34, c[0x0][0x2c0] ;  /* 0x0000b00000227ab9 */ /* 0x000fe40000000a00 */
[----:B------:R-:W-:-:S02]  /*7ff0*/  UIADD3.X UR12, UR5, UR18, UR13, UP0, !UPT ;  /* 0x00000012050c7290 */ /* 0x000fc400087fe40d */
[----:B------:R-:W-:Y:S01]  /*8000*/  ULEA UR25, UP0, UR37, UR14, 0x2 ;  /* 0x0000000e25197291 */ /* 0x000fe2000f80103f */
[----:B------:R-:W-:-:S03]  /*8010*/  UMOV UR46, UR20 ;  /* 0x00000014002e7c82 */ /* 0x000fc60008000000 */
        /* <DEDUP_REMOVED lines=10> */
[----:B------:R-:W-:-:S12]  /*80c0*/  UIADD3.X UR37, URZ, UR37, URZ, UP4, !UPT ;  /* 0x000000253f257290 */ /* 0x000fd8000a7fe43f */
.L_x_1910:
[----:B------:R-:W-:Y:S01]  /*80d0*/  UIADD3 UR44, UR20, UR6, URZ ;  /* 0x00000006142c7290 */ /* 0x000fe2000fffe03f */
[----:B------:R-:W-:Y:S06]  /*80e0*/  BAR.SYNC.DEFER_BLOCKING 0xd, 0xa0 ;  /* 0x0342800000007b1d */ /* 0x000fec0000010000 */
[----:B------:R-:W-:Y:S01]  /*80f0*/  UMOV UR14, UR22 ;  /* 0x00000016000e7c82 */ /* 0x000fe20008000000 */
[----:B------:R-:W-:Y:S01]  /*8100*/  UMOV UR15, UR27 ;  /* 0x0000001b000f7c82 */ /* 0x000fe20008000000 */
[----:B------:R-:W-:Y:S01]  /*8110*/  UMOV UR12, UR24 ;  /* 0x00000018000c7c82 */ /* 0x000fe20008000000 */
[----:B------:R-:W-:Y:S01]  /*8120*/  UMOV UR13, UR29 ;  /* 0x0000001d000d7c82 */ /* 0x000fe20008000000 */
[----:B------:R-:W-:Y:S01]  /*8130*/  UIMAD.WIDE UR32, UR44, 0x4, UR14 ;  /* 0x000000042c2078a5 */ /* 0x000fe2000f8e020e */
[----:B------:R-:W-:Y:S01]  /*8140*/  BSSY B0, `(.L_x_1890) ;  /* 0x0000019000007945 */ /* 0x000fe20003800000 */
[----:B------:R-:W-:Y:S01]  /*8150*/  UIMAD.WIDE UR30, UR44, 0x4, UR12 ;  /* 0x000000042c1e78a5 */ /* 0x000fe2000f8e020c */
[----:B------:R-:W-:Y:S01]  /*8160*/  UMOV UR14, UR21 ;  /* 0x00000015000e7c82 */ /* 0x000fe20008000000 */
[----:B------:R-:W-:Y:S01]  /*8170*/  UMOV UR15, UR26 ;  /* 0x0000001a000f7c82 */ /* 0x000fe20008000000 */
[----:B------:R-:W-:Y:S01]  /*8180*/  UMOV UR12, UR23 ;  /* 0x00000017000c7c82 */ /* 0x000fe20008000000 */
[----:B------:R-:W-:Y:S01]  /*8190*/  UMOV UR13, UR28 ;  /* 0x0000001c000d7c82 */ /* 0x000fe20008000000 */
[----:B------:R-:W-:-:S02]  /*81a0*/  UIMAD.WIDE UR40, UR44, 0x4, UR14 ;  /* 0x000000042c2878a5 */ /* 0x000fc4000f8e020e */
[----:B------:R-:W-:Y:S01]  /*81b0*/  UIMAD.WIDE UR42, UR44, 0x4, UR12 ;  /* 0x000000042c2a78a5 */ /* 0x000fe2000f8e020c */
[----:B------:R-:W-:Y:S01]  /*81c0*/  UMOV UR14, UR25 ;  /* 0x00000019000e7c82 */ /* 0x000fe20008000000 */
[----:B------:R-:W-:Y:S02]  /*81d0*/  UMOV UR15, UR37 ;  /* 0x00000025000f7c82 */ /* 0x000fe40008000000 */
[----:B------:R-:W-:Y:S01]  /*81e0*/  UIMAD.WIDE UR12, UR44, 0x4, UR14 ;  /* 0x000000042c0c78a5 */ /* 0x000fe2000f8e020e */
[----:B------:R-:W-:Y:S11]  /*81f0*/  @!P0 BRA `(.L_x_1891) ;  /* 0x0000000000348947 */ /* 0x000ff60003800000 */
[----:B------:R-:W1:Y:S01]  /*8200*/  S2UR UR15, SR_CgaCtaId ;  /* 0x00000000000f79c3 */ /* 0x000e620000008800 */
[----:B------:R-:W-:Y:S01]  /*8210*/  UIADD3 UR44, UP0, UR46, UR8, URZ ;  /* 0x000000082e2c7290 */ /* 0x000fe2000ff1e03f */
[----:B------:R-:W-:Y:S01]  /*8220*/  UMOV UR14, 0x400 ;  /* 0x00000400000e7882 */ /* 0x000fe20000000000 */
[----:B------:R-:W-:Y:S02]  /*8230*/  UMOV UR49, 0x400 ;  /* 0x0000040000317882 */ /* 0x000fe40000000000 */
[----:B------:R-:W-:Y:S02]  /*8240*/  ULEA.HI.X.SX32 UR45, UR46, UR47, 0x1, UP0 ;  /* 0x0000002f2e2d7291 */ /* 0x000fe400080f0e3f */
[----:B-1----:R-:W-:Y:S02]  /*8250*/  ULEA UR15, UR15, UR14, 0x18 ;  /* 0x0000000e0f0f7291 */ /* 0x002fe4000f8ec03f */
[----:B------:R-:W-:Y:S02]  /*8260*/  ULEA UR14, UP0, UR44, UR34, 0x2 ;  /* 0x000000222c0e7291 */ /* 0x000fe4000f80103f */
[----:B------:R-:W-:-:S02]  /*8270*/  UIADD3 UR48, UR15, 0x12000, URZ ;  /* 0x000120000f307890 */ /* 0x000fc4000fffe03f */
[----:B------:R-:W-:-:S03]  /*8280*/  ULEA.HI.X UR15, UR44, UR35, UR45, 0x2, UP0 ;  /* 0x000000232c0f7291 */ /* 0x000fc600080f142d */
[----:B------:R-:W-:Y:S01]  /*8290*/  UMOV UR44, 0x0 ;  /* 0x00000000002c7882 */ /* 0x000fe20000000000 */
[----:B------:R-:W-:-:S05]  /*82a0*/  UMOV UR45, 0x14f00000 ;  /* 0x14f00000002d7882 */ /* 0x000fca0000000000 */
[----:B------:R1:W-:Y:S02]  /*82b0*/  UBLKRED.G.S.ADD.F32.RN [UR14], [UR48], UR49, desc[UR44] ;  /* 0x00002c0e300073bb */ /* 0x0003e400080a1431 */
[----:B-1----:R0:W-:Y:S02]  /*82c0*/  UTMACMDFLUSH ;  /* 0x00000000000079b7 */ /* 0x0021e40000000000 */
.L_x_1891:
[----:B------:R-:W-:Y:S05]  /*82d0*/  BSYNC B0 ;  /* 0x0000000000007941 */ /* 0x000fea0003800000 */
.L_x_1890:
[----:B------:R-:W-:Y:S06]  /*82e0*/  BAR.SYNC.DEFER_BLOCKING 0xe, 0xa0 ;  /* 0x0382800000007b1d */ /* 0x000fec0000010000 */
[----:B------:R-:W-:Y:S04]  /*82f0*/  BSSY B0, `(.L_x_1892) ;  /* 0x000000b000007945 */ /* 0x000fe80003800000 */
[----:B------:R-:W-:Y:S05]  /*8300*/  @!P0 BRA `(.L_x_1893) ;  /* 0x0000000000248947 */ /* 0x000fea0003800000 */
[----:B------:R-:W1:Y:S01]  /*8310*/  S2UR UR15, SR_CgaCtaId ;  /* 0x00000000000f79c3 */ /* 0x000e620000008800 */
[----:B------:R-:W-:Y:S01]  /*8320*/  UMOV UR14, 0x400 ;  /* 0x00000400000e7882 */ /* 0x000fe20000000000 */
[----:B------:R-:W-:Y:S01]  /*8330*/  UMOV UR45, 0x400 ;  /* 0x00000400002d7882 */ /* 0x000fe20000000000 */
[----:B-1----:R-:W-:-:S03]  /*8340*/  ULEA UR14, UR15, UR14, 0x18 ;  /* 0x0000000e0f0e7291 */ /* 0x002fc6000f8ec03f */
[----:B------:R-:W-:Y:S01]  /*8350*/  UMOV UR15, 0x14f00000 ;  /* 0x14f00000000f7882 */ /* 0x000fe20000000000 */
[----:B------:R-:W-:-:S03]  /*8360*/  UIADD3 UR44, UR14, 0x16000, URZ ;  /* 0x000160000e2c7890 */ /* 0x000fc6000fffe03f */
[----:B------:R-:W-:-:S06]  /*8370*/  UMOV UR14, 0x0 ;  /* 0x00000000000e7882 */ /* 0x000fcc0000000000 */
[----:B------:R1:W-:Y:S02]  /*8380*/  UBLKRED.G.S.ADD.F32.RN [UR32], [UR44], UR45, desc[UR14] ;  /* 0x00000e202c0073bb */ /* 0x0003e400080a142d */
[----:B-1----:R0:W-:Y:S02]  /*8390*/  UTMACMDFLUSH ;  /* 0x00000000000079b7 */ /* 0x0021e40000000000 */
.L_x_1893:
[----:B------:R-:W-:Y:S05]  /*83a0*/  BSYNC B0 ;  /* 0x0000000000007941 */ /* 0x000fea0003800000 */
.L_x_1892:
        /* <DEDUP_REMOVED lines=10> */
[----:B------:R1:W-:Y:S01]  /*8450*/  UBLKRED.G.S.ADD.F32.RN [UR30], [UR32], UR33, desc[UR14] ;  /* 0x00000e1e200073bb */ /* 0x0003e200080a1421 */
[----:B------:R0:W-:Y:S01]  /*8460*/  UTMACMDFLUSH ;  /* 0x00000000000079b7 */ /* 0x0001e20000000000 */
[----:B-1----:R-:W-:-:S04]  /*8470*/  DEPBAR.LE SB0, 0x2 ;  /* 0x000080800000791a */ /* 0x002fc80000000000 */
.L_x_1895:
[----:B------:R-:W-:Y:S05]  /*8480*/  BSYNC B0 ;  /* 0x0000000000007941 */ /* 0x000fea0003800000 */
.L_x_1894:
[----:B------:R-:W-:Y:S06]  /*8490*/  BAR.ARV 0xa, 0xa0 ;  /* 0x0282800000007b1d */ /* 0x000fec0000002000 */
[----:B------:R-:W-:Y:S04]  /*84a0*/  BSSY B0, `(.L_x_1896) ;  /* 0x0000003000007945 */ /* 0x000fe80003800000 */
[----:B------:R-:W-:Y:S05]  /*84b0*/  @!P0 BRA `(.L_x_1897) ;  /* 0x0000000000048947 */ /* 0x000fea0003800000 */
[----:B------:R-:W-:-:S04]  /*84c0*/  DEPBAR.LE SB0, 0x1 ;  /* 0x000080400000791a */ /* 0x000fc80000000000 */
.L_x_1897:
[----:B------:R-:W-:Y:S05]  /*84d0*/  BSYNC B0 ;  /* 0x0000000000007941 */ /* 0x000fea0003800000 */
.L_x_1896:
[----:B------:R-:W-:Y:S06]  /*84e0*/  BAR.ARV 0xb, 0xa0 ;  /* 0x02c2800000007b1d */ /* 0x000fec0000002000 */
[----:B------:R-:W-:Y:S04]  /*84f0*/  BSSY B0, `(.L_x_1898) ;  /* 0x0000003000007945 */ /* 0x000fe80003800000 */
[----:B------:R-:W-:Y:S05]  /*8500*/  @!P0 BRA `(.L_x_1899) ;  /* 0x0000000000048947 */ /* 0x000fea0003800000 */
[----:B------:R-:W-:-:S04]  /*8510*/  DEPBAR.LE SB0, 0x0 ;  /* 0x000080000000791a */ /* 0x000fc80000000000 */
.L_x_1899:
[----:B------:R-:W-:Y:S05]  /*8520*/  BSYNC B0 ;  /* 0x0000000000007941 */ /* 0x000fea0003800000 */
.L_x_1898:
[----:B------:R-:W-:Y:S06]  /*8530*/  BAR.ARV 0xc, 0xa0 ;  /* 0x0302800000007b1d */ /* 0x000fec0000002000 */
[----:B------:R-:W-:Y:S02]  /*8540*/  BSSY B0, `(.L_x_1900) ;  /* 0x000000c000007945 */ /* 0x000fe40003800000 */
[----:B------:R-:W-:Y:S06]  /*8550*/  BAR.SYNC.DEFER_BLOCKING 0xd, 0xa0 ;  /* 0x0342800000007b1d */ /* 0x000fec0000010000 */
        /* <DEDUP_REMOVED lines=10> */
.L_x_1901:
[----:B------:R-:W-:Y:S05]  /*8600*/  BSYNC B0 ;  /* 0x0000000000007941 */ /* 0x000fea0003800000 */
.L_x_1900:
        /* <DEDUP_REMOVED lines=12> */
.L_x_1903:
[----:B------:R-:W-:Y:S05]  /*86d0*/  BSYNC B0 ;  /* 0x0000000000007941 */ /* 0x000fea0003800000 */
.L_x_1902:
        /* <DEDUP_REMOVED lines=13> */
.L_x_1905:
[----:B------:R-:W-:Y:S05]  /*87b0*/  BSYNC B0 ;  /* 0x0000000000007941 */ /* 0x000fea0003800000 */
.L_x_1904:
[----:B------:R-:W-:Y:S06]  /*87c0*/  BAR.ARV 0xa, 0xa0 ;  /* 0x0282800000007b1d */ /* 0x000fec0000002000 */
[----:B------:R-:W-:Y:S04]  /*87d0*/  BSSY B0, `(.L_x_1906) ;  /* 0x0000003000007945 */ /* 0x000fe80003800000 */
[----:B------:R-:W-:Y:S05]  /*87e0*/  @!P0 BRA `(.L_x_1907) ;  /* 0x0000000000048947 */ /* 0x000fea0003800000 */
[----:B------:R-:W-:-:S04]  /*87f0*/  DEPBAR.LE SB0, 0x1 ;  /* 0x000080400000791a */ /* 0x000fc80000000000 */
.L_x_1907:
[----:B------:R-:W-:Y:S05]  /*8800*/  BSYNC B0 ;  /* 0x0000000000007941 */ /* 0x000fea0003800000 */
.L_x_1906:
[----:B------:R-:W-:Y:S01]  /*8810*/  UIADD3 UR19, UR19, 0x2, URZ ;  /* 0x0000000213137890 */ /* 0x000fe2000fffe03f */
[----:B------:R-:W-:Y:S06]  /*8820*/  BAR.ARV 0xb, 0xa0 ;  /* 0x02c2800000007b1d */ /* 0x000fec0000002000 */
[----:B------:R-:W-:Y:S01]  /*8830*/  BSSY B0, `(.L_x_1908) ;  /* 0x0000004000007945 */ /* 0x000fe20003800000 */
[----:B------:R-:W-:-:S03]  /*8840*/  ISETP.LE.AND P1, PT, R2, UR19, PT ;  /* 0x0000001302007c0c */ /* 0x000fc6000bf23270 */
[----:B------:R-:W-:Y:S10]  /*8850*/  @!P0 BRA `(.L_x_1909) ;  /* 0x0000000000048947 */ /* 0x000ff40003800000 */
[----:B------:R-:W-:-:S04]  /*8860*/  DEPBAR.LE SB0, 0x0 ;  /* 0x000080000000791a */ /* 0x000fc80000000000 */
.L_x_1909:
[----:B------:R-:W-:Y:S05]  /*8870*/  BSYNC B0 ;  /* 0x0000000000007941 */ /* 0x000fea0003800000 */
.L_x_1908:
[----:B------:R-:W-:Y:S06]  /*8880*/  BAR.ARV 0xc, 0xa0 ;  /* 0x0302800000007b1d */ /* 0x000fec0000002000 */
[----:B------:R-:W-:Y:S02]  /*8890*/  UIADD3 UR46, UR46, 0x6000, URZ ;  /* 0x000060002e2e7890 */ /* 0x000fe4000fffe03f */
[----:B------:R-:W-:Y:S01]  /*88a0*/  UIADD3 UR6, UR6, 0x6000, URZ ;  /* 0x0000600006067890 */ /* 0x000fe2000fffe03f */
[----:B------:R-:W-:Y:S11]  /*88b0*/  @!P1 BRA `(.L_x_1910) ;  /* 0xfffffff800049947 */ /* 0x000ff6000383ffff */
[----:B------:R-:W-:Y:S05]  /*88c0*/  BRA `(.L_x_1790) ;  /* 0x0000002800ac7947 */ /* 0x000fea0003800000 */
.L_x_1870:
[----:B------:R-:W-:Y:S01]  /*88d0*/  ULDC.64 UR4, c[0x0][0x8d8] ;  /* 0x0002360000047ab9 */ /* 0x000fe20000000a00 */
[----:B------:R-:W1:Y:S01]  /*88e0*/  S2R R9, SR_CTAID.X ;  /* 0x0000000000097919 */ /* 0x000e620000002500 */
[----:B------:R-:W-:Y:S01]  /*88f0*/  ISETP.NE.U32.AND P0, PT, RZ, UR4, PT ;  /* 0x00000004ff007c0c */ /* 0x000fe2000bf05070 */
[----:B------:R-:W2:Y:S01]  /*8900*/  S2UR UR28, SR_CTAID.Y ;  /* 0x00000000001c79c3 */ /* 0x000ea20000002600 */
[----:B------:R-:W3:Y:S02]  /*8910*/  S2R R13, SR_CTAID.Z ;  /* 0x00000000000d7919 */ /* 0x000ee40000002700 */
[----:B------:R-:W-:-:S13]  /*8920*/  ISETP.NE.AND.EX P0, PT, RZ, UR5, PT, P0 ;  /* 0x00000005ff007c0c */ /* 0x000fda000bf05300 */
[----:B------:R-:W-:Y:S05]  /*8930*/  @!P0 BRA `(.L_x_1911) ;  /* 0x0000000000108947 */ /* 0x000fea0003800000 */
[----:B------:R-:W3:Y:S02]  /*8940*/  LDC.64 R2, c[0x0][0x8d8] ;  /* 0x00023600ff027b82 */ /* 0x000ee40000000a00 */
[----:B---3--:R-:W-:-:S05]  /*8950*/  IMAD.WIDE R2, R13, 0x4, R2 ;  /* 0x000000040d027825 */ /* 0x008fca00078e0202 */
[----:B------:R3:W5:Y:S01]  /*8960*/  LDG.E R5, desc[UR38][R2.64] ;  /* 0x0000002602057981 */ /* 0x000762000c1e1900 */
[----:B------:R-:W-:Y:S05]  /*8970*/  BRA `(.L_x_1912) ;  /* 0x00000000002c7947 */ /* 0x000fea0003800000 */
.L_x_1911:
[----:B------:R-:W-:Y:S02]  /*8980*/  ULDC.64 UR4, c[0x0][0x8d0] ;  /* 0x0002340000047ab9 */ /* 0x000fe40000000a00 */
[----:B------:R-:W-:-:S04]  /*8990*/  ISETP.NE.U32.AND P0, PT, RZ, UR4, PT ;  /* 0x00000004ff007c0c */ /* 0x000fc8000bf05070 */
[----:B------:R-:W-:-:S13]  /*89a0*/  ISETP.NE.AND.EX P0, PT, RZ, UR5, PT, P0 ;  /* 0x00000005ff007c0c */ /* 0x000fda000bf05300 */
[----:B------:R-:W-:Y:S05]  /*89b0*/  @!P0 BRA `(.L_x_1913) ;  /* 0x0000000000188947 */ /* 0x000fea0003800000 */
[----:B------:R-:W3:Y:S02]  /*89c0*/  LDC.64 R2, c[0x0][0x8d0] ;  /* 0x00023400ff027b82 */ /* 0x000ee40000000a00 */
[----:B---3--:R-:W-:-:S05]  /*89d0*/  IMAD.WIDE R2, R13, 0x4, R2 ;  /* 0x000000040d027825 */ /* 0x008fca00078e0202 */
[----:B------:R-:W3:Y:S04]  /*89e0*/  LDG.E R5, desc[UR38][R2.64] ;  /* 0x0000002602057981 */ /* 0x000ee8000c1e1900 */
[----:B------:R-:W3:Y:S02]  /*89f0*/  LDG.E R0, desc[UR38][R2.64+0x4] ;  /* 0x0000042602007981 */ /* 0x000ee4000c1e1900 */
[----:B---3--:R-:W-:Y:S01]  /*8a00*/  IMAD.IADD R5, R0, 0x1, -R5 ;  /* 0x0000000100057824 */ /* 0x008fe200078e0a05 */
[----:B------:R-:W-:Y:S06]  /*8a10*/  BRA `(.L_x_1912) ;  /* 0x0000000000047947 */ /* 0x000fec0003800000 */
.L_x_1913:
[----:B------:R-:W4:Y:S02]  /*8a20*/  LDC R5, c[0x0][0x8bc] ;  /* 0x00022f00ff057b82 */ /* 0x000f240000000800 */
.L_x_1912:
[----:B-1----:R-:W-:Y:S02]  /*8a30*/  IMAD R8, R9, 0x60, RZ ;  /* 0x0000006009087824 */ /* 0x002fe400078e02ff */
[----:B------:R-:W-:Y:S02]  /*8a40*/  IMAD.MOV.U32 R0, RZ, RZ, 0x1 ;  /* 0x00000001ff007424 */ /* 0x000fe400078e00ff */
[----:B---3--:R-:W-:Y:S01]  /*8a50*/  IMAD.MOV.U32 R2, RZ, RZ, RZ ;  /* 0x000000ffff027224 */ /* 0x008fe200078e00ff */
[----:B----45:R-:W-:Y:S01]  /*8a60*/  ISETP.GE.AND P0, PT, R8, R5, PT ;  /* 0x000000050800720c */ /* 0x030fe20003f06270 */
[----:B------:R-:W-:-:S03]  /*8a70*/  IMAD.MOV.U32 R16, RZ, RZ, 0x1 ;  /* 0x00000001ff107424 */ /* 0x000fc600078e00ff */
[----:B------:R-:W-:-:S04]  /*8a80*/  SEL R13, R13, 0xffffffff, !P0 ;  /* 0xffffffff0d0d7807 */ /* 0x000fc80004000000 */
[----:B------:R-:W-:-:S13]  /*8a90*/  ISETP.GE.AND P0, PT, R13, RZ, PT ;  /* 0x000000ff0d00720c */ /* 0x000fda0003f06270 */
[----:B------:R-:W-:Y:S05]  /*8aa0*/  @!P0 BRA `(.L_x_1914) ;  /* 0x0000002400b08947 */ /* 0x000fea0003800000 */
[----:B------:R-:W1:Y:S08]  /*8ab0*/  LDC.64 R10, c[0x0][0x770] ;  /* 0x0001dc00ff0a7b82 */ /* 0x000e700000000a00 */
[----:B------:R-:W3:Y:S08]  /*8ac0*/  LDC.64 R2, c[0x0][0x780] ;  /* 0x0001e000ff027b82 */ /* 0x000ef00000000a00 */
[----:B------:R-:W4:Y:S08]  /*8ad0*/  LDC.64 R4, c[0x0][0x770] ;  /* 0x0001dc00ff047b82 */ /* 0x000f300000000a00 */
[----:B------:R-:W2:Y:S01]  /*8ae0*/  LDC.64 R16, c[0x0][0x778] ;  /* 0x0001de00ff107b82 */ /* 0x000ea20000000a00 */
[----:B-1----:R-:W-:-:S07]  /*8af0*/  ISETP.NE.U32.AND P0, PT, R10, RZ, PT ;  /* 0x000000ff0a00720c */ /* 0x002fce0003f05070 */
[----:B------:R-:W1:Y:S01]  /*8b00*/  LDC R15, c[0x0][0x280] ;  /* 0x0000a000ff0f7b82 */ /* 0x000e620000000800 */
[----:B------:R-:W-:Y:S01]  /*8b10*/  ISETP.NE.AND.EX P0, PT, R11, RZ, PT, P0 ;  /* 0x000000ff0b00720c */ /* 0x000fe20003f05300 */
[----:B------:R-:W-:Y:S01]  /*8b20*/  IMAD.MOV.U32 R12, RZ, RZ, RZ ;  /* 0x000000ffff0c7224 */ /* 0x000fe200078e00ff */
[----:B------:R-:W-:Y:S01]  /*8b30*/  ULDC.64 UR8, c[0x0][0x788] ;  /* 0x0001e20000087ab9 */ /* 0x000fe20000000a00 */
[----:B----4-:R-:W-:-:S10]  /*8b40*/  IMAD.WIDE R4, R13, 0x4, R4 ;  /* 0x000000040d047825 */ /* 0x010fd400078e0204 */
[----:B------:R-:W-:Y:S01]  /*8b50*/  VOTEU.ANY UP0, P0 ;  /* 0x00000000003f7886 */ /* 0x000fe20000000100 */
[----:B------:R-:W-:Y:S02]  /*8b60*/  PLOP3.LUT P3, PT, PT, PT, UP0, 0x80, 0x0 ;  /* 0x000000000000781c */ /* 0x000fe40003f6f008 */
[----:B---3--:R-:W-:-:S04]  /*8b70*/  ISETP.NE.U32.AND P0, PT, R2, RZ, PT ;  /* 0x000000ff0200720c */ /* 0x008fc80003f05070 */
[----:B------:R-:W-:Y:S02]  /*8b80*/  ISETP.NE.AND.EX P1, PT, R3, RZ, PT, P0 ;  /* 0x000000ff0300720c */ /* 0x000fe40003f25300 */
[----:B------:R-:W3:Y:S05]  /*8b90*/  LDC.64 R2, c[0x0][0x778] ;  /* 0x0001de00ff027b82 */ /* 0x000eea0000000a00 */
[----:B------:R-:W4:Y:S01]  /*8ba0*/  @P3 LDG.E R14, desc[UR38][R4.64] ;  /* 0x00000026040e3981 */ /* 0x000f22000c1e1900 */
[----:B--2---:R-:W-:-:S03]  /*8bb0*/  ISETP.NE.U32.AND P0, PT, R16, RZ, PT ;  /* 0x000000ff1000720c */ /* 0x004fc60003f05070 */
[----:B------:R-:W2:Y:S01]  /*8bc0*/  @P3 LDG.E R16, desc[UR38][R4.64] ;  /* 0x0000002604103981 */ /* 0x000ea2000c1e1900 */
[----:B------:R-:W-:Y:S01]  /*8bd0*/  ISETP.NE.AND.EX P0, PT, R17, RZ, PT, P0 ;  /* 0x000000ff1100720c */ /* 0x000fe20003f05300 */
[----:B------:R-:W1:Y:S01]  /*8be0*/  @P1 LDC.64 R6, c[0x0][0x780] ;  /* 0x0001e000ff061b82 */ /* 0x000e620000000a00 */
[----:B---3--:R-:W-:-:S11]  /*8bf0*/  IMAD.WIDE R2, R13, 0x4, R2 ;  /* 0x000000040d027825 */ /* 0x008fd600078e0202 */
[----:B------:R3:W5:Y:S01]  /*8c00*/  @P0 LDG.E R12, desc[UR38][R2.64] ;  /* 0x00000026020c0981 */ /* 0x000762000c1e1900 */
[----:B-1----:R-:W-:-:S05]  /*8c10*/  @P1 IMAD.WIDE R6, R13, 0x4, R6 ;  /* 0x000000040d061825 */ /* 0x002fca00078e0206 */
[----:B------:R3:W5:Y:S01]  /*8c20*/  @P1 LDG.E R15, desc[UR38][R6.64] ;  /* 0x00000026060f1981 */ /* 0x000762000c1e1900 */
[----:B------:R-:W-:Y:S01]  /*8c30*/  ISETP.NE.U32.AND P2, PT, RZ, UR8, PT ;  /* 0x00000008ff007c0c */ /* 0x000fe2000bf45070 */
[----:B------:R-:W-:-:S03]  /*8c40*/  UMOV UR6, URZ ;  /* 0x0000003f00067c82 */ /* 0x000fc60008000000 */
[----:B------:R-:W-:Y:S01]  /*8c50*/  ISETP.NE.AND.EX P2, PT, RZ, UR9, PT, P2 ;  /* 0x00000009ff007c0c */ /* 0x000fe2000bf45320 */
[----:B----4-:R-:W-:-:S05]  /*8c60*/  @P3 IMAD R14, R13, 0x40, R14 ;  /* 0x000000400d0e3824 */ /* 0x010fca00078e020e */
[----:B------:R-:W-:Y:S02]  /*8c70*/  @P3 R2UR UR4, R14 ;  /* 0x000000000e0432ca */ /* 0x000fe400000e0000 */
[----:B------:R-:W1:Y:S11]  /*8c80*/  LDC R14, c[0x0][0x290] ;  /* 0x0000a400ff0e7b82 */ /* 0x000e760000000800 */
[----:B------:R-:W-:-:S04]  /*8c90*/  @UP0 USHF.R.S32.HI UR5, URZ, 0x1f, UR4 ;  /* 0x0000001f3f050899 */ /* 0x000fc80008011404 */
[----:B------:R-:W-:-:S04]  /*8ca0*/  @UP0 ULEA.HI UR5, UR5, UR4, URZ, 0x6 ;  /* 0x0000000405050291 */ /* 0x000fc8000f8f303f */
[----:B------:R-:W-:Y:S01]  /*8cb0*/  @UP0 ULOP3.LUT UR7, UR5, 0xffffffc0, URZ, 0xc0, !UPT ;  /* 0xffffffc005070892 */ /* 0x000fe2000f8ec03f */
[----:B--2---:R-:W-:-:S03]  /*8cc0*/  @P3 R2UR UR6, R16 ;  /* 0x00000000100632ca */ /* 0x004fc600000e0000 */
[----:B------:R-:W-:Y:S01]  /*8cd0*/  @UP0 USHF.R.S32.HI UR8, URZ, 0x1f, UR7 ;  /* 0x0000001f3f080899 */ /* 0x000fe20008011407 */
[----:B---3--:R-:W-:Y:S11]  /*8ce0*/  @P1 BRA `(.L_x_1915) ;  /* 0x0000000000101947 */ /* 0x008ff60003800000 */
[----:B------:R-:W-:Y:S05]  /*8cf0*/  @!P3 BRA `(.L_x_1915) ;  /* 0x00000000000cb947 */ /* 0x000fea0003800000 */
[----:B------:R-:W2:Y:S04]  /*8d00*/  LDG.E R6, desc[UR38][R4.64] ;  /* 0x0000002604067981 */ /* 0x000ea8000c1e1900 */
[----:B-----5:R-:W2:Y:S02]  /*8d10*/  LDG.E R15, desc[UR38][R4.64+0x4] ;  /* 0x00000426040f7981 */ /* 0x020ea4000c1e1900 */
[----:B--2---:R-:W-:-:S07]  /*8d20*/  IMAD.IADD R15, R15, 0x1, -R6 ;  /* 0x000000010f0f7824 */ /* 0x004fce00078e0a06 */
.L_x_1915:
[----:B------:R-:W-:Y:S01]  /*8d30*/  UMOV UR4, URZ ;  /* 0x0000003f00047c82 */ /* 0x000fe20008000000 */
[----:B------:R-:W-:Y:S01]  /*8d40*/  UMOV UR5, URZ ;  /* 0x0000003f00057c82 */ /* 0x000fe20008000000 */
[----:B------:R-:W-:Y:S01]  /*8d50*/  @UP0 UMOV UR4, UR7 ;  /* 0x0000000700040c82 */ /* 0x000fe20008000000 */
[----:B------:R-:W-:Y:S01]  /*8d60*/  @UP0 UMOV UR5, UR8 ;  /* 0x0000000800050c82 */ /* 0x000fe20008000000 */
[----:B------:R-:W-:Y:S05]  /*8d70*/  @!P2 BRA `(.L_x_1916) ;  /* 0x000000000010a947 */ /* 0x000fea0003800000 */
[----:B------:R-:W2:Y:S02]  /*8d80*/  LDC.64 R2, c[0x0][0x788] ;  /* 0x0001e200ff027b82 */ /* 0x000ea40000000a00 */
[----:B--2---:R-:W-:-:S05]  /*8d90*/  IMAD.WIDE R2, R13, 0x4, R2 ;  /* 0x000000040d027825 */ /* 0x004fca00078e0202 */
[----:B-1----:R1:W5:Y:S01]  /*8da0*/  LDG.E R14, desc[UR38][R2.64] ;  /* 0x00000026020e7981 */ /* 0x002362000c1e1900 */
[----:B------:R-:W-:Y:S05]  /*8db0*/  BRA `(.L_x_1917) ;  /* 0x0000000000107947 */ /* 0x000fea0003800000 */
.L_x_1916:
[----:B------:R-:W-:Y:S05]  /*8dc0*/  @!P0 BRA `(.L_x_1917) ;  /* 0x00000000000c8947 */ /* 0x000fea0003800000 */
[----:B------:R-:W2:Y:S04]  /*8dd0*/  LDG.E R5, desc[UR38][R2.64] ;  /* 0x0000002602057981 */ /* 0x000ea8000c1e1900 */
[----:B-1----:R-:W2:Y:S02]  /*8de0*/  LDG.E R14, desc[UR38][R2.64+0x4] ;  /* 0x00000426020e7981 */ /* 0x002ea4000c1e1900 */
[----:B--2---:R-:W-:-:S07]  /*8df0*/  IMAD.IADD R14, R14, 0x1, -R5 ;  /* 0x000000010e0e7824 */ /* 0x004fce00078e0a05 */
.L_x_1917:
[----:B-1---5:R-:W-:Y:S01]  /*8e00*/  IADD3 R2, -R14, R15, R8 ;  /* 0x0000000f0e027210 */ /* 0x022fe20007ffe108 */
[----:B------:R-:W-:Y:S01]  /*8e10*/  ULDC UR7, c[0x0][0x74c] ;  /* 0x0001d30000077ab9 */ /* 0x000fe20000000800 */
[----:B------:R-:W-:-:S03]  /*8e20*/  ISETP.GE.AND P1, PT, R9, RZ, PT ;  /* 0x000000ff0900720c */ /* 0x000fc60003f26270 */
[----:B------:R-:W-:Y:S02]  /*8e30*/  VIADD R3, R2, -UR7 ;  /* 0x8000000702037c36 */ /* 0x000fe40008000000 */
[----:B------:R-:W-:-:S03]  /*8e40*/  VIADD R2, R15, 0x3f ;  /* 0x0000003f0f027836 */ /* 0x000fc60000000000 */
[----:B------:R-:W-:-:S04]  /*8e50*/  SHF.R.S32.HI R4, RZ, 0x1f, R3 ;  /* 0x0000001fff047819 */ /* 0x000fc80000011403 */
[----:B------:R-:W-:Y:S02]  /*8e60*/  LEA.HI R4, R4, R3, RZ, 0x6 ;  /* 0x0000000304047211 */ /* 0x000fe400078f30ff */
[----:B------:R-:W-:Y:S02]  /*8e70*/  SHF.R.S32.HI R3, RZ, 0x1f, R2 ;  /* 0x0000001fff037819 */ /* 0x000fe40000011402 */
[----:B------:R-:W-:Y:S02]  /*8e80*/  SHF.R.S32.HI R4, RZ, 0x6, R4 ;  /* 0x00000006ff047819 */ /* 0x000fe40000011404 */
[----:B------:R-:W-:Y:S02]  /*8e90*/  LEA.HI R3, R3, R2, RZ, 0x6 ;  /* 0x0000000203037211 */ /* 0x000fe400078f30ff */
[----:B------:R-:W-:Y:S02]  /*8ea0*/  VIMNMX R5, RZ, R4, !PT ;  /* 0x00000004ff057248 */ /* 0x000fe40007fe0100 */
[----:B------:R-:W-:Y:S01]  /*8eb0*/  SHF.R.S32.HI R4, RZ, 0x6, R3 ;  /* 0x00000006ff047819 */ /* 0x000fe20000011403 */
[----:B------:R-:W-:Y:S06]  /*8ec0*/  @!P1 BRA `(.L_x_1918) ;  /* 0x00000000001c9947 */ /* 0x000fec0003800000 */
[----:B------:R-:W1:Y:S01]  /*8ed0*/  LDC R2, c[0x0][0x748] ;  /* 0x0001d200ff027b82 */ /* 0x000e620000000800 */
[----:B------:R-:W-:-:S04]  /*8ee0*/  IADD3 R15, R8, 0x9f, R15 ;  /* 0x0000009f080f7810 */ /* 0x000fc80007ffe00f */
[----:B-1----:R-:W-:-:S04]  /*8ef0*/  IADD3 R15, R15, R2, -R14 ;  /* 0x000000020f0f7210 */ /* 0x002fc80007ffe80e */
[----:B------:R-:W-:-:S04]  /*8f00*/  SHF.R.S32.HI R2, RZ, 0x1f, R15 ;  /* 0x0000001fff027819 */ /* 0x000fc8000001140f */
[----:B------:R-:W-:-:S04]  /*8f10*/  LEA.HI R2, R2, R15, RZ, 0x6 ;  /* 0x0000000f02027211 */ /* 0x000fc800078f30ff */
[----:B------:R-:W-:-:S04]  /*8f20*/  SHF.R.S32.HI R3, RZ, 0x6, R2 ;  /* 0x00000006ff037819 */ /* 0x000fc80000011402 */
[----:B------:R-:W-:-:S07]  /*8f30*/  VIMNMX R4, R4, R3, PT ;  /* 0x0000000304047248 */ /* 0x000fce0003fe0100 */
.L_x_1918:
[----:B------:R-:W-:Y:S01]  /*8f40*/  ISETP.GT.AND P1, PT, R4, R5, PT ;  /* 0x000000050400720c */ /* 0x000fe20003f24270 */
[----:B------:R-:W-:Y:S02]  /*8f50*/  IMAD.MOV.U32 R2, RZ, RZ, RZ ;  /* 0x000000ffff027224 */ /* 0x000fe400078e00ff */
[----:B------:R-:W-:-:S10]  /*8f60*/  IMAD.MOV.U32 R16, RZ, RZ, 0x1 ;  /* 0x00000001ff107424 */ /* 0x000fd400078e00ff */
[----:B------:R-:W-:Y:S05]  /*8f70*/  @!P1 BRA `(.L_x_1914) ;  /* 0x00000020007c9947 */ /* 0x000fea0003800000 */
[----:B------:R-:W-:Y:S01]  /*8f80*/  ISETP.NE.U32.AND P1, PT, R10, RZ, PT ;  /* 0x000000ff0a00720c */ /* 0x000fe20003f25070 */
[----:B------:R-:W-:Y:S01]  /*8f90*/  USHF.R.S32.HI UR14, URZ, 0x1f, UR28 ;  /* 0x0000001f3f0e7899 */ /* 0x000fe2000801141c */
[----:B------:R-:W-:Y:S01]  /*8fa0*/  SHF.R.S32.HI R2, RZ, 0x1f, R13 ;  /* 0x0000001fff027819 */ /* 0x000fe2000001140d */
[----:B------:R-:W-:Y:S01]  /*8fb0*/  ULDC.64 UR10, c[0x0][0x718] ;  /* 0x0001c600000a7ab9 */ /* 0x000fe20000000a00 */
[----:B------:R-:W-:Y:S01]  /*8fc0*/  ISETP.NE.AND.EX P1, PT, R11, RZ, PT, P1 ;  /* 0x000000ff0b00720c */ /* 0x000fe20003f25310 */
[----:B------:R-:W-:Y:S01]  /*8fd0*/  UMOV UR8, UR4 ;  /* 0x0000000400087c82 */ /* 0x000fe20008000000 */
[----:B------:R-:W-:Y:S01]  /*8fe0*/  R2UR UR37, R13 ;  /* 0x000000000d2572ca */ /* 0x000fe200000e0000 */
[----:B------:R-:W-:Y:S01]  /*8ff0*/  UMOV UR9, UR5 ;  /* 0x0000000500097c82 */ /* 0x000fe20008000000 */
[----:B------:R-:W-:Y:S01]  /*9000*/  SEL R2, R2, RZ, !P1 ;  /* 0x000000ff02027207 */ /* 0x000fe20004800000 */
[----:B------:R-:W-:Y:S01]  /*9010*/  ULDC.64 UR12, c[0x0][0x730] ;  /* 0x0001cc00000c7ab9 */ /* 0x000fe20000000a00 */
[----:B------:R-:W-:Y:S01]  /*9020*/  UIMAD.WIDE.U32 UR4, UR28, UR10, UR8 ;  /* 0x0000000a1c0472a5 */ /* 0x000fe2000f8e0008 */
[----:B------:R-:W-:Y:S01]  /*9030*/  R2UR UR35, R8 ;  /* 0x00000000082372ca */ /* 0x000fe200000e0000 */
[----:B------:R-:W-:Y:S01]  /*9040*/  UIMAD UR7, UR14, UR10, URZ ;  /* 0x0000000a0e0772a4 */ /* 0x000fe2000f8e023f */
[----:B------:R-:W-:Y:S01]  /*9050*/  BSSY B0, `(.L_x_1914) ;  /* 0x0000211000007945 */ /* 0x000fe20003800000 */
[----:B------:R-:W-:Y:S01]  /*9060*/  UIMAD UR10, UR14, UR12, URZ ;  /* 0x0000000c0e0a72a4 */ /* 0x000fe2000f8e023f */
[----:B------:R-:W-:Y:S01]  /*9070*/  R2UR UR14, R2 ;  /* 0x00000000020e72ca */ /* 0x000fe200000e0000 */
[----:B------:R-:W-:Y:S01]  /*9080*/  UIMAD UR7, UR28, UR11, UR7 ;  /* 0x0000000b1c0772a4 */ /* 0x000fe2000f8e0207 */
[----:B------:R-:W-:Y:S01]  /*9090*/  IMAD.MOV.U32 R2, RZ, RZ, RZ ;  /* 0x000000ffff027224 */ /* 0x000fe200078e00ff */
[----:B------:R-:W-:Y:S01]  /*90a0*/  UIMAD.WIDE.U32 UR8, UR28, UR12, UR8 ;  /* 0x0000000c1c0872a5 */ /* 0x000fe2000f8e0008 */
[----:B------:R-:W-:Y:S01]  /*90b0*/  IMAD.MOV.U32 R16, RZ, RZ, 0x1 ;  /* 0x00000001ff107424 */ /* 0x000fe200078e00ff */
[----:B------:R-:W-:Y:S01]  /*90c0*/  ULDC UR11, c[0x0][0x2e8] ;  /* 0x0000ba00000b7ab9 */ /* 0x000fe20000000800 */
[----:B------:R-:W-:-:S02]  /*90d0*/  UIMAD UR10, UR28, UR13, UR10 ;  /* 0x0000000d1c0a72a4 */ /* 0x000fc4000f8e020a */
[----:B------:R-:W-:Y:S01]  /*90e0*/  UISETP.NE.AND UP0, UPT, UR11, 0x1, UPT ;  /* 0x000000010b00788c */ /* 0x000fe2000bf05270 */
[----:B------:R-:W-:Y:S01]  /*90f0*/  R2UR UR11, R12 ;  /* 0x000000000c0b72ca */ /* 0x000fe200000e0000 */
[----:B------:R-:W-:Y:S01]  /*9100*/  VOTEU.ANY UP1, P1 ;  /* 0x00000000003f7886 */ /* 0x000fe20000820100 */
[----:B------:R-:W-:Y:S02]  /*9110*/  USEL UR29, UR37, URZ, !UP1 ;  /* 0x0000003f251d7287 */ /* 0x000fe4000c800000 */
[----:B------:R-:W-:Y:S01]  /*9120*/  VOTEU.ANY UP1, P0 ;  /* 0x00000000003f7886 */ /* 0x000fe20000020100 */
[----:B------:R-:W-:Y:S01]  /*9130*/  ELECT P0, URZ, PT ;  /* 0x00000000003f782f */ /* 0x000fe20003800000 */
[----:B------:R-:W-:Y:S01]  /*9140*/  ULDC.64 UR12, c[0x0][0x720] ;  /* 0x0001c800000c7ab9 */ /* 0x000fe20000000a00 */
[----:B------:R-:W-:Y:S01]  /*9150*/  UIADD3 UR9, UR9, UR10, URZ ;  /* 0x0000000a09097290 */ /* 0x000fe2000fffe03f */
[----:B------:R-:W-:Y:S01]  /*9160*/  ULDC.64 UR16, c[0x0][0x738] ;  /* 0x0001ce0000107ab9 */ /* 0x000fe20000000a00 */
[----:B------:R-:W-:-:S02]  /*9170*/  UIADD3 UR5, UR5, UR7, URZ ;  /* 0x0000000705057290 */ /* 0x000fc4000fffe03f */
[----:B------:R-:W-:Y:S02]  /*9180*/  UIMAD UR7, UR14, UR12, URZ ;  /* 0x0000000c0e0772a4 */ /* 0x000fe4000f8e023f */
[----:B------:R-:W-:Y:S02]  /*9190*/  UIMAD UR10, UR14, UR16, URZ ;  /* 0x000000100e0a72a4 */ /* 0x000fe4000f8e023f */
[----:B------:R-:W-:Y:S02]  /*91a0*/  UIMAD.WIDE.U32 UR14, UR16, UR29, UR8 ;  /* 0x0000001d100e72a5 */ /* 0x000fe4000f8e0008 */
[----:B------:R-:W-:Y:S01]  /*91b0*/  UIMAD.WIDE.U32 UR22, UR12, UR29, UR4 ;  /* 0x0000001d0c1672a5 */ /* 0x000fe2000f8e0004 */
[----:B------:R-:W-:Y:S01]  /*91c0*/  @UP0 ULDC UR8, c[0x0][0x2ec] ;  /* 0x0000bb0000080ab9 */ /* 0x000fe20000000800 */
[----:B------:R-:W-:Y:S02]  /*91d0*/  UIMAD UR5, UR13, UR29, UR7 ;  /* 0x0000001d0d0572a4 */ /* 0x000fe4000f8e0207 */
[----:B------:R-:W-:Y:S01]  /*91e0*/  UIMAD.WIDE.U32 UR8, UR28, UR8, URZ ;  /* 0x000000081c0872a5 */ /* 0x000fe2000f8e003f */
[----:B------:R-:W-:Y:S01]  /*91f0*/  @UP0 ULDC UR7, c[0x0][0x2f0] ;  /* 0x0000bc0000070ab9 */ /* 0x000fe20000000800 */
[----:B------:R-:W-:Y:S01]  /*9200*/  UMOV UR36, UR28 ;  /* 0x0000001c00247c82 */ /* 0x000fe20008000000 */
[----:B------:R-:W-:-:S02]  /*9210*/  UIMAD UR4, UR17, UR29, UR10 ;  /* 0x0000001d110472a4 */ /* 0x000fc4000f8e020a */
[----:B------:R-:W-:Y:S02]  /*9220*/  USEL UR37, UR37, URZ, !UP1 ;  /* 0x0000003f25257287 */ /* 0x000fe4000c800000 */
[----:B------:R-:W-:Y:S02]  /*9230*/  UIADD3 UR35, UR35, UR11, URZ ;  /* 0x0000000b23237290 */ /* 0x000fe4000fffe03f */
        /* <DEDUP_REMOVED lines=8> */
[----:B------:R-:W-:Y:S02]  /*92c0*/  SHF.L.U32 R6, R6, 0x1f, RZ ;  /* 0x0000001f06067819 */ /* 0x000fe400000006ff */
[----:B-1----:R-:W-:-:S04]  /*92d0*/  LEA R0, R3, R0, 0x18 ;  /* 0x0000000003007211 */ /* 0x002fc800078ec0ff */
[----:B------:R-:W1:Y:S01]  /*92e0*/  SYNCS.PHASECHK.TRANS64.TRYWAIT P1, [R0+URZ+0x36420], R6 ;  /* 0x03642006000075a7 */ /* 0x000e62000802017f */
[----:B--2---:R-:W-:Y:S01]  /*92f0*/  LOP3.LUT P0, RZ, R7, 0x7f, RZ, 0xc0, !PT ;  /* 0x0000007f07ff7812 */ /* 0x004fe2000780c0ff */
[----:B------:R-:W-:Y:S01]  /*9300*/  IMAD.MOV.U32 R7, RZ, RZ, 0x1 ;  /* 0x00000001ff077424 */ /* 0x000fe200078e00ff */
[----:B-1----:R-:W-:Y:S11]  /*9310*/  @!P1 BRA `(.L_x_1920) ;  /* 0x0000002000809947 */ /* 0x002ff60003800000 */
.L_x_1947:
        /* <DEDUP_REMOVED lines=9> */
.L_x_1921:
[----:B------:R-:W2:Y:S01]  /*93b0*/  LDC.64 R14, c[0x0][0x198] ;  /* 0x00006600ff0e7b82 */ /* 0x000ea20000000a00 */
[----:B------:R-:W-:Y:S01]  /*93c0*/  R2UR UR27, R5 ;  /* 0x00000000051b72ca */ /* 0x000fe200000e0000 */
[----:B------:R-:W-:Y:S01]  /*93d0*/  ULDC.64 UR8, c[0x0][0x700] ;  /* 0x0001c00000087ab9 */ /* 0x000fe20000000a00 */
[----:B------:R-:W-:Y:S01]  /*93e0*/  R2UR UR32, R0 ;  /* 0x00000000002072ca */ /* 0x000fe200000e0000 */
[----:B------:R-:W-:Y:S01]  /*93f0*/  IMAD.U32 R11, RZ, RZ, UR8 ;  /* 0x00000008ff0b7e24 */ /* 0x000fe2000f8e00ff */
[----:B------:R-:W-:Y:S01]  /*9400*/  UMOV UR44, 0x0 ;  /* 0x00000000002c7882 */ /* 0x000fe20000000000 */
[----:B------:R-:W-:Y:S01]  /*9410*/  UMOV UR45, 0x14f00000 ;  /* 0x14f00000002d7882 */ /* 0x000fe20000000000 */
[----:B------:R-:W-:Y:S01]  /*9420*/  UMOV UR26, URZ ;  /* 0x0000003f001a7c82 */ /* 0x000fe20008000000 */
[----:B------:R-:W-:Y:S01]  /*9430*/  UMOV UR18, 0x40 ;  /* 0x0000004000127882 */ /* 0x000fe20000000000 */
[----:B------:R-:W-:Y:S01]  /*9440*/  UMOV UR20, UR28 ;  /* 0x0000001c00147c82 */ /* 0x000fe20008000000 */
[----:B------:R-:W-:Y:S01]  /*9450*/  UMOV UR21, UR29 ;  /* 0x0000001d00157c82 */ /* 0x000fe20008000000 */
[----:B------:R-:W-:Y:S01]  /*9460*/  UMOV UR10, 0x80 ;  /* 0x00000080000a7882 */ /* 0x000fe20000000000 */
[----:B------:R-:W-:Y:S01]  /*9470*/  UMOV UR12, UR28 ;  /* 0x0000001c000c7c82 */ /* 0x000fe20008000000 */
[----:B------:R-:W-:Y:S01]  /*9480*/  UMOV UR13, UR29 ;  /* 0x0000001d000d7c82 */ /* 0x000fe20008000000 */
[----:B------:R-:W-:Y:S01]  /*9490*/  USHF.L.U32 UR27, UR27, 0x6, URZ ;  /* 0x000000061b1b7899 */ /* 0x000fe2000800063f */
[----:B------:R-:W-:Y:S01]  /*94a0*/  IMAD.MOV.U32 R16, RZ, RZ, 0x1 ;  /* 0x00000001ff107424 */ /* 0x000fe200078e00ff */
[----:B------:R-:W-:-:S02]  /*94b0*/  UIADD3 UR24, UR32, 0x1e000, URZ ;  /* 0x0001e00020187890 */ /* 0x000fc4000fffe03f */
[----:B------:R-:W-:Y:S02]  /*94c0*/  UIADD3 UR7, UP0, UR27, UR22, URZ ;  /* 0x000000161b077290 */ /* 0x000fe4000ff1e03f */
[----:B------:R-:W-:Y:S02]  /*94d0*/  UIADD3 UR25, UR32, 0x36410, URZ ;  /* 0x0003641020197890 */ /* 0x000fe4000fffe03f */
[----:B------:R-:W-:Y:S01]  /*94e0*/  UIADD3 UR16, UR32, 0x20000, URZ ;  /* 0x0002000020107890 */ /* 0x000fe2000fffe03f */
[----:B--2---:R-:W-:Y:S01]  /*94f0*/  IMAD.MOV.U32 R10, RZ, RZ, R14 ;  /* 0x000000ffff0a7224 */ /* 0x004fe200078e000e */
[----:B------:R-:W-:Y:S01]  /*9500*/  PLOP3.LUT P4, PT, PT, PT, UP0, 0x80, 0x0 ;  /* 0x000000000000781c */ /* 0x000fe20003f8f008 */
[----:B------:R-:W-:Y:S01]  /*9510*/  IMAD.U32 R2, RZ, RZ, UR7 ;  /* 0x00000007ff027e24 */ /* 0x000fe2000f8e00ff */
[----:B------:R-:W-:Y:S02]  /*9520*/  UIADD3 UR8, UR32, 0x22000, URZ ;  /* 0x0002200020087890 */ /* 0x000fe4000fffe03f */
[----:B------:R-:W-:Y:S01]  /*9530*/  IADD3 R3, P2, R10, 0x2f0, RZ ;  /* 0x000002f00a037810 */ /* 0x000fe20007f5e0ff */
[----:B------:R-:W-:Y:S01]  /*9540*/  UIADD3 UR48, UR32, 0x30000, URZ ;  /* 0x0003000020307890 */ /* 0x000fe2000fffe03f */
[----:B------:R-:W-:Y:S01]  /*9550*/  LEA R12, P1, R2, R11, 0x2 ;  /* 0x0000000b020c7211 */ /* 0x000fe200078210ff */
[----:B------:R-:W-:Y:S01]  /*9560*/  UIADD3 UR33, UR32, 0x36400, URZ ;  /* 0x0003640020217890 */ /* 0x000fe2000fffe03f */
[----:B------:R-:W-:Y:S01]  /*9570*/  R2UR UR46, R3 ;  /* 0x00000000032e72ca */ /* 0x000fe200000e0000 */
[----:B------:R-:W-:Y:S01]  /*9580*/  IMAD.U32 R3, RZ, RZ, UR27 ;  /* 0x0000001bff037e24 */ /* 0x000fe2000f8e00ff */
[----:B------:R-:W-:Y:S01]  /*9590*/  R2UR UR40, R12 ;  /* 0x000000000c2872ca */ /* 0x000fe200000e0000 */
[----:B------:R-:W-:Y:S01]  /*95a0*/  IMAD.U32 R12, RZ, RZ, UR9 ;  /* 0x00000009ff0c7e24 */ /* 0x000fe2000f8e00ff */
[----:B------:R-:W-:Y:S01]  /*95b0*/  IADD3 R13, P3, R10, 0x3f0, RZ ;  /* 0x000003f00a0d7810 */ /* 0x000fe20007f7e0ff */
[----:B------:R-:W-:Y:S01]  /*95c0*/  UIADD3 UR27, UR27, UR6, URZ ;  /* 0x000000061b1b7290 */ /* 0x000fe2000fffe03f */
[----:B------:R-:W-:Y:S01]  /*95d0*/  LEA.HI.X.SX32 R3, R3, R8, 0x1, P4 ;  /* 0x0000000803037211 */ /* 0x000fe200020f0eff */
[----:B------:R-:W-:Y:S01]  /*95e0*/  UMOV UR17, UR25 ;  /* 0x0000001900117c82 */ /* 0x000fe20008000000 */
[----:B------:R-:W-:Y:S01]  /*95f0*/  R2UR UR30, R13 ;  /* 0x000000000d1e72ca */ /* 0x000fe200000e0000 */
[----:B------:R-:W-:Y:S01]  /*9600*/  IMAD.MOV.U32 R13, RZ, RZ, R15 ;  /* 0x000000ffff0d7224 */ /* 0x000fe200078e000f */
[----:B------:R-:W-:Y:S01]  /*9610*/  LEA.HI.X R2, R2, R12, R3, 0x2, P1 ;  /* 0x0000000c02027211 */ /* 0x000fe200008f1403 */
[----:B------:R-:W-:Y:S01]  /*9620*/  UMOV UR9, UR25 ;  /* 0x0000001900097c82 */ /* 0x000fe20008000000 */
[----:B------:R-:W-:Y:S01]  /*9630*/  UMOV UR19, UR27 ;  /* 0x0000001b00137c82 */ /* 0x000fe20008000000 */
[--C-:B------:R-:W-:Y:S01]  /*9640*/  IMAD.X R3, RZ, RZ, R13.reuse, P2 ;  /* 0x000000ffff037224 */ /* 0x100fe200010e060d */
[----:B------:R-:W-:Y:S01]  /*9650*/  R2UR UR41, R2 ;  /* 0x00000000022972ca */ /* 0x000fe200000e0000 */
[--C-:B------:R-:W-:Y:S01]  /*9660*/  IMAD.X R14, RZ, RZ, R13.reuse, P3 ;  /* 0x000000ffff0e7224 */ /* 0x100fe200018e060d */
[----:B------:R-:W-:Y:S01]  /*9670*/  IADD3 R2, P1, R10, 0xf0, RZ ;  /* 0x000000f00a027810 */ /* 0x000fe20007f3e0ff */
[----:B------:R-:W-:Y:S01]  /*9680*/  UMOV UR11, UR27 ;  /* 0x0000001b000b7c82 */ /* 0x000fe20008000000 */
[----:B------:R-:W-:Y:S01]  /*9690*/  R2UR UR47, R3 ;  /* 0x00000000032f72ca */ /* 0x000fe200000e0000 */
[----:B------:R-:W-:Y:S01]  /*96a0*/  UMOV UR7, 0x10 ;  /* 0x0000001000077882 */ /* 0x000fe20000000000 */
[----:B------:R-:W-:Y:S01]  /*96b0*/  R2UR UR42, R2 ;  /* 0x00000000022a72ca */ /* 0x000fe200000e0000 */
[----:B------:R-:W-:Y:S01]  /*96c0*/  IMAD.X R3, RZ, RZ, R13, P1 ;  /* 0x000000ffff037224 */ /* 0x000fe200008e060d */
[----:B------:R-:W-:Y:S01]  /*96d0*/  R2UR UR31, R14 ;  /* 0x000000000e1f72ca */ /* 0x000fe200000e0000 */
[----:B------:R-:W-:Y:S01]  /*96e0*/  VIADD R14, R4, 0xffffffff ;  /* 0xffffffff040e7836 */ /* 0x000fe20000000000 */
[----:B------:R-:W-:Y:S01]  /*96f0*/  UMOV UR49, UR25 ;  /* 0x0000001900317c82 */ /* 0x000fe20008000000 */
[----:B------:R-:W-:Y:S01]  /*9700*/  IMAD.MOV.U32 R15, RZ, RZ, 0x12000 ;  /* 0x00012000ff0f7424 */ /* 0x000fe200078e00ff */
[----:B------:R-:W-:Y:S01]  /*9710*/  R2UR UR43, R3 ;  /* 0x00000000032b72ca */ /* 0x000fe200000e0000 */
[----:B------:R-:W-:Y:S01]  /*9720*/  UMOV UR54, 0x0 ;  /* 0x0000000000367882 */ /* 0x000fe20000000000 */
[----:B------:R-:W-:Y:S01]  /*9730*/  UMOV UR55, 0x10000000 ;  /* 0x1000000000377882 */ /* 0x000fe20000000000 */
[----:B------:R-:W-:Y:S01]  /*9740*/  UMOV UR34, UR26 ;  /* 0x0000001a00227c82 */ /* 0x000fe20008000000 */
[----:B------:R-:W-:Y:S01]  /*9750*/  ISETP.GE.AND P1, PT, R5, R14, PT ;  /* 0x0000000e0500720c */ /* 0x000fe20003f26270 */
[----:B------:R-:W-:Y:S01]  /*9760*/  UMOV UR50, 0x40 ;  /* 0x0000004000327882 */ /* 0x000fe20000000000 */
[----:B------:R-:W-:Y:S01]  /*9770*/  UMOV UR51, UR35 ;  /* 0x0000002300337c82 */ /* 0x000fe20008000000 */
[----:B------:R-:W-:Y:S01]  /*9780*/  UMOV UR52, UR36 ;  /* 0x0000002400347c82 */ /* 0x000fe20008000000 */
[----:B------:R-:W-:-:S05]  /*9790*/  UMOV UR53, UR37 ;  /* 0x0000002500357c82 */ /* 0x000fca0008000000 */
[----:B------:R-:W-:Y:S01]  /*97a0*/  UTMALDG.4D [UR24], [UR42], desc[UR44] ;  /* 0x00002c182a0075b4 */ /* 0x000fe20008019000 */
[----:B------:R2:W-:Y:S01]  /*97b0*/  UTMALDG.4D [UR16], [UR42], desc[UR44] ;  /* 0x00002c102a0075b4 */ /* 0x0005e20008019000 */
[----:B------:R-:W-:Y:S01]  /*97c0*/  UTMALDG.4D [UR8], [UR42], desc[UR44] ;  /* 0x00002c082a0075b4 */ /* 0x000fe20008019000 */
[----:B------:R3:W-:Y:S01]  /*97d0*/  UBLKCP.S.G [UR48], [UR40], UR7 ;  /* 0x00000030280073ba */ /* 0x0007e20008000207 */
[----:B------:R4:W-:Y:S01]  /*97e0*/  SYNCS.ARRIVE.TRANS64 RZ, [R0+URZ+0x36400], R15 ;  /* 0x0364000f00ff79a7 */ /* 0x0009e2000800003f */
[----:B------:R5:W-:Y:S01]  /*97f0*/  UTMALDG.4D [UR32], [UR46], desc[UR54] ;  /* 0x000036202e0075b4 */ /* 0x000be20008019000 */
[----:B--2---:R-:W-:Y:S01]  /*9800*/  UIADD3 UR16, UR32, 0x9000, URZ ;  /* 0x0000900020107890 */ /* 0x004fe2000fffe03f */
[----:B----4-:R-:W-:Y:S01]  /*9810*/  IMAD.MOV.U32 R15, RZ, RZ, 0x1 ;  /* 0x00000001ff0f7424 */ /* 0x010fe200078e00ff */
[----:B------:R-:W-:Y:S01]  /*9820*/  UMOV UR19, UR35 ;  /* 0x0000002300137c82 */ /* 0x000fe20008000000 */
[----:B------:R-:W-:Y:S01]  /*9830*/  UMOV UR20, UR36 ;  /* 0x0000002400147c82 */ /* 0x000fe20008000000 */
[----:B------:R-:W-:Y:S01]  /*9840*/  UMOV UR21, UR37 ;  /* 0x0000002500157c82 */ /* 0x000fe20008000000 */
[----:B------:R-:W-:Y:S01]  /*9850*/  UMOV UR18, UR26 ;  /* 0x0000001a00127c82 */ /* 0x000fe20008000000 */
[----:B---3--:R-:W-:-:S02]  /*9860*/  UIADD3 UR48, UR32, 0x3000, URZ ;  /* 0x0000300020307890 */ /* 0x008fc4000fffe03f */
[----:B------:R-:W-:Y:S02]  /*9870*/  UIADD3 UR40, UR32, 0x6000, URZ ;  /* 0x0000600020287890 */ /* 0x000fe4000fffe03f */
[----:B------:R-:W-:Y:S01]  /*9880*/  UIADD3 UR8, UR32, 0xc000, URZ ;  /* 0x0000c00020087890 */ /* 0x000fe2000fffe03f */
[----:B------:R-:W-:Y:S01]  /*9890*/  UMOV UR49, UR33 ;  /* 0x0000002100317c82 */ /* 0x000fe20008000000 */
[----:B------:R-:W-:Y:S01]  /*98a0*/  UMOV UR42, 0x80 ;  /* 0x00000080002a7882 */ /* 0x000fe20000000000 */
[----:B------:R-:W-:Y:S01]  /*98b0*/  UMOV UR43, UR35 ;  /* 0x00000023002b7c82 */ /* 0x000fe20008000000 */
[----:B------:R-:W-:Y:S01]  /*98c0*/  UMOV UR44, UR36 ;  /* 0x00000024002c7c82 */ /* 0x000fe20008000000 */
[----:B------:R-:W-:Y:S01]  /*98d0*/  UMOV UR45, UR37 ;  /* 0x00000025002d7c82 */ /* 0x000fe20008000000 */
[----:B------:R-:W-:Y:S01]  /*98e0*/  UMOV UR41, UR33 ;  /* 0x0000002100297c82 */ /* 0x000fe20008000000 */
[----:B------:R2:W-:Y:S01]  /*98f0*/  UTMALDG.4D [UR48], [UR46], desc[UR54] ;  /* 0x000036302e0075b4 */ /* 0x0005e20008019000 */
[----:B------:R-:W-:Y:S01]  /*9900*/  UMOV UR17, UR33 ;  /* 0x0000002100117c82 */ /* 0x000fe20008000000 */
[----:B------:R-:W-:Y:S01]  /*9910*/  UMOV UR10, 0x40 ;  /* 0x00000040000a7882 */ /* 0x000fe20000000000 */
[----:B------:R-:W-:Y:S01]  /*9920*/  UMOV UR11, UR35 ;  /* 0x00000023000b7c82 */ /* 0x000fe20008000000 */
[----:B------:R-:W-:Y:S01]  /*9930*/  UMOV UR12, UR36 ;  /* 0x00000024000c7c82 */ /* 0x000fe20008000000 */
[----:B------:R-:W-:Y:S01]  /*9940*/  UMOV UR13, UR37 ;  /* 0x00000025000d7c82 */ /* 0x000fe20008000000 */
[----:B-----5:R-:W-:Y:S01]  /*9950*/  UIADD3 UR32, UR32, 0xf000, URZ ;  /* 0x0000f00020207890 */ /* 0x020fe2000fffe03f */
[----:B------:R2:W-:Y:S01]  /*9960*/  UTMALDG.4D [UR40], [UR46], desc[UR54] ;  /* 0x000036282e0075b4 */ /* 0x0005e20008019000 */
[----:B------:R-:W-:Y:S01]  /*9970*/  UMOV UR9, UR33 ;  /* 0x0000002100097c82 */ /* 0x000fe20008000000 */
[----:B------:R-:W-:Y:S01]  /*9980*/  UMOV UR34, 0x80 ;  /* 0x0000008000227882 */ /* 0x000fe20000000000 */
[----:B------:R2:W-:Y:S01]  /*9990*/  UTMALDG.4D [UR16], [UR30], desc[UR54] ;  /* 0x000036101e0075b4 */ /* 0x0005e20008019000 */
[----:B------:R2:W-:Y:S04]  /*99a0*/  UTMALDG.4D [UR8], [UR30], desc[UR54] ;  /* 0x000036081e0075b4 */ /* 0x0005e80008019000 */
[----:B------:R2:W-:Y:S02]  /*99b0*/  UTMALDG.4D [UR32], [UR30], desc[UR54] ;  /* 0x000036201e0075b4 */ /* 0x0005e40008019000 */
[----:B--2---:R-:W-:Y:S05]  /*99c0*/  @P1 BRA `(.L_x_1922) ;  /* 0x00000014000c1947 */ /* 0x004fea0003800000 */
[----:B------:R-:W2:Y:S01]  /*99d0*/  S2R R17, SR_TID.X ;  /* 0x0000000000117919 */ /* 0x000ea20000002100 */
[----:B------:R-:W-:Y:S01]  /*99e0*/  VIADD R16, R4, 0xfffffffe ;  /* 0xfffffffe04107836 */ /* 0x000fe20000000000 */
[-C--:B------:R-:W-:Y:S01]  /*99f0*/  LOP3.LUT R7, RZ, R5.reuse, RZ, 0x33, !PT ;  /* 0x00000005ff077212 */ /* 0x080fe200078e33ff */
[----:B------:R-:W-:Y:S02]  /*9a00*/  IMAD.MOV.U32 R15, RZ, RZ, 0x1 ;  /* 0x00000001ff0f7424 */ /* 0x000fe400078e00ff */
[----:B------:R-:W-:Y:S01]  /*9a10*/  IMAD.MOV.U32 R19, RZ, RZ, R5 ;  /* 0x000000ffff137224 */ /* 0x000fe200078e0005 */
[----:B------:R-:W-:Y:S01]  /*9a20*/  ISETP.NE.AND P1, PT, R16, R5, PT ;  /* 0x000000051000720c */ /* 0x000fe20003f25270 */
[----:B------:R-:W-:Y:S02]  /*9a30*/  IMAD.IADD R21, R7, 0x1, R4 ;  /* 0x0000000107157824 */ /* 0x000fe400078e0204 */
[----:B------:R-:W-:-:S03]  /*9a40*/  IMAD.MOV.U32 R7, RZ, RZ, 0x1 ;  /* 0x00000001ff077424 */ /* 0x000fc600078e00ff */
[----:B------:R-:W-:Y:S02]  /*9a50*/  LOP3.LUT R20, R21, 0x1, RZ, 0xc0, !PT ;  /* 0x0000000115147812 */ /* 0x000fe400078ec0ff */
[----:B--2---:R-:W-:-:S05]  /*9a60*/  LOP3.LUT R18, R17, 0x1f, RZ, 0xc0, !PT ;  /* 0x0000001f11127812 */ /* 0x004fca00078ec0ff */
[----:B------:R-:W-:Y:S05]  /*9a70*/  @!P1 BRA `(.L_x_1923) ;  /* 0x0000000c00449947 */ /* 0x000fea0003800000 */
[----:B------:R-:W-:Y:S02]  /*9a80*/  IMAD.IADD R21, R21, 0x1, -R20 ;  /* 0x0000000115157824 */ /* 0x000fe400078e0a14 */
[----:B------:R-:W-:Y:S02]  /*9a90*/  IMAD.MOV.U32 R19, RZ, RZ, R5 ;  /* 0x000000ffff137224 */ /* 0x000fe400078e0005 */
[----:B------:R-:W-:-:S07]  /*9aa0*/  IMAD.MOV.U32 R7, RZ, RZ, 0x1 ;  /* 0x00000001ff077424 */ /* 0x000fce00078e00ff */
.L_x_1932:
[----:B-1----:R-:W-:-:S05]  /*9ab0*/  IMAD.MOV.U32 R6, RZ, RZ, 0x1 ;  /* 0x00000001ff067424 */ /* 0x002fca00078e00ff */
[----:B------:R-:W-:-:S04]  /*9ac0*/  SHF.L.U32 R6, R6, 0x1f, RZ ;  /* 0x0000001f06067819 */ /* 0x000fc800000006ff */
[----:B------:R-:W1:Y:S02]  /*9ad0*/  SYNCS.PHASECHK.TRANS64.TRYWAIT P1, [R0+URZ+0x36438], R6 ;  /* 0x03643806000075a7 */ /* 0x000e64000802017f */
[----:B-1----:R-:W-:Y:S05]  /*9ae0*/  @!P1 BRA `(.L_x_1924) ;  /* 0x0000001800a09947 */ /* 0x002fea0003800000 */
.L_x_1948:
[----:B------:R-:W-:Y:S05]  /*9af0*/  @P0 BRA `(.L_x_1925) ;  /* 0x0000000000140947 */ /* 0x000fea0003800000 */
[----:B------:R-:W-:Y:S01]  /*9b00*/  ISETP.NE.AND P1, PT, R18, RZ, PT ;  /* 0x000000ff1200720c */ /* 0x000fe20003f25270 */
[----:B------:R-:W-:-:S04]  /*9b10*/  IMAD.MOV.U32 R3, RZ, RZ, 0x6100 ;  /* 0x00006100ff037424 */ /* 0x000fc800078e00ff */
[----:B------:R2:W-:Y:S08]  /*9b20*/  SYNCS.ARRIVE.TRANS64 RZ, [R0+URZ+0x36430], R3 ;  /* 0x0364300300ff79a7 */ /* 0x0005f0000800003f */
[----:B------:R-:W-:Y:S05]  /*9b30*/  @!P1 BRA `(.L_x_1925) ;  /* 0x0000000000049947 */ /* 0x000fea0003800000 */
[----:B------:R-:W-:Y:S01]  /*9b40*/  BPT.TRAP 0x1 ;  /* 0x000000040000795c */ /* 0x000fe20000300000 */
.L_x_1925:
[----:B------:R-:W3:Y:S01]  /*9b50*/  LDC.64 R16, c[0x0][0x728] ;  /* 0x0001ca00ff107b82 */ /* 0x000ee20000000a00 */
[----:B------:R-:W-:Y:S01]  /*9b60*/  IMAD.SHL.U32 R2, R19, 0x40, RZ ;  /* 0x0000004013027824 */ /* 0x000fe200078e00ff */
[----:B------:R-:W-:Y:S01]  /*9b70*/  UMOV UR32, 0x0 ;  /* 0x0000000000207882 */ /* 0x000fe20000000000 */
[C---:B------:R-:W-:Y:S01]  /*9b80*/  VIADD R22, R0.reuse, 0x36430 ;  /* 0x0003643000167836 */ /* 0x040fe20000000000 */
[----:B------:R-:W-:Y:S01]  /*9b90*/  UMOV UR33, 0x14f00000 ;  /* 0x14f0000000217882 */ /* 0x000fe20000000000 */
[----:B------:R-:W-:Y:S01]  /*9ba0*/  VIADD R23, R0, 0x2a000 ;  /* 0x0002a00000177836 */ /* 0x000fe20000000000 */
[----:B--2---:R-:W-:Y:S01]  /*9bb0*/  IADD3 R3, P1, R2, UR14, RZ ;  /* 0x0000000e02037c10 */ /* 0x004fe2000ff3e0ff */
[----:B------:R-:W-:Y:S01]  /*9bc0*/  VIADD R24, R0, 0x2c000 ;  /* 0x0002c00000187836 */ /* 0x000fe20000000000 */
[----:B------:R-:W2:Y:S01]  /*9bd0*/  LDC.64 R12, c[0x0][0x198] ;  /* 0x00006600ff0c7b82 */ /* 0x000ea20000000a00 */
[----:B------:R-:W-:Y:S01]  /*9be0*/  R2UR UR27, R2 ;  /* 0x00000000021b72ca */ /* 0x000fe200000e0000 */
[----:B------:R-:W-:Y:S01]  /*9bf0*/  VIADD R25, R0, 0x2e000 ;  /* 0x0002e00000197836 */ /* 0x000fe20000000000 */
[----:B------:R-:W-:Y:S01]  /*9c00*/  LEA.HI.X.SX32 R4, R2, R9, 0x1, P1 ;  /* 0x0000000902047211 */ /* 0x000fe200008f0eff */
        /* <DEDUP_REMOVED lines=21> */
[----:B------:R-:W-:Y:S01]  /*9d60*/  UMOV UR9, UR25 ;  /* 0x0000001900097c82 */ /* 0x000fe20008000000 */
[----:B------:R-:W-:Y:S01]  /*9d70*/  UMOV UR11, UR27 ;  /* 0x0000001b000b7c82 */ /* 0x000fe20008000000 */
        /* <DEDUP_REMOVED lines=13> */
.L_x_1949:
[----:B------:R-:W-:Y:S05]  /*9e50*/  @P0 BRA `(.L_x_1927) ;  /* 0x0000000000140947 */ /* 0x000fea0003800000 */
[----:B------:R-:W-:Y:S01]  /*9e60*/  ISETP.NE.AND P1, PT, R18, RZ, PT ;  /* 0x000000ff1200720c */ /* 0x000fe20003f25270 */
[----:B--2---:R-:W-:-:S04]  /*9e70*/  IMAD.MOV.U32 R3, RZ, RZ, 0x6100 ;  /* 0x00006100ff037424 */ /* 0x004fc800078e00ff */
[----:B------:R3:W-:Y:S08]  /*9e80*/  SYNCS.ARRIVE.TRANS64 RZ, [R0+URZ+0x36418], R3 ;  /* 0x0364180300ff79a7 */ /* 0x0007f0000800003f */
[----:B------:R-:W-:Y:S05]  /*9e90*/  @!P1 BRA `(.L_x_1927) ;  /* 0x0000000000049947 */ /* 0x000fea0003800000 */
[----:B------:R-:W-:Y:S01]  /*9ea0*/  BPT.TRAP 0x1 ;  /* 0x000000040000795c */ /* 0x000fe20000300000 */
.L_x_1927:
[----:B------:R-:W-:Y:S01]  /*9eb0*/  VIADD R27, R2, 0x40 ;  /* 0x00000040021b7836 */ /* 0x000fe20000000000 */
[----:B------:R-:W-:Y:S01]  /*9ec0*/  ULDC.64 UR8, c[0x0][0x700] ;  /* 0x0001c00000087ab9 */ /* 0x000fe20000000a00 */
[----:B------:R-:W-:Y:S01]  /*9ed0*/  R2UR UR40, R0 ;  /* 0x00000000002872ca */ /* 0x000fe200000e0000 */
[----:B------:R-:W-:Y:S01]  /*9ee0*/  IMAD.U32 R11, RZ, RZ, UR8 ;  /* 0x00000008ff0b7e24 */ /* 0x000fe2000f8e00ff */
[----:B------:R-:W-:Y:S01]  /*9ef0*/  UMOV UR32, 0x0 ;  /* 0x0000000000207882 */ /* 0x000fe20000000000 */
[C---:B------:R-:W-:Y:S01]  /*9f00*/  IADD3 R2, P1, R27.reuse, UR22, RZ ;  /* 0x000000161b027c10 */ /* 0x040fe2000ff3e0ff */
[----:B------:R-:W-:Y:S01]  /*9f10*/  IMAD.U32 R12, RZ, RZ, UR9 ;  /* 0x00000009ff0c7e24 */ /* 0x000fe2000f8e00ff */
[----:B------:R-:W-:Y:S01]  /*9f20*/  SHF.R.S32.HI R28, RZ, 0x1f, R27 ;  /* 0x0000001fff1c7819 */ /* 0x000fe2000001141b */
[----:B------:R-:W-:Y:S01]  /*9f30*/  VIADD R29, R27, UR6 ;  /* 0x000000061b1d7c36 */ /* 0x000fe20008000000 */
[----:B--23--:R-:W-:Y:S01]  /*9f40*/  LEA R3, P2, R2, R11, 0x2 ;  /* 0x0000000b02037211 */ /* 0x00cfe200078410ff */
[----:B------:R-:W-:Y:S01]  /*9f50*/  UMOV UR33, 0x14f00000 ;  /* 0x14f0000000217882 */ /* 0x000fe20000000000 */
[----:B------:R-:W-:Y:S01]  /*9f60*/  UMOV UR18, URZ ;  /* 0x0000003f00127c82 */ /* 0x000fe20008000000 */
[----:B------:R-:W-:Y:S01]  /*9f70*/  UMOV UR20, UR28 ;  /* 0x0000001c00147c82 */ /* 0x000fe20008000000 */
[----:B------:R-:W-:Y:S01]  /*9f80*/  R2UR UR42, R3 ;  /* 0x00000000032a72ca */ /* 0x000fe200000e0000 */
[----:B------:R-:W-:Y:S01]  /*9f90*/  IMAD.X R3, R28, 0x1, R8, P1 ;  /* 0x000000011c037824 */ /* 0x000fe200008e0608 */
[----:B------:R-:W-:Y:S01]  /*9fa0*/  R2UR UR19, R29 ;  /* 0x000000001d1372ca */ /* 0x000fe200000e0000 */
[----:B------:R-:W-:Y:S01]  /*9fb0*/  UIADD3 UR17, UR40, 0x36418, URZ ;  /* 0x0003641828117890 */ /* 0x000fe2000fffe03f */
[----:B------:R-:W-:Y:S01]  /*9fc0*/  SHF.L.U32 R18, RZ, 0x1f, RZ ;  /* 0x0000001fff127819 */ /* 0x000fe200000006ff */
[----:B------:R-:W-:Y:S01]  /*9fd0*/  UIADD3 UR16, UR40, 0x24000, URZ ;  /* 0x0002400028107890 */ /* 0x000fe2000fffe03f */
        /* <DEDUP_REMOVED lines=24> */
[----:B------:R3:W4:Y:S02]  /*a160*/  SYNCS.PHASECHK.TRANS64.TRYWAIT P1, [R0+URZ+0x36438], R18 ;  /* 0x03643812000075a7 */ /* 0x000724000802017f */
[----:B---3--:R-:W3:Y:S02]  /*a170*/  S2R R18, SR_TID.X ;  /* 0x0000000000127919 */ /* 0x008ee40000002100 */
[----:B---3--:R-:W-:Y:S01]  /*a180*/  LOP3.LUT R18, R18, 0x1f, RZ, 0xc0, !PT ;  /* 0x0000001f12127812 */ /* 0x008fe200078ec0ff */
[----:B--2-4-:R-:W-:Y:S06]  /*a190*/  @!P1 BRA `(.L_x_1928) ;  /* 0x00000014001c9947 */ /* 0x014fec0003800000 */
.L_x_1950:
[----:B------:R-:W-:Y:S05]  /*a1a0*/  @P0 BRA `(.L_x_1929) ;  /* 0x00000000001c0947 */ /* 0x000fea0003800000 */
[----:B------:R-:W-:-:S04]  /*a1b0*/  IMAD.MOV.U32 R18, RZ, RZ, 0x6100 ;  /* 0x00006100ff127424 */ /* 0x000fc800078e00ff */
[----:B------:R2:W-:Y:S02]  /*a1c0*/  SYNCS.ARRIVE.TRANS64 RZ, [R0+URZ+0x36430], R18 ;  /* 0x0364301200ff79a7 */ /* 0x0005e4000800003f */
[----:B--2---:R-:W2:Y:S02]  /*a1d0*/  S2R R18, SR_TID.X ;  /* 0x0000000000127919 */ /* 0x004ea40000002100 */
[----:B--2---:R-:W-:-:S04]  /*a1e0*/  LOP3.LUT R18, R18, 0x1f, RZ, 0xc0, !PT ;  /* 0x0000001f12127812 */ /* 0x004fc800078ec0ff */
[----:B------:R-:W-:-:S13]  /*a1f0*/  ISETP.NE.AND P1, PT, R18, RZ, PT ;  /* 0x000000ff1200720c */ /* 0x000fda0003f25270 */
[----:B------:R-:W-:Y:S05]  /*a200*/  @!P1 BRA `(.L_x_1929) ;  /* 0x0000000000049947 */ /* 0x000fea0003800000 */
[----:B------:R-:W-:Y:S01]  /*a210*/  BPT.TRAP 0x1 ;  /* 0x000000040000795c */ /* 0x000fe20000300000 */
.L_x_1929:
[----:B------:R-:W-:Y:S01]  /*a220*/  IADD3 R27, P1, R27, UR14, RZ ;  /* 0x0000000e1b1b7c10 */ /* 0x000fe2000ff3e0ff */
        /* <DEDUP_REMOVED lines=36> */
.L_x_1952:
[----:B------:R-:W-:Y:S05]  /*a470*/  @P0 BRA `(.L_x_1931) ;  /* 0x0000000000140947 */ /* 0x000fea0003800000 */
[----:B------:R-:W-:Y:S01]  /*a480*/  ISETP.NE.AND P1, PT, R18, RZ, PT ;  /* 0x000000ff1200720c */ /* 0x000fe20003f25270 */
[----:B--2---:R-:W-:-:S04]  /*a490*/  IMAD.MOV.U32 R5, RZ, RZ, 0x6100 ;  /* 0x00006100ff057424 */ /* 0x004fc800078e00ff */
[----:B------:R3:W-:Y:S08]  /*a4a0*/  SYNCS.ARRIVE.TRANS64 RZ, [R0+URZ+0x36410], R5 ;  /* 0x0364100500ff79a7 */ /* 0x0007f0000800003f */
[----:B------:R-:W-:Y:S05]  /*a4b0*/  @!P1 BRA `(.L_x_1931) ;  /* 0x0000000000049947 */ /* 0x000fea0003800000 */
[----:B------:R-:W-:Y:S01]  /*a4c0*/  BPT.TRAP 0x1 ;  /* 0x000000040000795c */ /* 0x000fe20000300000 */
.L_x_1931:
        /* <DEDUP_REMOVED lines=8> */
[----:B------:R-:W-:Y:S01]  /*a550*/  UMOV UR20, UR28 ;  /* 0x0000001c00147c82 */ /* 0x000fe20008000000 */
[----:B------:R-:W-:Y:S01]  /*a560*/  UMOV UR21, UR29 ;  /* 0x0000001d00157c82 */ /* 0x000fe20008000000 */
[----:B------:R-:W-:Y:S01]  /*a570*/  UMOV UR10, 0x40 ;  /* 0x00000040000a7882 */ /* 0x000fe20000000000 */
[----:B------:R-:W-:Y:S01]  /*a580*/  UMOV UR12, UR28 ;  /* 0x0000001c000c7c82 */ /* 0x000fe20008000000 */
[----:B------:R-:W-:Y:S01]  /*a590*/  UMOV UR13, UR29 ;  /* 0x0000001d000d7c82 */ /* 0x000fe20008000000 */
[----:B------:R-:W-:-:S02]  /*a5a0*/  UIADD3 UR7, UR7, 0x2, URZ ;  /* 0x0000000207077890 */ /* 0x000fc4000fffe03f */
[----:B------:R-:W-:Y:S02]  /*a5b0*/  UIADD3 UR16, UR40, 0x1e000, URZ ;  /* 0x0001e00028107890 */ /* 0x000fe4000fffe03f */
[----:B------:R-:W-:Y:S02]  /*a5c0*/  USHF.L.U32 UR19, UR7, 0x6, URZ ;  /* 0x0000000607137899 */ /* 0x000fe4000800063f */
[----:B------:R-:W-:Y:S01]  /*a5d0*/  UIADD3 UR17, UR40, 0x36410, URZ ;  /* 0x0003641028117890 */ /* 0x000fe2000fffe03f */
[----:B------:R-:W-:Y:S01]  /*a5e0*/  IMAD.U32 R19, RZ, RZ, UR7 ;  /* 0x00000007ff137e24 */ /* 0x000fe2000f8e00ff */
[----:B------:R-:W-:Y:S02]  /*a5f0*/  UIADD3 UR8, UP0, UR19, UR22, URZ ;  /* 0x0000001613087290 */ /* 0x000fe4000ff1e03f */
[----:B--23--:R-:W-:Y:S01]  /*a600*/  IMAD.U32 R5, RZ, RZ, UR19 ;  /* 0x00000013ff057e24 */ /* 0x00cfe2000f8e00ff */
[----:B------:R-:W-:Y:S02]  /*a610*/  UIADD3 UR19, UR19, UR6, URZ ;  /* 0x0000000613137290 */ /* 0x000fe4000fffe03f */
[----:B------:R-:W-:Y:S01]  /*a620*/  UIADD3 UR24, UR40, 0x22000, URZ ;  /* 0x0002200028187890 */ /* 0x000fe2000fffe03f */
[----:B------:R-:W-:Y:S01]  /*a630*/  PLOP3.LUT P1, PT, PT, PT, UP0, 0x80, 0x0 ;  /* 0x000000000000781c */ /* 0x000fe20003f2f008 */
[----:B------:R-:W-:Y:S01]  /*a640*/  IMAD.U32 R4, RZ, RZ, UR8 ;  /* 0x00000008ff047e24 */ /* 0x000fe2000f8e00ff */
[----:B------:R-:W-:-:S02]  /*a650*/  UIADD3 UR8, UR40, 0x20000, URZ ;  /* 0x0002000028087890 */ /* 0x000fc4000fffe03f */
[----:B------:R-:W-:Y:S01]  /*a660*/  LEA.HI.X.SX32 R5, R5, R8, 0x1, P1 ;  /* 0x0000000805057211 */ /* 0x000fe200008f0eff */
[----:B------:R-:W-:Y:S01]  /*a670*/  UIADD3 UR40, UR40, 0x30000, URZ ;  /* 0x0003000028287890 */ /* 0x000fe2000fffe03f */
[C---:B------:R-:W-:Y:S01]  /*a680*/  LEA R16, P1, R4.reuse, R11, 0x2 ;  /* 0x0000000b04107211 */ /* 0x040fe200078210ff */
[----:B------:R-:W-:Y:S01]  /*a690*/  UMOV UR9, UR17 ;  /* 0x0000001100097c82 */ /* 0x000fe20008000000 */
[----:B------:R-:W-:Y:S01]  /*a6a0*/  UMOV UR11, UR19 ;  /* 0x00000013000b7c82 */ /* 0x000fe20008000000 */
[----:B------:R-:W-:Y:S01]  /*a6b0*/  UMOV UR26, 0x80 ;  /* 0x00000080001a7882 */ /* 0x000fe20000000000 */
[----:B------:R-:W-:Y:S01]  /*a6c0*/  LEA.HI.X R4, R4, R12, R5, 0x2, P1 ;  /* 0x0000000c04047211 */ /* 0x000fe200008f1405 */
[----:B------:R-:W-:Y:S01]  /*a6d0*/  UMOV UR25, UR17 ;  /* 0x0000001100197c82 */ /* 0x000fe20008000000 */
[----:B------:R-:W-:Y:S01]  /*a6e0*/  R2UR UR42, R16 ;  /* 0x00000000102a72ca */ /* 0x000fe200000e0000 */
[----:B------:R2:W-:Y:S01]  /*a6f0*/  UTMALDG.4D [UR16], [UR30], desc[UR32] ;  /* 0x000020101e0075b4 */ /* 0x0005e20008019000 */
[----:B------:R-:W-:Y:S01]  /*a700*/  R2UR UR43, R4 ;  /* 0x00000000042b72ca */ /* 0x000fe200000e0000 */
[----:B------:R-:W-:Y:S01]  /*a710*/  UMOV UR27, UR19 ;  /* 0x00000013001b7c82 */ /* 0x000fe20008000000 */
[----:B------:R-:W-:Y:S01]  /*a720*/  ISETP.NE.AND P1, PT, R21, RZ, PT ;  /* 0x000000ff1500720c */ /* 0x000fe20003f25270 */
[----:B------:R-:W-:Y:S01]  /*a730*/  UMOV UR41, UR17 ;  /* 0x0000001100297c82 */ /* 0x000fe20008000000 */
[----:B------:R-:W-:Y:S01]  /*a740*/  UMOV UR34, 0x10 ;  /* 0x0000001000227882 */ /* 0x000fe20000000000 */
[----:B------:R2:W-:Y:S01]  /*a750*/  UTMALDG.4D [UR8], [UR30], desc[UR32] ;  /* 0x000020081e0075b4 */ /* 0x0005e20008019000 */
[----:B------:R2:W-:Y:S07]  /*a760*/  UTMALDG.4D [UR24], [UR30], desc[UR32] ;  /* 0x000020181e0075b4 */ /* 0x0005ee0008019000 */
[----:B------:R2:W-:Y:S02]  /*a770*/  UBLKCP.S.G [UR40], [UR42], UR34 ;  /* 0x000000282a0073ba */ /* 0x0005e40008000222 */
[----:B--2---:R-:W-:Y:S05]  /*a780*/  @P1 BRA `(.L_x_1932) ;  /* 0xfffffff000c81947 */ /* 0x004fea000383ffff */
.L_x_1923:
[----:B------:R-:W-:Y:S01]  /*a790*/  ISETP.NE.AND P1, PT, R20, RZ, PT ;  /* 0x000000ff1400720c */ /* 0x000fe20003f25270 */
[----:B------:R-:W-:Y:S02]  /*a7a0*/  IMAD.MOV.U32 R5, RZ, RZ, R14 ;  /* 0x000000ffff057224 */ /* 0x000fe400078e000e */
[----:B------:R-:W-:-:S10]  /*a7b0*/  IMAD.MOV.U32 R16, RZ, RZ, 0x1 ;  /* 0x00000001ff107424 */ /* 0x000fd400078e00ff */
[----:B------:R-:W-:Y:S05]  /*a7c0*/  @!P1 BRA `(.L_x_1922) ;  /* 0x00000004008c9947 */ /* 0x000fea0003800000 */
[----:B------:R-:W2:Y:S02]  /*a7d0*/  SYNCS.PHASECHK.TRANS64.TRYWAIT P1, [R0+URZ+0x36438], R6 ;  /* 0x03643806000075a7 */ /* 0x000ea4000802017f */
[----:B--2---:R-:W-:Y:S05]  /*a7e0*/  @!P1 BRA `(.L_x_1933) ;  /* 0x0000000c00c09947 */ /* 0x004fea0003800000 */
.L_x_1953:
[----:B------:R-:W-:Y:S05]  /*a7f0*/  @P0 BRA `(.L_x_1934) ;  /* 0x0000000000140947 */ /* 0x000fea0003800000 */
[----:B------:R-:W-:Y:S01]  /*a800*/  ISETP.NE.AND P1, PT, R18, RZ, PT ;  /* 0x000000ff1200720c */ /* 0x000fe20003f25270 */
[----:B------:R-:W-:-:S04]  /*a810*/  IMAD.MOV.U32 R5, RZ, RZ, 0x6100 ;  /* 0x00006100ff057424 */ /* 0x000fc800078e00ff */
[----:B------:R3:W-:Y:S08]  /*a820*/  SYNCS.ARRIVE.TRANS64 RZ, [R0+URZ+0x36430], R5 ;  /* 0x0364300500ff79a7 */ /* 0x0007f0000800003f */
[----:B------:R-:W-:Y:S05]  /*a830*/  @!P1 BRA `(.L_x_1934) ;  /* 0x0000000000049947 */ /* 0x000fea0003800000 */
[----:B------:R-:W-:Y:S01]  /*a840*/  BPT.TRAP 0x1 ;  /* 0x000000040000795c */ /* 0x000fe20000300000 */
.L_x_1934:
[----:B---3--:R-:W3:Y:S01]  /*a850*/  LDC.64 R4, c[0x0][0x728] ;  /* 0x0001ca00ff047b82 */ /* 0x008ee20000000a00 */
[----:B------:R-:W-:Y:S01]  /*a860*/  IMAD.SHL.U32 R20, R19, 0x40, RZ ;  /* 0x0000004013147824 */ /* 0x000fe200078e00ff */
[----:B------:R-:W-:Y:S01]  /*a870*/  R2UR UR24, R0 ;  /* 0x00000000001872ca */ /* 0x000fe200000e0000 */
[----:B------:R-:W-:Y:S01]  /*a880*/  UMOV UR32, 0x0 ;  /* 0x0000000000207882 */ /* 0x000fe20000000000 */
[----:B------:R-:W-:Y:S01]  /*a890*/  UMOV UR33, 0x14f00000 ;  /* 0x14f0000000217882 */ /* 0x000fe20000000000 */
[----:B------:R-:W-:Y:S01]  /*a8a0*/  UMOV UR18, URZ ;  /* 0x0000003f00127c82 */ /* 0x000fe20008000000 */
[C---:B-12---:R-:W-:Y:S01]  /*a8b0*/  IADD3 R6, P1, R20.reuse, UR14, RZ ;  /* 0x0000000e14067c10 */ /* 0x046fe2000ff3e0ff */
        /* <DEDUP_REMOVED lines=13> */
[----:B---3--:R-:W-:Y:S01]  /*a990*/  LEA R4, P2, R6, R4, 0x2 ;  /* 0x0000000406047211 */ /* 0x008fe200078410ff */
[----:B------:R-:W-:Y:S01]  /*a9a0*/  UIADD3 UR24, UR24, 0x2e000, URZ ;  /* 0x0002e00018187890 */ /* 0x000fe2000fffe03f */
[----:B------:R-:W-:Y:S02]  /*a9b0*/  UMOV UR9, UR17 ;  /* 0x0000001100097c82 */ /* 0x000fe40008000000 */
[----:B------:R-:W-:Y:S01]  /*a9c0*/  R2UR UR40, R4 ;  /* 0x00000000042872ca */ /* 0x000fe200000e0000 */
[----:B------:R-:W-:Y:S01]  /*a9d0*/  UMOV UR11, UR19 ;  /* 0x00000013000b7c82 */ /* 0x000fe20008000000 */
[----:B------:R-:W-:Y:S01]  /*a9e0*/  IADD3 R4, P1, R10, 0x1f0, RZ ;  /* 0x000001f00a047810 */ /* 0x000fe20007f3e0ff */
[----:B------:R-:W-:Y:S01]  /*a9f0*/  UMOV UR25, UR17 ;  /* 0x0000001100197c82 */ /* 0x000fe20008000000 */
[----:B------:R-:W-:Y:S01]  /*aa00*/  LEA.HI.X R5, R6, R5, R15, 0x2, P2 ;  /* 0x0000000506057211 */ /* 0x000fe200010f140f */
        /* <DEDUP_REMOVED lines=12> */
[----:B------:R-:W2:Y:S02]  /*aad0*/  SYNCS.PHASECHK.TRANS64.TRYWAIT P1, [R0+URZ+0x36428], R5 ;  /* 0x03642805000075a7 */ /* 0x000ea4000802017f */
[----:B-12---:R-:W-:Y:S05]  /*aae0*/  @!P1 BRA `(.L_x_1935) ;  /* 0x0000000c00149947 */ /* 0x006fea0003800000 */
.L_x_1954:
[----:B------:R-:W-:Y:S01]  /*aaf0*/  IMAD.MOV.U32 R16, RZ, RZ, RZ ;  /* 0x000000ffff107224 */ /* 0x000fe200078e00ff */
[----:B------:R-:W-:Y:S06]  /*ab00*/  @P0 BRA `(.L_x_1936) ;  /* 0x0000000000140947 */ /* 0x000fec0003800000 */
[----:B------:R-:W-:Y:S01]  /*ab10*/  ISETP.NE.AND P1, PT, R18, RZ, PT ;  /* 0x000000ff1200720c */ /* 0x000fe20003f25270 */
[----:B-1----:R-:W-:-:S04]  /*ab20*/  IMAD.MOV.U32 R5, RZ, RZ, 0x6100 ;  /* 0x00006100ff057424 */ /* 0x002fc800078e00ff */
[----:B------:R2:W-:Y:S08]  /*ab30*/  SYNCS.ARRIVE.TRANS64 RZ, [R0+URZ+0x36418], R5 ;  /* 0x0364180500ff79a7 */ /* 0x0005f0000800003f */
[----:B------:R-:W-:Y:S05]  /*ab40*/  @!P1 BRA `(.L_x_1936) ;  /* 0x0000000000049947 */ /* 0x000fea0003800000 */
[----:B------:R-:W-:Y:S01]  /*ab50*/  BPT.TRAP 0x1 ;  /* 0x000000040000795c */ /* 0x000fe20000300000 */
.L_x_1936:
        /* <DEDUP_REMOVED lines=16> */
[----:B------:R-:W-:Y:S02]  /*ac60*/  UIADD3 UR7, UP0, UR19, UR22, URZ ;  /* 0x0000001613077290 */ /* 0x000fe4000ff1e03f */
[----:B-12---:R-:W-:Y:S01]  /*ac70*/  IMAD.U32 R5, RZ, RZ, UR19 ;  /* 0x00000013ff057e24 */ /* 0x006fe2000f8e00ff */
[----:B------:R-:W-:Y:S02]  /*ac80*/  UIADD3 UR17, UR40, 0x36418, URZ ;  /* 0x0003641828117890 */ /* 0x000fe4000fffe03f */
[----:B------:R-:W-:Y:S01]  /*ac90*/  UIADD3 UR19, UR19, UR6, URZ ;  /* 0x0000000613137290 */ /* 0x000fe2000fffe03f */
[----:B------:R-:W-:Y:S01]  /*aca0*/  PLOP3.LUT P1, PT, PT, PT, UP0, 0x80, 0x0 ;  /* 0x000000000000781c */ /* 0x000fe20003f2f008 */
[----:B------:R-:W-:Y:S01]  /*acb0*/  IMAD.U32 R4, RZ, RZ, UR7 ;  /* 0x00000007ff047e24 */ /* 0x000fe2000f8e00ff */
[----:B------:R-:W-:Y:S02]  /*acc0*/  UIADD3 UR8, UR40, 0x26000, URZ ;  /* 0x0002600028087890 */ /* 0x000fe4000fffe03f */
[----:B------:R-:W-:Y:S01]  /*acd0*/  LEA.HI.X.SX32 R5, R5, R8, 0x1, P1 ;  /* 0x0000000805057211 */ /* 0x000fe200008f0eff */
[----:B------:R-:W-:Y:S01]  /*ace0*/  UIADD3 UR24, UR40, 0x28000, URZ ;  /* 0x0002800028187890 */ /* 0x000fe2000fffe03f */
[C---:B------:R-:W-:Y:S01]  /*acf0*/  LEA R11, P1, R4.reuse, R11, 0x2 ;  /* 0x0000000b040b7211 */ /* 0x040fe200078210ff */
[----:B------:R-:W-:Y:S01]  /*ad00*/  UIADD3 UR40, UR40, 0x30100, URZ ;  /* 0x0003010028287890 */ /* 0x000fe2000fffe03f */
[----:B------:R2:W-:Y:S01]  /*ad10*/  UTMALDG.4D [UR16], [UR30], desc[UR32] ;  /* 0x000020101e0075b4 */ /* 0x0005e20008019000 */
[----:B------:R-:W-:Y:S01]  /*ad20*/  UMOV UR9, UR17 ;  /* 0x0000001100097c82 */ /* 0x000fe20008000000 */
[----:B------:R-:W-:Y:S01]  /*ad30*/  LEA.HI.X R12, R4, R12, R5, 0x2, P1 ;  /* 0x0000000c040c7211 */ /* 0x000fe200008f1405 */
[----:B------:R-:W-:Y:S01]  /*ad40*/  UMOV UR11, UR19 ;  /* 0x00000013000b7c82 */ /* 0x000fe20008000000 */
[----:B------:R-:W-:Y:S01]  /*ad50*/  R2UR UR42, R11 ;  /* 0x000000000b2a72ca */ /* 0x000fe200000e0000 */
[----:B------:R-:W-:Y:S01]  /*ad60*/  UMOV UR25, UR17 ;  /* 0x0000001100197c82 */ /* 0x000fe20008000000 */
[----:B------:R-:W-:Y:S01]  /*ad70*/  R2UR UR43, R12 ;  /* 0x000000000c2b72ca */ /* 0x000fe200000e0000 */
[----:B------:R-:W-:Y:S01]  /*ad80*/  UMOV UR27, UR19 ;  /* 0x00000013001b7c82 */ /* 0x000fe20008000000 */
[----:B------:R-:W-:Y:S01]  /*ad90*/  UMOV UR41, UR17 ;  /* 0x0000001100297c82 */ /* 0x000fe20008000000 */
[----:B------:R2:W-:Y:S01]  /*ada0*/  UTMALDG.4D [UR8], [UR30], desc[UR32] ;  /* 0x000020081e0075b4 */ /* 0x0005e20008019000 */
[----:B------:R-:W-:Y:S01]  /*adb0*/  UMOV UR7, 0x10 ;  /* 0x0000001000077882 */ /* 0x000fe20000000000 */
[----:B------:R-:W-:Y:S01]  /*adc0*/  IMAD.MOV.U32 R5, RZ, RZ, R14 ;  /* 0x000000ffff057224 */ /* 0x000fe200078e000e */
[----:B------:R2:W-:Y:S07]  /*add0*/  UTMALDG.4D [UR24], [UR30], desc[UR32] ;  /* 0x000020181e0075b4 */ /* 0x0005ee0008019000 */
[----:B------:R2:W-:Y:S02]  /*ade0*/  UBLKCP.S.G [UR40], [UR42], UR7 ;  /* 0x000000282a0073ba */ /* 0x0005e40008000207 */
[----:B--2---:R-:W-:Y:S01]  /*adf0*/  NOP ;  /* 0x0000000000007918 */ /* 0x004fe20000000000 */
.L_x_1922:
[----:B------:R-:W-:-:S04]  /*ae00*/  SHF.L.U32 R3, R16, 0x1f, RZ ;  /* 0x0000001f10037819 */ /* 0x000fc800000006ff */
[----:B------:R-:W2:Y:S02]  /*ae10*/  SYNCS.PHASECHK.TRANS64.TRYWAIT P1, [R0+URZ+0x36438], R3 ;  /* 0x03643803000075a7 */ /* 0x000ea4000802017f */
[----:B--2---:R-:W-:Y:S05]  /*ae20*/  @!P1 BRA `(.L_x_1937) ;  /* 0x0000000800589947 */ /* 0x004fea0003800000 */
.L_x_1955:
[----:B------:R-:W-:Y:S05]  /*ae30*/  @P0 BRA `(.L_x_1938) ;  /* 0x0000000000180947 */ /* 0x000fea0003800000 */
[----:B------:R-:W3:Y:S01]  /*ae40*/  S2R R2, SR_TID.X ;  /* 0x0000000000027919 */ /* 0x000ee20000002100 */
[----:B--2---:R-:W-:-:S04]  /*ae50*/  IMAD.MOV.U32 R3, RZ, RZ, 0x6100 ;  /* 0x00006100ff037424 */ /* 0x004fc800078e00ff */
[----:B------:R4:W-:Y:S01]  /*ae60*/  SYNCS.ARRIVE.TRANS64 RZ, [R0+URZ+0x36430], R3 ;  /* 0x0364300300ff79a7 */ /* 0x0009e2000800003f */
[----:B---3--:R-:W-:-:S13]  /*ae70*/  LOP3.LUT P0, RZ, R2, 0x1f, RZ, 0xc0, !PT ;  /* 0x0000001f02ff7812 */ /* 0x008fda000780c0ff */
[----:B----4-:R-:W-:Y:S05]  /*ae80*/  @!P0 BRA `(.L_x_1938) ;  /* 0x0000000000048947 */ /* 0x010fea0003800000 */
[----:B------:R-:W-:Y:S01]  /*ae90*/  BPT.TRAP 0x1 ;  /* 0x000000040000795c */ /* 0x000fe20000300000 */
.L_x_1938:
        /* <DEDUP_REMOVED lines=22> */
[----:B-12---:R-:W-:Y:S01]  /*b000*/  SEL R0, RZ, 0x1, P0 ;  /* 0x00000001ff007807 */ /* 0x006fe20000000000 */
[----:B------:R-:W-:Y:S01]  /*b010*/  ULEA UR30, UP0, UR8, UR30, 0x2 ;  /* 0x0000001e081e7291 */ /* 0x000fe2000f80103f */
[----:B------:R-:W-:Y:S01]  /*b020*/  SEL R2, R15, RZ, P0 ;  /* 0x000000ff0f027207 */ /* 0x000fe20000000000 */
[----:B------:R-:W-:Y:S01]  /*b030*/  UIADD3 UR16, UR24, 0x2a000, URZ ;  /* 0x0002a00018107890 */ /* 0x000fe2000fffe03f */
[----:B------:R-:W-:Y:S01]  /*b040*/  LOP3.LUT R0, R7, R0, RZ, 0x3c, !PT ;  /* 0x0000000007007212 */ /* 0x000fe200078e3cff */
[----:B------:R-:W-:-:S02]  /*b050*/  ULEA.HI.X UR31, UR8, UR31, UR7, 0x2, UP0 ;  /* 0x0000001f081f7291 */ /* 0x000fc400080f1407 */
[----:B------:R-:W-:Y:S02]  /*b060*/  UIADD3 UR19, UR19, UR6, URZ ;  /* 0x0000000613137290 */ /* 0x000fe4000fffe03f */
[----:B------:R-:W-:Y:S02]  /*b070*/  UIADD3 UR42, UR24, 0x30200, URZ ;  /* 0x00030200182a7890 */ /* 0x000fe4000fffe03f */
[----:B------:R-:W-:Y:S02]  /*b080*/  UIADD3 UR8, UR24, 0x2c000, URZ ;  /* 0x0002c00018087890 */ /* 0x000fe4000fffe03f */
[----:B------:R-:W-:Y:S01]  /*b090*/  UIADD3 UR24, UR24, 0x2e000, URZ ;  /* 0x0002e00018187890 */ /* 0x000fe2000fffe03f */
[----:B------:R-:W-:Y:S01]  /*b0a0*/  UMOV UR9, UR17 ;  /* 0x0000001100097c82 */ /* 0x000fe20008000000 */
[----:B------:R-:W-:Y:S01]  /*b0b0*/  UMOV UR11, UR19 ;  /* 0x00000013000b7c82 */ /* 0x000fe20008000000 */
[----:B------:R-:W-:Y:S01]  /*b0c0*/  UMOV UR26, 0x80 ;  /* 0x00000080001a7882 */ /* 0x000fe20000000000 */
[----:B------:R-:W-:Y:S01]  /*b0d0*/  UMOV UR25, UR17 ;  /* 0x0000001100197c82 */ /* 0x000fe20008000000 */
[----:B------:R1:W-:Y:S01]  /*b0e0*/  UTMALDG.4D [UR16], [UR32], desc[UR40] ;  /* 0x00002810200075b4 */ /* 0x0003e20008019000 */
[----:B------:R-:W-:Y:S01]  /*b0f0*/  UMOV UR27, UR19 ;  /* 0x00000013001b7c82 */ /* 0x000fe20008000000 */
[----:B------:R-:W-:Y:S01]  /*b100*/  UMOV UR43, UR17 ;  /* 0x00000011002b7c82 */ /* 0x000fe20008000000 */
[----:B------:R-:W-:Y:S01]  /*b110*/  UMOV UR7, 0x10 ;  /* 0x0000001000077882 */ /* 0x000fe20000000000 */
[----:B------:R1:W-:Y:S01]  /*b120*/  UTMALDG.4D [UR8], [UR32], desc[UR40] ;  /* 0x00002808200075b4 */ /* 0x0003e20008019000 */
[----:B------:R1:W-:Y:S01]  /*b130*/  UTMALDG.4D [UR24], [UR32], desc[UR40] ;  /* 0x00002818200075b4 */ /* 0x0003e20008019000 */
[----:B------:R1:W-:Y:S02]  /*b140*/  UBLKCP.S.G [UR42], [UR30], UR7 ;  /* 0x0000002a1e0073ba */ /* 0x0003e40008000207 */
[----:B-1----:R-:W-:Y:S01]  /*b150*/  NOP ;  /* 0x0000000000007918 */ /* 0x002fe20000000000 */
.L_x_1919:
[----:B------:R-:W-:Y:S05]  /*b160*/  BSYNC B0 ;  /* 0x0000000000007941 */ /* 0x000fea0003800000 */
.L_x_1914:
[----:B------:R-:W-:-:S03]  /*b170*/  UMOV UR7, 0xffffffff ;  /* 0xffffffff00077882 */ /* 0x000fc60000000000 */
[----:B------:R-:W-:Y:S05]  /*b180*/  BRA.DIV UR7, `(.L_x_1939) ;  /* 0x0000000607947947 */ /* 0x000fea000b800000 */
[----:B------:R-:W-:-:S13]  /*b190*/  ELECT P6, URZ, PT ;  /* 0x00000000003f782f */ /* 0x000fda00038c0000 */
.L_x_1958:
[----:B------:R-:W-:Y:S05]  /*b1a0*/  @!P6 BRA `(.L_x_1790) ;  /* 0x000000000074e947 */ /* 0x000fea0003800000 */
[----:B------:R-:W3:Y:S02]  /*b1b0*/  LDL.LU R3, [R1] ;  /* 0x0000000001037983 */ /* 0x000ee40000300800 */
[----:B---3--:R-:W-:-:S04]  /*b1c0*/  LOP3.LUT R3, R3, 0x2, RZ, 0xfc, !PT ;  /* 0x0000000203037812 */ /* 0x008fc800078efcff */
[----:B------:R-:W-:-:S13]  /*b1d0*/  ISETP.NE.AND P2, PT, R3, 0x3, PT ;  /* 0x000000030300780c */ /* 0x000fda0003f45270 */
[----:B------:R-:W-:Y:S05]  /*b1e0*/  @!P2 BRA `(.L_x_1940) ;  /* 0x000000000004a947 */ /* 0x000fea0003800000 */
[----:B--2---:R-:W-:Y:S01]  /*b1f0*/  BPT.TRAP 0x1 ;  /* 0x000000040000795c */ /* 0x004fe20000300000 */
.L_x_1940:
[----:B------:R-:W1:Y:S01]  /*b200*/  S2R R4, SR_CgaCtaId ;  /* 0x0000000000047919 */ /* 0x000e620000008800 */
[----:B------:R-:W-:-:S04]  /*b210*/  MOV R3, 0x400 ;  /* 0x0000040000037802 */ /* 0x000fc80000000f00 */
[----:B-1----:R-:W-:Y:S02]  /*b220*/  LEA R9, R4, R3, 0x18 ;  /* 0x0000000304097211 */ /* 0x002fe400078ec0ff */
        /* <DEDUP_REMOVED lines=12> */
.L_x_1959:
[----:B------:R-:W3:Y:S02]  /*b2f0*/  SYNCS.PHASECHK.TRANS64.TRYWAIT P0, [R3+URZ], R0 ;  /* 0x00000000030075a7 */ /* 0x000ee4000800017f */
[----:B---3--:R-:W-:Y:S05]  /*b300*/  @!P0 BRA `(.L_x_1942) ;  /* 0x0000000400688947 */ /* 0x008fea0003800000 */
.L_x_1960:
[----:B------:R-:W-:Y:S05]  /*b310*/  @!P2 BRA `(.L_x_1943) ;  /* 0x000000000004a947 */ /* 0x000fea0003800000 */
[----:B--2---:R-:W-:Y:S01]  /*b320*/  BPT.TRAP 0x1 ;  /* 0x000000040000795c */ /* 0x004fe20000300000 */
.L_x_1943:
[----:B------:R-:W-:-:S07]  /*b330*/  SHF.L.U32 R16, R16, 0x1f, RZ ;  /* 0x0000001f10107819 */ /* 0x000fce00000006ff */
.L_x_1944:
[----:B----4-:R4:W1:Y:S02]  /*b340*/  SYNCS.PHASECHK.TRANS64.TRYWAIT P0, [R9+URZ+0x36438], R16 ;  /* 0x03643810090075a7 */ /* 0x010864000800017f */
[----:B-1----:R-:W-:Y:S05]  /*b350*/  @!P0 NANOSLEEP.SYNCS 0x989680 ;  /* 0x009896800000895d */ /* 0x002fea0003900000 */
[----:B------:R-:W1:Y:S02]  /*b360*/  @!P0 SYNCS.PHASECHK.TRANS64 P0, [R9+URZ+0x36438], R16 ;  /* 0x03643810090085a7 */ /* 0x000e64000800007f */
[----:B-1----:R-:W-:Y:S05]  /*b370*/  @!P0 BRA `(.L_x_1944) ;  /* 0xfffffffc00f08947 */ /* 0x002fea000383ffff */
.L_x_1790:
[----:B--2---:R-:W-:Y:S05]  /*b380*/  BSYNC B6 ;  /* 0x0000000000067941 */ /* 0x004fea0003800000 */
.L_x_1784:
[----:B------:R-:W-:Y:S05]  /*b390*/  EXIT ;  /* 0x000000000000794d */ /* 0x000fea0003800000 */
.L_x_1801:
[----:B------:R-:W-:Y:S02]  /*b3a0*/  IMAD.MOV.U32 R12, RZ, RZ, RZ ;  /* 0x000000ffff0c7224 */ /* 0x000fe400078e00ff */
[----:B------:R-:W-:Y:S02]  /*b3b0*/  IMAD.MOV.U32 R11, RZ, RZ, 0x1f ;  /* 0x0000001fff0b7424 */ /* 0x000fe400078e00ff */
[----:B------:R-:W-:-:S07]  /*b3c0*/  IMAD.MOV.U32 R15, RZ, RZ, -0x1 ;  /* 0xffffffffff0f7424 */ /* 0x000fce00078e00ff */
[----:B-1----:R-:W-:Y:S05]  /*b3d0*/  WARPSYNC.COLLECTIVE R15, `(.L_x_1945) ;  /* 0x000000000f087348 */ /* 0x002fea0003c00000 */
[----:B------:R2:W3:Y:S02]  /*b3e0*/  SHFL.IDX P6, R14, R13, R12, R11 ;  /* 0x0000000c0d0e7389 */ /* 0x0004e400000c000b */
[----:B-123--:R-:W-:Y:S01]  /*b3f0*/  ENDCOLLECTIVE ;  /* 0x000000000000791b */ /* 0x00efe20003800000 */
.L_x_1945:
[----:B------:R-:W-:Y:S05]  /*b400*/  BRA `(.L_x_1946) ;  /* 0xffffff6000007947 */ /* 0x000fea000383ffff */
.L_x_1803:
[----:B-1----:R-:W-:-:S04]  /*b410*/  IMAD.U32 R3, RZ, RZ, UR36 ;  /* 0x00000024ff037e24 */ /* 0x002fc8000f8e00ff */
[----:B------:R1:W3:Y:S03]  /*b420*/  SYNCS.PHASECHK.TRANS64.TRYWAIT P0, [R3+URZ+0x36400], R10 ;  /* 0x0364000a030075a7 */ /* 0x0002e6000800017f */
[----:B---3--:R-:W-:Y:S05]  /*b430*/  @!P0 NANOSLEEP.SYNCS 0x989680 ;  /* 0x009896800000895d */ /* 0x008fea0003900000 */
[----:B------:R-:W3:Y:S02]  /*b440*/  @!P0 SYNCS.PHASECHK.TRANS64 P0, [R3+URZ+0x36400], R10 ;  /* 0x0364000a030085a7 */ /* 0x000ee4000800007f */
[----:B---3--:R-:W-:Y:S05]  /*b450*/  @!P0 BRA `(.L_x_1803) ;  /* 0xfffffffc00ec8947 */ /* 0x008fea000383ffff */
[----:B------:R-:W-:Y:S05]  /*b460*/  BRA `(.L_x_1802) ;  /* 0xffffff6000347947 */ /* 0x000fea000383ffff */
.L_x_1807:
[----:B--2---:R2:W3:Y:S02]  /*b470*/  SYNCS.PHASECHK.TRANS64.TRYWAIT P1, [R3+URZ+0x36410], R10 ;  /* 0x0364100a030075a7 */ /* 0x0044e4000802017f */
[----:B---3--:R-:W-:Y:S05]  /*b480*/  @!P1 NANOSLEEP.SYNCS 0x989680 ;  /* 0x009896800000995d */ /* 0x008fea0003900000 */
[----:B------:R-:W3:Y:S02]  /*b490*/  @!P1 SYNCS.PHASECHK.TRANS64 P1, [R3+URZ+0x36410], R10 ;  /* 0x0364100a030095a7 */ /* 0x000ee4000802007f */
[----:B---3--:R-:W-:Y:S05]  /*b4a0*/  @!P1 BRA `(.L_x_1807) ;  /* 0xfffffffc00f09947 */ /* 0x008fea000383ffff */
[----:B------:R-:W-:Y:S05]  /*b4b0*/  BRA `(.L_x_1806) ;  /* 0xffffff6800107947 */ /* 0x000fea000383ffff */
.L_x_1811:
[----:B----4-:R-:W-:-:S04]  /*b4c0*/  IMAD.U32 R12, RZ, RZ, UR36 ;  /* 0x00000024ff0c7e24 */ /* 0x010fc8000f8e00ff */
[----:B------:R4:W1:Y:S03]  /*b4d0*/  SYNCS.PHASECHK.TRANS64.TRYWAIT P1, [R12+URZ+0x36430], R11 ;  /* 0x0364300b0c0075a7 */ /* 0x000866000802017f */
[----:B-1----:R-:W-:Y:S05]  /*b4e0*/  @!P1 NANOSLEEP.SYNCS 0x989680 ;  /* 0x009896800000995d */ /* 0x002fea0003900000 */
[----:B------:R-:W1:Y:S02]  /*b4f0*/  @!P1 SYNCS.PHASECHK.TRANS64 P1, [R12+URZ+0x36430], R11 ;  /* 0x0364300b0c0095a7 */ /* 0x000e64000802007f */
[----:B-1----:R-:W-:Y:S05]  /*b500*/  @!P1 BRA `(.L_x_1811) ;  /* 0xfffffffc00ec9947 */ /* 0x002fea000383ffff */
[----:B------:R-:W-:Y:S05]  /*b510*/  BRA `(.L_x_1810) ;  /* 0xffffff6c00b07947 */ /* 0x000fea000383ffff */
.L_x_1920:
[----:B-1----:R1:W2:Y:S02]  /*b520*/  SYNCS.PHASECHK.TRANS64.TRYWAIT P1, [R0+URZ+0x36420], R6 ;  /* 0x03642006000075a7 */ /* 0x0022a4000802017f */
[----:B--2---:R-:W-:Y:S05]  /*b530*/  @!P1 NANOSLEEP.SYNCS 0x989680 ;  /* 0x009896800000995d */ /* 0x004fea0003900000 */
[----:B------:R-:W2:Y:S02]  /*b540*/  @!P1 SYNCS.PHASECHK.TRANS64 P1, [R0+URZ+0x36420], R6 ;  /* 0x03642006000095a7 */ /* 0x000ea4000802007f */
[----:B--2---:R-:W-:Y:S05]  /*b550*/  @!P1 BRA `(.L_x_1920) ;  /* 0xfffffffc00f09947 */ /* 0x004fea000383ffff */
[----:B------:R-:W-:Y:S05]  /*b560*/  BRA `(.L_x_1947) ;  /* 0xffffffdc006c7947 */ /* 0x000fea000383ffff */
.L_x_1924:
[----:B-1----:R1:W2:Y:S02]  /*b570*/  SYNCS.PHASECHK.TRANS64.TRYWAIT P1, [R0+URZ+0x36438], R6 ;  /* 0x03643806000075a7 */ /* 0x0022a4000802017f */
[----:B--2---:R-:W-:Y:S05]  /*b580*/  @!P1 NANOSLEEP.SYNCS 0x989680 ;  /* 0x009896800000995d */ /* 0x004fea0003900000 */
[----:B------:R-:W2:Y:S02]  /*b590*/  @!P1 SYNCS.PHASECHK.TRANS64 P1, [R0+URZ+0x36438], R6 ;  /* 0x03643806000095a7 */ /* 0x000ea4000802007f */
[----:B--2---:R-:W-:Y:S05]  /*b5a0*/  @!P1 BRA `(.L_x_1924) ;  /* 0xfffffffc00f09947 */ /* 0x004fea000383ffff */
[----:B------:R-:W-:Y:S05]  /*b5b0*/  BRA `(.L_x_1948) ;  /* 0xffffffe4004c7947 */ /* 0x000fea000383ffff */
.L_x_1926:
[----:B--2---:R2:W3:Y:S02]  /*b5c0*/  SYNCS.PHASECHK.TRANS64.TRYWAIT P1, [R0+URZ+0x36428], R3 ;  /* 0x03642803000075a7 */ /* 0x0044e4000802017f */
[----:B---3--:R-:W-:Y:S05]  /*b5d0*/  @!P1 NANOSLEEP.SYNCS 0x989680 ;  /* 0x009896800000995d */ /* 0x008fea0003900000 */
[----:B------:R-:W3:Y:S02]  /*b5e0*/  @!P1 SYNCS.PHASECHK.TRANS64 P1, [R0+URZ+0x36428], R3 ;  /* 0x03642803000095a7 */ /* 0x000ee4000802007f */
[----:B---3--:R-:W-:Y:S05]  /*b5f0*/  @!P1 BRA `(.L_x_1926) ;  /* 0xfffffffc00f09947 */ /* 0x008fea000383ffff */
[----:B------:R-:W-:Y:S05]  /*b600*/  BRA `(.L_x_1949) ;  /* 0xffffffe800107947 */ /* 0x000fea000383ffff */
.L_x_1928:
[----:B------:R-:W-:-:S04]  /*b610*/  SHF.L.U32 R18, RZ, 0x1f, RZ ;  /* 0x0000001fff127819 */ /* 0x000fc800000006ff */
[----:B------:R2:W3:Y:S03]  /*b620*/  SYNCS.PHASECHK.TRANS64.TRYWAIT P1, [R0+URZ+0x36438], R18 ;  /* 0x03643812000075a7 */ /* 0x0004e6000802017f */
[----:B---3--:R-:W-:Y:S05]  /*b630*/  @!P1 NANOSLEEP.SYNCS 0x989680 ;  /* 0x009896800000995d */ /* 0x008fea0003900000 */
[----:B------:R2:W3:Y:S02]  /*b640*/  @!P1 SYNCS.PHASECHK.TRANS64 P1, [R0+URZ+0x36438], R18 ;  /* 0x03643812000095a7 */ /* 0x0004e4000802007f */
[----:B--2---:R-:W2:Y:S02]  /*b650*/  S2R R18, SR_TID.X ;  /* 0x0000000000127919 */ /* 0x004ea40000002100 */
[----:B--2---:R-:W-:Y:S01]  /*b660*/  LOP3.LUT R18, R18, 0x1f, RZ, 0xc0, !PT ;  /* 0x0000001f12127812 */ /* 0x004fe200078ec0ff */
[----:B---3--:R-:W-:Y:S06]  /*b670*/  @!P1 BRA `(.L_x_1928) ;  /* 0xfffffffc00e49947 */ /* 0x008fec000383ffff */
[----:B------:R-:W-:Y:S05]  /*b680*/  BRA `(.L_x_1950) ;  /* 0xffffffe800c47947 */ /* 0x000fea000383ffff */
.L_x_1930:
[----:B------:R-:W-:-:S07]  /*b690*/  SHF.L.U32 R5, R7, 0x1f, RZ ;  /* 0x0000001f07057819 */ /* 0x000fce00000006ff */
.L_x_1951:
[----:B--2---:R2:W3:Y:S02]  /*b6a0*/  SYNCS.PHASECHK.TRANS64.TRYWAIT P1, [R0+URZ+0x36420], R5 ;  /* 0x03642005000075a7 */ /* 0x0044e4000802017f */
[----:B---3--:R-:W-:Y:S05]  /*b6b0*/  @!P1 NANOSLEEP.SYNCS 0x989680 ;  /* 0x009896800000995d */ /* 0x008fea0003900000 */
[----:B------:R-:W3:Y:S02]  /*b6c0*/  @!P1 SYNCS.PHASECHK.TRANS64 P1, [R0+URZ+0x36420], R5 ;  /* 0x03642005000095a7 */ /* 0x000ee4000802007f */
[----:B---3--:R-:W-:Y:S05]  /*b6d0*/  @!P1 BRA `(.L_x_1951) ;  /* 0xfffffffc00f09947 */ /* 0x008fea000383ffff */
[----:B------:R-:W-:Y:S05]  /*b6e0*/  BRA `(.L_x_1952) ;  /* 0xffffffec00607947 */ /* 0x000fea000383ffff */
.L_x_1933:
[----:B--2---:R2:W3:Y:S02]  /*b6f0*/  SYNCS.PHASECHK.TRANS64.TRYWAIT P1, [R0+URZ+0x36438], R6 ;  /* 0x03643806000075a7 */ /* 0x0044e4000802017f */
[----:B---3--:R-:W-:Y:S05]  /*b700*/  @!P1 NANOSLEEP.SYNCS 0x989680 ;  /* 0x009896800000995d */ /* 0x008fea0003900000 */
[----:B------:R-:W3:Y:S02]  /*b710*/  @!P1 SYNCS.PHASECHK.TRANS64 P1, [R0+URZ+0x36438], R6 ;  /* 0x03643806000095a7 */ /* 0x000ee4000802007f */
[----:B---3--:R-:W-:Y:S05]  /*b720*/  @!P1 BRA `(.L_x_1933) ;  /* 0xfffffffc00f09947 */ /* 0x008fea000383ffff */
[----:B------:R-:W-:Y:S05]  /*b730*/  BRA `(.L_x_1953) ;  /* 0xfffffff0002c7947 */ /* 0x000fea000383ffff */
.L_x_1935:
[----:B-1----:R1:W2:Y:S02]  /*b740*/  SYNCS.PHASECHK.TRANS64.TRYWAIT P1, [R0+URZ+0x36428], R5 ;  /* 0x03642805000075a7 */ /* 0x0022a4000802017f */
[----:B--2---:R-:W-:Y:S05]  /*b750*/  @!P1 NANOSLEEP.SYNCS 0x989680 ;  /* 0x009896800000995d */ /* 0x004fea0003900000 */
[----:B------:R-:W2:Y:S02]  /*b760*/  @!P1 SYNCS.PHASECHK.TRANS64 P1, [R0+URZ+0x36428], R5 ;  /* 0x03642805000095a7 */ /* 0x000ea4000802007f */
[----:B--2---:R-:W-:Y:S05]  /*b770*/  @!P1 BRA `(.L_x_1935) ;  /* 0xfffffffc00f09947 */ /* 0x004fea000383ffff */
[----:B------:R-:W-:Y:S05]  /*b780*/  BRA `(.L_x_1954) ;  /* 0xfffffff000d87947 */ /* 0x000fea000383ffff */
.L_x_1937:
[----:B--2---:R2:W3:Y:S02]  /*b790*/  SYNCS.PHASECHK.TRANS64.TRYWAIT P1, [R0+URZ+0x36438], R3 ;  /* 0x03643803000075a7 */ /* 0x0044e4000802017f */
[----:B---3--:R-:W-:Y:S05]  /*b7a0*/  @!P1 NANOSLEEP.SYNCS 0x989680 ;  /* 0x009896800000995d */ /* 0x008fea0003900000 */
[----:B------:R-:W3:Y:S02]  /*b7b0*/  @!P1 SYNCS.PHASECHK.TRANS64 P1, [R0+URZ+0x36438], R3 ;  /* 0x03643803000095a7 */ /* 0x000ee4000802007f */
[----:B---3--:R-:W-:Y:S05]  /*b7c0*/  @!P1 BRA `(.L_x_1937) ;  /* 0xfffffffc00f09947 */ /* 0x008fea000383ffff */
[----:B------:R-:W-:Y:S05]  /*b7d0*/  BRA `(.L_x_1955) ;  /* 0xfffffff400947947 */ /* 0x000fea000383ffff */
.L_x_1939:
[----:B------:R-:W-:Y:S01]  /*b7e0*/  BSSY B0, `(.L_x_1956) ;  /* 0x0000006000007945 */ /* 0x000fe20003800000 */
[----:B------:R-:W-:-:S07]  /*b7f0*/  IMAD.MOV.U32 R15, RZ, RZ, -0x1 ;  /* 0xffffffffff0f7424 */ /* 0x000fce00078e00ff */
[----:B--2---:R-:W-:Y:S05]  /*b800*/  WARPSYNC.COLLECTIVE R15, `(.L_x_1957) ;  /* 0x000000000f0c7348 */ /* 0x004fea0003c00000 */
[----:B------:R-:W-:Y:S02]  /*b810*/  ELECT P6, UR62, PT ;  /* 0x00000000003e782f */ /* 0x000fe400038c0000 */
[----:B------:R-:W-:Y:S01]  /*b820*/  MOV R14, UR62 ;  /* 0x0000003e000e7c02 */ /* 0x000fe20008000f00 */
[----:B--2---:R-:W-:Y:S10]  /*b830*/  ENDCOLLECTIVE ;  /* 0x000000000000791b */ /* 0x004ff40003800000 */
.L_x_1957:
[----:B------:R-:W-:Y:S05]  /*b840*/  BSYNC B0 ;  /* 0x0000000000007941 */ /* 0x000fea0003800000 */
.L_x_1956:
[----:B------:R-:W-:Y:S05]  /*b850*/  BRA `(.L_x_1958) ;  /* 0xfffffff800507947 */ /* 0x000fea000383ffff */
.L_x_1941:
[----:B-1----:R1:W3:Y:S02]  /*b860*/  SYNCS.PHASECHK.TRANS64.TRYWAIT P0, [R7+URZ], R4 ;  /* 0x00000004070075a7 */ /* 0x0022e4000800017f */
[----:B---3--:R-:W-:Y:S05]  /*b870*/  @!P0 NANOSLEEP.SYNCS 0x989680 ;  /* 0x009896800000895d */ /* 0x008fea0003900000 */
[----:B------:R-:W3:Y:S02]  /*b880*/  @!P0 SYNCS.PHASECHK.TRANS64 P0, [R7+URZ], R4 ;  /* 0x00000004070085a7 */ /* 0x000ee4000800007f */
[----:B---3--:R-:W-:Y:S05]  /*b890*/  @!P0 BRA `(.L_x_1941) ;  /* 0xfffffffc00f08947 */ /* 0x008fea000383ffff */
[----:B------:R-:W-:Y:S05]  /*b8a0*/  BRA `(.L_x_1959) ;  /* 0xfffffff800907947 */ /* 0x000fea000383ffff */
.L_x_1942:
[----:B---3--:R3:W4:Y:S02]  /*b8b0*/  SYNCS.PHASECHK.TRANS64.TRYWAIT P0, [R3+URZ], R0 ;  /* 0x00000000030075a7 */ /* 0x008724000800017f */
[----:B----4-:R-:W-:Y:S05]  /*b8c0*/  @!P0 NANOSLEEP.SYNCS 0x989680 ;  /* 0x009896800000895d */ /* 0x010fea0003900000 */
[----:B------:R-:W4:Y:S02]  /*b8d0*/  @!P0 SYNCS.PHASECHK.TRANS64 P0, [R3+URZ], R0 ;  /* 0x00000000030085a7 */ /* 0x000f24000800007f */
[----:B----4-:R-:W-:Y:S05]  /*b8e0*/  @!P0 BRA `(.L_x_1942) ;  /* 0xfffffffc00f08947 */ /* 0x010fea000383ffff */
[----:B------:R-:W-:Y:S05]  /*b8f0*/  BRA `(.L_x_1960) ;  /* 0xfffffff800847947 */ /* 0x000fea000383ffff */
.L_x_1961:
        /* <DEDUP_REMOVED lines=16> */
.L_x_3867:


//--------------------- .text._ZN7cutlass13device_kernelIN5flash11enable_sm90INS1_16FlashAttnBwdSm90INS1_25CollectiveMainloopBwdSm90ILi2ELi1ELi1EN4cute5tupleIJNS5_1CILi1EEES8_S8_EEENS6_IJNS7_ILi64EEENS7_ILi96EEENS7_ILi192EEEEEENS_6half_tEfNS_4arch4Sm90ELb0ELb1ELb1ELb1ELb1ELb0ELb1ELb0ELi3ELi1ELi1ELi1ELb0EEENS1_21CollectiveEpilogueBwdISD_SE_SG_Li384ELb1ELb1ELi3EEENS1_19SingleTileSchedulerILb1ELb0ELb0ELi96EEEEEEEEEvNT_6ParamsE --------------------------
	.section	.text._ZN7cutlass13device_kernelIN5flash11enable_sm90INS1_16FlashAttnBwdSm90INS1_25CollectiveMainloopBwdSm90ILi2ELi1ELi1EN4cute5tupleIJNS5_1CILi1EEES8_S8_EEENS6_IJNS7_ILi64EEENS7_ILi96EEENS7_ILi192EEEEEENS_6half_tEfNS_4arch4Sm90ELb0ELb1ELb1ELb1ELb1ELb0ELb1ELb0ELi3ELi1ELi1ELi1ELb0EEENS1_21CollectiveEpilogueBwdISD_SE_SG_Li384ELb1ELb1ELi3EEENS1_19SingleTileSchedulerILb1ELb0ELb0ELi96EEEEEEEEEvNT_6ParamsE,"ax",@progbits
	.align	128
.text._ZN7cutlass13device_kernelIN5flash11enable_sm90INS1_16FlashAttnBwdSm90INS1_25CollectiveMainloopBwdSm90ILi2ELi1ELi1EN4cute5tupleIJNS5_1CILi1EEES8_S8_EEENS6_IJNS7_ILi64EEENS7_ILi96EEENS7_ILi192EEEEEENS_6half_tEfNS_4arch4Sm90ELb0ELb1ELb1ELb1ELb1ELb0ELb1ELb0ELi3ELi1ELi1ELi1ELb0EEENS1_21CollectiveEpilogueBwdISD_SE_SG_Li384ELb1ELb1ELi3EEENS1_19SingleTileSchedulerILb1ELb0ELb0ELi96EEEEEEEEEvNT_6ParamsE:
        .type           _ZN7cutlass13device_kernelIN5flash11enable_sm90INS1_16FlashAttnBwdSm90INS1_25CollectiveMainloopBwdSm90ILi2ELi1ELi1EN4cute5tupleIJNS5_1CILi1EEES8_S8_EEENS6_IJNS7_ILi64EEENS7_ILi96EEENS7_ILi192EEEEEENS_6half_tEfNS_4arch4Sm90ELb0ELb1ELb1ELb1ELb1ELb0ELb1ELb0ELi3ELi1ELi1ELi1ELb0EEENS1_21CollectiveEpilogueBwdISD_SE_SG_Li384ELb1ELb1ELi3EEENS1_19SingleTileSchedulerILb1ELb0ELb0ELi96EEEEEEEEEvNT_6ParamsE,@function
        .size           _ZN7cutlass13device_kernelIN5flash11enable_sm90INS1_16FlashAttnBwdSm90INS1_25CollectiveMainloopBwdSm90ILi2ELi1ELi1EN4cute5tupleIJNS5_1CILi1EEES8_S8_EEENS6_IJNS7_ILi64EEENS7_ILi96EEENS7_ILi192EEEEEENS_6half_tEfNS_4arch4Sm90ELb0ELb1ELb1ELb1ELb1ELb0ELb1ELb0ELi3ELi1ELi1ELi1ELb0EEENS1_21CollectiveEpilogueBwdISD_SE_SG_Li384ELb1ELb1ELi3EEENS1_19SingleTileSchedulerILb1ELb0ELb0ELi96EEEEEEEEEvNT_6ParamsE,(.L_x_3868 - _ZN7cutlass13device_kernelIN5flash11enable_sm90INS1_16FlashAttnBwdSm90INS1_25CollectiveMainloopBwdSm90ILi2ELi1ELi1EN4cute5tupleIJNS5_1CILi1EEES8_S8_EEENS6_IJNS7_ILi64EEENS7_ILi96EEENS7_ILi192EEEEEENS_6half_tEfNS_4arch4Sm90ELb0ELb1ELb1ELb1ELb1ELb0ELb1ELb0ELi3ELi1ELi1ELi1ELb0EEENS1_21CollectiveEpilogueBwdISD_SE_SG_Li384ELb1ELb1ELi3EEENS1_19SingleTileSchedulerILb1ELb0ELb0ELi96EEEEEEEEEvNT_6ParamsE)
        .other          _ZN7cutlass13device_kernelIN5flash11enable_sm90INS1_16FlashAttnBwdSm90INS1_25CollectiveMainloopBwdSm90ILi2ELi1ELi1EN4cute5tupleIJNS5_1CILi1EEES8_S8_EEENS6_IJNS7_ILi64EEENS7_ILi96EEENS7_ILi192EEEEEENS_6half_tEfNS_4arch4Sm90ELb0ELb1ELb1ELb1ELb1ELb0ELb1ELb0ELi3ELi1ELi1ELi1ELb0EEENS1_21CollectiveEpilogueBwdISD_SE_SG_Li384ELb1ELb1ELi3EEENS1_19SingleTileSchedulerILb1ELb0ELb0ELi96EEEEEEEEEvNT_6ParamsE,@"STO_CUDA_ENTRY STV_DEFAULT"
_ZN7cutlass13device_kernelIN5flash11enable_sm90INS1_16FlashAttnBwdSm90INS1_25CollectiveMainloopBwdSm90ILi2ELi1ELi1EN4cute5tupleIJNS5_1CILi1EEES8_S8_EEENS6_IJNS7_ILi64EEENS7_ILi96EEENS7_ILi192EEEEEENS_6half_tEfNS_4arch4Sm90ELb0ELb1ELb1ELb1ELb1ELb0ELb1ELb0ELi3ELi1ELi1ELi1ELb0EEENS1_21CollectiveEpilogueBwdISD_SE_SG_Li384ELb1ELb1ELi3EEENS1_19SingleTileSchedulerILb1ELb0ELb0ELi96EEEEEEEEEvNT_6ParamsE:
        /* <DEDUP_REMOVED lines=23> */
.L_x_1963:
[----:B------:R-:W-:Y:S05]  /*0170*/  BSYNC B0 ;  /* 0x0000000000007941 */ /* 0x000fea0003800000 */
.L_x_1962:
        /* <DEDUP_REMOVED lines=34> */
.L_x_1964:
        /* <DEDUP_REMOVED lines=20> */
.L_x_1965:
        /* <DEDUP_REMOVED lines=9> */
.L_x_1968:
        /* <DEDUP_REMOVED lines=21> */
.L_x_1969:
        /* <DEDUP_REMOVED lines=10> */
.L_x_1971:
[----:B------:R-:W2:Y:S02]  /*0760*/  LDC R0, c[0x0][0x8bc] ;  /* 0x00022f00ff007b82 */ /* 0x000ea40000000800 */
.L_x_1970:
        /* <DEDUP_REMOVED lines=16> */
.L_x_1973:
        /* <DEDUP_REMOVED lines=10> */
.L_x_1974:
        /* <DEDUP_REMOVED lines=8> */
.L_x_1975:
        /* <DEDUP_REMOVED lines=9> */
.L_x_1976:
        /* <DEDUP_REMOVED lines=22> */
.L_x_1977:
        /* <DEDUP_REMOVED lines=79> */
.L_x_1980:
        /* <DEDUP_REMOVED lines=15> */
.L_x_1979:
        /* <DEDUP_REMOVED lines=20> */
.L_x_1982:
        /* <DEDUP_REMOVED lines=15> */
.L_x_1981:
        /* <DEDUP_REMOVED lines=8> */
.L_x_2156:
        /* <DEDUP_REMOVED lines=19> */
.L_x_1984:
        /* <DEDUP_REMOVED lines=113> */
.L_x_2004:
[----:B------:R-:W-:-:S13]  /*1c50*/  ISETP.NE.AND P0, PT, R8, 0x3, PT ;  /* 0x000000030800780c */ /* 0x000fda0003f05270 */
[----:B------:R-:W-:Y:S05]  /*1c60*/  @!P0 BRA `(.L_x_1986) ;  /* 0x0000000000048947 */ /* 0x000fea0003800000 */
[----:B------:R-:W-:Y:S01]  /*1c70*/  BPT.TRAP 0x1 ;  /* 0x000000040000795c */ /* 0x000fe20000300000 */
.L_x_1986:
[----:B------:R-:W-:Y:S02]  /*1c80*/  LEA R3, R2, UR36, 0x3 ;  /* 0x0000002402037c11 */ /* 0x000fe4000f8e18ff */
[----:B------:R-:W-:-:S04]  /*1c90*/  SHF.L.U32 R10, R7, 0x1f, RZ ;  /* 0x0000001f070a7819 */ /* 0x000fc800000006ff */
[----:B------:R1:W2:Y:S01]  /*1ca0*/  SYNCS.PHASECHK.TRANS64.TRYWAIT P1, [R3+URZ+0x36410], R10 ;  /* 0x0364100a030075a7 */ /* 0x0002a2000802017f */
[----:B------:R-:W-:Y:S05]  /*1cb0*/  @!P0 BRA `(.L_x_1987) ;  /* 0x0000000000048947 */ /* 0x000fea0003800000 */
[----:B------:R-:W-:Y:S01]  /*1cc0*/  BPT.TRAP 0x1 ;  /* 0x000000040000795c */ /* 0x000fe20000300000 */
.L_x_1987:
[----:B--2---:R-:W-:Y:S05]  /*1cd0*/  @P1 BRA `(.L_x_1988) ;  /* 0x0000000000081947 */ /* 0x004fea0003800000 */
[----:B------:R-:W2:Y:S02]  /*1ce0*/  SYNCS.PHASECHK.TRANS64.TRYWAIT P1, [R3+URZ+0x36410], R10 ;  /* 0x0364100a030075a7 */ /* 0x000ea4000802017f */
[----:B--2---:R-:W-:Y:S05]  /*1cf0*/  @!P1 BRA `(.L_x_1989) ;  /* 0x000000a400749947 */ /* 0x004fea0003800000 */
.L_x_1988:
        /* <DEDUP_REMOVED lines=103> */
.L_x_1990:
[----:B-1----:R-:W-:-:S04]  /*2370*/  SHF.L.U32 R11, R5, 0x1f, RZ ;  /* 0x0000001f050b7819 */ /* 0x002fc800000006ff */
[----:B------:R1:W4:Y:S01]  /*2380*/  SYNCS.PHASECHK.TRANS64.TRYWAIT P1, [UR36+0x36430], R11 ;  /* 0x0364300bff0075a7 */ /* 0x0003220008020164 */
[----:B------:R-:W-:Y:S05]  /*2390*/  @!P0 BRA `(.L_x_1991) ;  /* 0x0000000000048947 */ /* 0x000fea0003800000 */
[----:B------:R-:W-:Y:S01]  /*23a0*/  BPT.TRAP 0x1 ;  /* 0x000000040000795c */ /* 0x000fe20000300000 */
.L_x_1991:
[----:B----4-:R-:W-:Y:S05]  /*23b0*/  @P1 BRA `(.L_x_1992) ;  /* 0x0000000000081947 */ /* 0x010fea0003800000 */
[----:B------:R-:W4:Y:S02]  /*23c0*/  SYNCS.PHASECHK.TRANS64.TRYWAIT P1, [UR36+0x36430], R11 ;  /* 0x0364300bff0075a7 */ /* 0x000f240008020164 */
[----:B----4-:R-:W-:Y:S05]  /*23d0*/  @!P1 BRA `(.L_x_1993) ;  /* 0x0000009c00d09947 */ /* 0x010fea0003800000 */
.L_x_1992:
        /* <DEDUP_REMOVED lines=145> */
.L_x_1996:
[----:B------:R-:W-:-:S13]  /*2cf0*/  ISETP.NE.AND P1, PT, R140, 0x1, PT ;  /* 0x000000018c00780c */ /* 0x000fda0003f25270 */
[----:B------:R-:W1:Y:S08]  /*2d00*/  @P1 LDC R143, c[0x0][0x754] ;  /* 0x0001d500ff8f1b82 */ /* 0x000e700000000800 */
[----:B------:R-:W2:Y:S01]  /*2d10*/  @P1 LDC R142, c[0x0][0x758] ;  /* 0x0001d600ff8e1b82 */ /* 0x000ea20000000800 */
[----:B-1----:R-:W-:-:S05]  /*2d20*/  @P1 IMAD.HI.U32 R143, R145, R143, RZ ;  /* 0x0000008f918f1227 */ /* 0x002fca00078e00ff */
[----:B--2---:R-:W-:-:S07]  /*2d30*/  @P1 SHF.R.U32.HI R145, RZ, R142, R143 ;  /* 0x0000008eff911219 */ /* 0x004fce000001168f */
.L_x_1997:
[----:B------:R-:W-:Y:S05]  /*2d40*/  BSYNC B0 ;  /* 0x0000000000007941 */ /* 0x000fea0003800000 */
.L_x_1995:
[----:B------:R-:W2:Y:S01]  /*2d50*/  LDL R142, [R1+0x10] ;  /* 0x00001000018e7983 */ /* 0x000ea20000100800 */
[----:B------:R-:W-:Y:S01]  /*2d60*/  IADD3 R150, R141, UR4, R4 ;  /* 0x000000048d967c10 */ /* 0x000fe2000fffe004 */
[----:B--2---:R-:W-:-:S05]  /*2d70*/  IMAD R145, R145, R140, R142 ;  /* 0x0000008c91917224 */ /* 0x004fca00078e028e */
[----:B------:R-:W-:Y:S02]  /*2d80*/  VIADDMNMX R146, R145, R140, R146, PT ;  /* 0x0000008c91927246 */ /* 0x000fe40003800192 */
[----:B------:R-:W-:-:S07]  /*2d90*/  VIMNMX R150, R150, R145, !PT ;  /* 0x0000009196967248 */ /* 0x000fce0007fe0100 */
.L_x_1994:
        /* <DEDUP_REMOVED lines=17> */
.L_x_2000:
[----:B------:R-:W-:-:S13]  /*2eb0*/  ISETP.NE.AND P1, PT, R140, 0x1, PT ;  /* 0x000000018c00780c */ /* 0x000fda0003f25270 */
[----:B------:R-:W1:Y:S08]  /*2ec0*/  @P1 LDC R142, c[0x0][0x754] ;  /* 0x0001d500ff8e1b82 */ /* 0x000e700000000800 */
[----:B------:R-:W2:Y:S01]  /*2ed0*/  @P1 LDC R141, c[0x0][0x758] ;  /* 0x0001d600ff8d1b82 */ /* 0x000ea20000000800 */
[----:B-1----:R-:W-:-:S05]  /*2ee0*/  @P1 IMAD.HI.U32 R142, R143, R142, RZ ;  /* 0x0000008e8f8e1227 */ /* 0x002fca00078e00ff */
[----:B--2---:R-:W-:-:S07]  /*2ef0*/  @P1 SHF.R.U32.HI R143, RZ, R141, R142 ;  /* 0x0000008dff8f1219 */ /* 0x004fce000001168e */
.L_x_2001:
[----:B------:R-:W-:Y:S05]  /*2f00*/  BSYNC B0 ;  /* 0x0000000000007941 */ /* 0x000fea0003800000 */
.L_x_1999:
[----:B------:R-:W2:Y:S02]  /*2f10*/  LDL R141, [R1+0x10] ;  /* 0x00001000018d7983 */ /* 0x000ea40000100800 */
[----:B--2---:R-:W-:-:S05]  /*2f20*/  IMAD R143, R143, R140, R141 ;  /* 0x0000008c8f8f7224 */ /* 0x004fca00078e028d */
[----:B------:R-:W-:Y:S02]  /*2f30*/  VIMNMX R147, R147, R143, !PT ;  /* 0x0000008f93937248 */ /* 0x000fe40007fe0100 */
[----:B------:R-:W-:-:S07]  /*2f40*/  VIADDMNMX R144, R143, R140, R144, PT ;  /* 0x0000008c8f907246 */ /* 0x000fce0003800190 */
.L_x_1998:
        /* <DEDUP_REMOVED lines=283> */
.L_x_2002:
        /* <DEDUP_REMOVED lines=59> */
.L_x_2003:
        /* <DEDUP_REMOVED lines=63> */
.L_x_1978:
        /* <DEDUP_REMOVED lines=129> */
.L_x_2006:
        /* <DEDUP_REMOVED lines=54> */
.L_x_2008:
[----:B------:R-:W-:Y:S05]  /*5410*/  BSYNC B0 ;  /* 0x0000000000007941 */ /* 0x000fea0003800000 */
.L_x_2007:
        /* <DEDUP_REMOVED lines=15> */
.L_x_2010:
[----:B------:R-:W-:Y:S05]  /*5510*/  BSYNC B0 ;  /* 0x0000000000007941 */ /* 0x000fea0003800000 */
.L_x_2009:
        /* <DEDUP_REMOVED lines=18> */
.L_x_2012:
[----:B------:R-:W-:Y:S05]  /*5640*/  BSYNC B0 ;  /* 0x0000000000007941 */ /* 0x000fea0003800000 */
.L_x_2011:
        /* <DEDUP_REMOVED lines=17> */
.L_x_2014:
[----:B------:R-:W-:Y:S05]  /*5760*/  BSYNC B0 ;  /* 0x0000000000007941 */ /* 0x000fea0003800000 */
.L_x_2013:
        /* <DEDUP_REMOVED lines=18> */
.L_x_2016:
[----:B------:R-:W-:Y:S05]  /*5890*/  BSYNC B0 ;  /* 0x0000000000007941 */ /* 0x000fea0003800000 */
.L_x_2015:
        /* <DEDUP_REMOVED lines=20> */
.L_x_2018:
[----:B------:R-:W-:Y:S05]  /*59e0*/  BSYNC B0 ;  /* 0x0000000000007941 */ /* 0x000fea0003800000 */
.L_x_2017:
        /* <DEDUP_REMOVED lines=26> */
.L_x_2020:
[----:B------:R-:W-:Y:S05]  /*5b90*/  BSYNC B0 ;  /* 0x0000000000007941 */ /* 0x000fea0003800000 */
.L_x_2019:
        /* <DEDUP_REMOVED lines=15> */
.L_x_2022:
[----:B------:R-:W-:Y:S05]  /*5c90*/  BSYNC B0 ;  /* 0x0000000000007941 */ /* 0x000fea0003800000 */
.L_x_2021:
        /* <DEDUP_REMOVED lines=15> */
.L_x_2024:
[----:B------:R-:W-:Y:S05]  /*5d90*/  BSYNC B0 ;  /* 0x0000000000007941 */ /* 0x000fea0003800000 */
.L_x_2023:
        /* <DEDUP_REMOVED lines=15> */
.L_x_2026:
[----:B------:R-:W-:Y:S05]  /*5e90*/  BSYNC B0 ;  /* 0x0000000000007941 */ /* 0x000fea0003800000 */
.L_x_2025:
        /* <DEDUP_REMOVED lines=15> */
.L_x_2028:
[----:B------:R-:W-:Y:S05]  /*5f90*/  BSYNC B0 ;  /* 0x0000000000007941 */ /* 0x000fea0003800000 */
.L_x_2027:
        /* <DEDUP_REMOVED lines=15> */
.L_x_2005:
        /* <DEDUP_REMOVED lines=31> */
.L_x_2029:
        /* <DEDUP_REMOVED lines=45> */
.L_x_2031:
[----:B------:R-:W-:Y:S05]  /*6550*/  BSYNC B0 ;  /* 0x0000000000007941 */ /* 0x000fea0003800000 */
.L_x_2030:
        /* <DEDUP_REMOVED lines=16> */
.L_x_2033:
[----:B------:R-:W-:Y:S05]  /*6660*/  BSYNC B0 ;  /* 0x0000000000007941 */ /* 0x000fea0003800000 */
.L_x_2032:
        /* <DEDUP_REMOVED lines=16> */
.L_x_2035:
[----:B------:R-:W-:Y:S05]  /*6770*/  BSYNC B0 ;  /* 0x0000000000007941 */ /* 0x000fea0003800000 */
.L_x_2034:
        /* <DEDUP_REMOVED lines=17> */
.L_x_2037:
[----:B------:R-:W-:Y:S05]  /*6890*/  BSYNC B0 ;  /* 0x0000000000007941 */ /* 0x000fea0003800000 */
.L_x_2036:
        /* <DEDUP_REMOVED lines=16> */
.L_x_2039:
[----:B------:R-:W-:Y:S05]  /*69a0*/  BSYNC B0 ;  /* 0x0000000000007941 */ /* 0x000fea0003800000 */
.L_x_2038:
        /* <DEDUP_REMOVED lines=20> */
.L_x_2041:
[----:B------:R-:W-:Y:S05]  /*6af0*/  BSYNC B0 ;  /* 0x0000000000007941 */ /* 0x000fea0003800000 */
.L_x_2040:
        /* <DEDUP_REMOVED lines=24> */
.L_x_2043:
[----:B------:R-:W-:Y:S05]  /*6c80*/  BSYNC B0 ;  /* 0x0000000000007941 */ /* 0x000fea0003800000 */
.L_x_2042:
        /* <DEDUP_REMOVED lines=15> */
.L_x_2045:
[----:B------:R-:W-:Y:S05]  /*6d80*/  BSYNC B0 ;  /* 0x0000000000007941 */ /* 0x000fea0003800000 */
.L_x_2044:
        /* <DEDUP_REMOVED lines=15> */
.L_x_2047:
[----:B------:R-:W-:Y:S05]  /*6e80*/  BSYNC B0 ;  /* 0x0000000000007941 */ /* 0x000fea0003800000 */
.L_x_2046:
        /* <DEDUP_REMOVED lines=15> */
.L_x_2049:
[----:B------:R-:W-:Y:S05]  /*6f80*/  BSYNC B0 ;  /* 0x0000000000007941 */ /* 0x000fea0003800000 */
.L_x_2048:
        /* <DEDUP_REMOVED lines=15> */
.L_x_2051:
[----:B------:R-:W-:Y:S05]  /*7080*/  BSYNC B0 ;  /* 0x0000000000007941 */ /* 0x000fea0003800000 */
.L_x_2050:
        /* <DEDUP_REMOVED lines=15> */
.L_x_1967:
        /* <DEDUP_REMOVED lines=21> */
.L_x_2053:
        /* <DEDUP_REMOVED lines=13> */
.L_x_2055:
[----:B------:R-:W-:-:S05]  /*73a0*/  ULDC UR4, c[0x0][0x8bc] ;  /* 0x00022f0000047ab9 */ /* 0x000fca0000000800 */
.L_x_2054:
        /* <DEDUP_REMOVED lines=26> */
[----:B------:R-:W-:Y:S01]  /*7550*/  ULDC UR10, c[0x0][0x280] ;  /* 0x0000a000000a7ab9 */ /* 0x000fe20000000800 */
[----:B-1----:R-:W-:-:S11]  /*7560*/  USHF.R.S32.HI UR17, URZ, 0x1f, UR7 ;  /* 0x0000001f3f117899 */ /* 0x002fd60008011407 */
[----:B--2---:R-:W-:Y:S02]  /*7570*/  @P0 R2UR UR4, R0 ;  /* 0x00000000000402ca */ /* 0x004fe400000e0000 */
[----:B------:R-:W-:-:S04]  /*7580*/  ISETP.NE.U32.AND P0, PT, RZ, UR8, PT ;  /* 0x00000008ff007c0c */ /* 0x000fc8000bf05070 */
        /* <DEDUP_REMOVED lines=14> */
.L_x_2056:
        /* <DEDUP_REMOVED lines=13> */
.L_x_2057:
        /* <DEDUP_REMOVED lines=12> */
.L_x_2058:
[----:B------:R-:W-:Y:S01]  /*7800*/  UIADD3 UR8, -UR11, UR10, UR6 ;  /* 0x0000000a0b087290 */ /* 0x000fe2000fffe106 */
[----:B------:R-:W-:Y:S01]  /*7810*/  ISETP.LE.AND P0, PT, RZ, UR22, PT ;  /* 0x00000016ff007c0c */ /* 0x000fe2000bf03270 */
[----:B------:R-:W-:Y:S01]  /*7820*/  ULDC UR9, c[0x0][0x74c] ;  /* 0x0001d30000097ab9 */ /* 0x000fe20000000800 */
[----:B------:R-:W-:Y:S02]  /*7830*/  USHF.R.S32.HI UR13, URZ, 0x1f, UR16 ;  /* 0x0000001f3f0d7899 */ /* 0x000fe40008011410 */
[----:B------:R-:W-:Y:S02]  /*7840*/  UIADD3 UR9, UR8, -UR9, URZ ;  /* 0x8000000908097290 */ /* 0x000fe4000fffe03f */
[----:B------:R-:W-:Y:S02]  /*7850*/  UIADD3 UR8, UR10, 0x3f, URZ ;  /* 0x0000003f0a087890 */ /* 0x000fe4000fffe03f */
[----:B------:R-:W-:Y:S01]  /*7860*/  USHF.R.S32.HI UR12, URZ, 0x1f, UR9 ;  /* 0x0000001f3f0c7899 */ /* 0x000fe20008011409 */
[----:B------:R-:W-:Y:S01]  /*7870*/  ULDC UR15, c[0x0][0x288] ;  /* 0x0000a200000f7ab9 */ /* 0x000fe20000000800 */
[----:B------:R-:W-:-:S02]  /*7880*/  USEL UR20, UR13, URZ, !UP0 ;  /* 0x0000003f0d147287 */ /* 0x000fc4000c000000 */
[----:B------:R-:W-:Y:S02]  /*7890*/  ULEA.HI UR12, UR12, UR9, URZ, 0x6 ;  /* 0x000000090c0c7291 */ /* 0x000fe4000f8f303f */
[----:B------:R-:W-:Y:S02]  /*78a0*/  USHF.R.S32.HI UR9, URZ, 0x1f, UR8 ;  /* 0x0000001f3f097899 */ /* 0x000fe40008011408 */
[----:B------:R-:W-:Y:S02]  /*78b0*/  USHF.R.S32.HI UR12, URZ, 0x6, UR12 ;  /* 0x000000063f0c7899 */ /* 0x000fe4000801140c */
[----:B------:R-:W-:Y:S02]  /*78c0*/  ULEA.HI UR8, UR9, UR8, URZ, 0x6 ;  /* 0x0000000809087291 */ /* 0x000fe4000f8f303f */
[----:B------:R-:W-:Y:S02]  /*78d0*/  UIMAD UR13, UR16, UR15, URZ ;  /* 0x0000000f100d72a4 */ /* 0x000fe4000f8e023f */
[----:B------:R-:W-:-:S02]  /*78e0*/  UISETP.LT.AND UP1, UPT, URZ, UR12, UPT ;  /* 0x0000000c3f00728c */ /* 0x000fc4000bf21270 */
[----:B------:R-:W-:Y:S02]  /*78f0*/  USHF.R.S32.HI UR8, URZ, 0x6, UR8 ;  /* 0x000000063f087899 */ /* 0x000fe40008011408 */
[----:B------:R-:W-:Y:S02]  /*7900*/  USEL UR14, UR16, URZ, !UP0 ;  /* 0x0000003f100e7287 */ /* 0x000fe4000c000000 */
[----:B------:R-:W-:Y:S02]  /*7910*/  UIADD3 UR23, UP0, UR13, UR7, URZ ;  /* 0x000000070d177290 */ /* 0x000fe4000ff1e03f */
[----:B------:R-:W-:Y:S01]  /*7920*/  USEL UR9, URZ, UR12, !UP1 ;  /* 0x0000000c3f097287 */ /* 0x000fe2000c800000 */
[----:B------:R-:W-:Y:S01]  /*7930*/  IMAD.U32 R9, RZ, RZ, UR8 ;  /* 0x00000008ff097e24 */ /* 0x000fe2000f8e00ff */
[----:B------:R-:W-:Y:S10]  /*7940*/  @!P0 BRA `(.L_x_2059) ;  /* 0x0000000000248947 */ /* 0x000ff40003800000 */
[----:B------:R-:W-:-:S03]  /*7950*/  UIADD3 UR6, UR6, 0x9f, UR10 ;  /* 0x0000009f06067890 */ /* 0x000fc6000fffe00a */
[----:B------:R-:W-:Y:S02]  /*7960*/  ULDC UR10, c[0x0][0x748] ;  /* 0x0001d200000a7ab9 */ /* 0x000fe40000000800 */
[----:B------:R-:W-:-:S04]  /*7970*/  UIADD3 UR6, UR6, UR10, -UR11 ;  /* 0x0000000a06067290 */ /* 0x000fc8000fffe80b */
[----:B------:R-:W-:-:S04]  /*7980*/  USHF.R.S32.HI UR10, URZ, 0x1f, UR6 ;  /* 0x0000001f3f0a7899 */ /* 0x000fc80008011406 */
[----:B------:R-:W-:-:S04]  /*7990*/  ULEA.HI UR10, UR10, UR6, URZ, 0x6 ;  /* 0x000000060a0a7291 */ /* 0x000fc8000f8f303f */
[----:B------:R-:W-:-:S04]  /*79a0*/  USHF.R.S32.HI UR10, URZ, 0x6, UR10 ;  /* 0x000000063f0a7899 */ /* 0x000fc8000801140a */
[----:B------:R-:W-:-:S04]  /*79b0*/  UISETP.LT.AND UP1, UPT, UR8, UR10, UPT ;  /* 0x0000000a0800728c */ /* 0x000fc8000bf21270 */
[----:B------:R-:W-:-:S06]  /*79c0*/  USEL UR10, UR8, UR10, UP1 ;  /* 0x0000000a080a7287 */ /* 0x000fcc0008800000 */
[----:B------:R-:W-:-:S07]  /*79d0*/  IMAD.U32 R9, RZ, RZ, UR10 ;  /* 0x0000000aff097e24 */ /* 0x000fce000f8e00ff */
.L_x_2059:
[----:B------:R-:W-:Y:S02]  /*79e0*/  ISETP.GT.AND P1, PT, R9, UR9, PT ;  /* 0x0000000909007c0c */ /* 0x000fe4000bf24270 */
[----:B------:R-:W-:Y:S01]  /*79f0*/  ELECT P0, URZ, PT ;  /* 0x00000000003f782f */ /* 0x000fe20003800000 */
[----:B------:R-:W-:-:S10]  /*7a00*/  ULEA.HI.X.SX32 UR10, UR13, UR17, 0x1, UP0 ;  /* 0x000000110d0a7291 */ /* 0x000fd400080f0e3f */
[----:B------:R-:W-:Y:S05]  /*7a10*/  @!P1 BRA `(.L_x_2060) ;  /* 0x0000001400889947 */ /* 0x000fea0003800000 */
[----:B------:R-:W1:Y:S01]  /*7a20*/  S2R R2, SR_TID.X ;  /* 0x0000000000027919 */ /* 0x000e620000002100 */
[----:B------:R-:W-:Y:S01]  /*7a30*/  ULDC.64 UR18, c[0x0][0x2d8] ;  /* 0x0000b60000127ab9 */ /* 0x000fe20000000a00 */
[----:B------:R-:W-:Y:S01]  /*7a40*/  VIADD R0, R9, -UR9 ;  /* 0x8000000909007c36 */ /* 0x000fe20008000000 */
[----:B------:R-:W-:Y:S02]  /*7a50*/  UIMAD UR6, UR17, UR18, URZ ;  /* 0x00000012110672a4 */ /* 0x000fe4000f8e023f */
[----:B------:R-:W-:Y:S02]  /*7a60*/  UIMAD.WIDE.U32 UR12, UR7, UR18, URZ ;  /* 0x00000012070c72a5 */ /* 0x000fe4000f8e003f */
[----:B------:R-:W-:Y:S01]  /*7a70*/  UIMAD UR19, UR7, UR19, UR6 ;  /* 0x00000013071372a4 */ /* 0x000fe2000f8e0206 */
[----:B------:R-:W-:Y:S01]  /*7a80*/  LOP3.LUT R0, R0, 0x1, RZ, 0xc0, !PT ;  /* 0x0000000100007812 */ /* 0x000fe200078ec0ff */
[----:B------:R-:W-:Y:S02]  /*7a90*/  UIADD3 UR6, UP0, UR4, UR12, URZ ;  /* 0x0000000c04067290 */ /* 0x000fe4000ff1e03f */
[----:B------:R-:W-:Y:S01]  /*7aa0*/  UIADD3 UR19, UR13, UR19, URZ ;  /* 0x000000130d137290 */ /* 0x000fe2000fffe03f */
[----:B------:R-:W-:Y:S01]  /*7ab0*/  ISETP.NE.U32.AND P1, PT, R0, 0x1, PT ;  /* 0x000000010000780c */ /* 0x000fe20003f25070 */
[----:B------:R-:W-:Y:S01]  /*7ac0*/  ULDC.64 UR16, c[0x0][0x2e0] ;  /* 0x0000b80000107ab9 */ /* 0x000fe20000000a00 */
[----:B------:R-:W-:Y:S01]  /*7ad0*/  ULDC UR18, c[0x0][0x760] ;  /* 0x0001d80000127ab9 */ /* 0x000fe20000000800 */
[----:B------:R-:W-:-:S02]  /*7ae0*/  UIADD3.X UR7, UR5, UR19, URZ, UP0, !UPT ;  /* 0x0000001305077290 */ /* 0x000fc400087fe43f */
[----:B------:R-:W-:Y:S02]  /*7af0*/  UIMAD UR11, UR20, UR16, URZ ;  /* 0x00000010140b72a4 */ /* 0x000fe4000f8e023f */
[----:B------:R-:W-:Y:S02]  /*7b00*/  UIMAD.WIDE.U32 UR6, UR14, UR16, UR6 ;  /* 0x000000100e0672a5 */ /* 0x000fe4000f8e0006 */
[----:B------:R-:W-:Y:S02]  /*7b10*/  UIMAD UR17, UR14, UR17, UR11 ;  /* 0x000000110e1172a4 */ /* 0x000fe4000f8e020b */
[----:B------:R-:W-:Y:S02]  /*7b20*/  UIMAD UR11, UR15, UR18, URZ ;  /* 0x000000120f0b72a4 */ /* 0x000fe4000f8e023f */
[----:B------:R-:W-:Y:S01]  /*7b30*/  UIADD3 UR24, UR7, UR17, URZ ;  /* 0x0000001107187290 */ /* 0x000fe2000fffe03f */
[----:B-1----:R-:W-:Y:S01]  /*7b40*/  LOP3.LUT R10, R2, 0x1f, RZ, 0xc0, !PT ;  /* 0x0000001f020a7812 */ /* 0x002fe200078ec0ff */
[----:B------:R-:W-:Y:S10]  /*7b50*/  @P1 BRA `(.L_x_2061) ;  /* 0x0000000400d01947 */ /* 0x000ff40003800000 */
        /* <DEDUP_REMOVED lines=11> */
.L_x_2064:
[----:B------:R-:W2:Y:S04]  /*7c10*/  LDG.E.STRONG.GPU R0, desc[UR38][R2.64] ;  /* 0x0000002602007981 */ /* 0x000ea8000c1ef900 */
[----:B--2---:R-:W-:Y:S01]  /*7c20*/  CCTL.IVALL ;  /* 0x00000000ff00798f */ /* 0x004fe20002000000 */
[----:B------:R-:W-:Y:S05]  /*7c30*/  YIELD ;  /* 0x0000000000007946 */ /* 0x000fea0003800000 */
[----:B------:R-:W-:-:S13]  /*7c40*/  ISETP.NE.AND P1, PT, R0, UR22, PT ;  /* 0x0000001600007c0c */ /* 0x000fda000bf25270 */
[----:B------:R-:W-:Y:S05]  /*7c50*/  @P1 BRA `(.L_x_2064) ;  /* 0xfffffffc00ec1947 */ /* 0x000fea000383ffff */
.L_x_2063:
[----:B------:R-:W-:Y:S05]  /*7c60*/  BSYNC B0 ;  /* 0x0000000000007941 */ /* 0x000fea0003800000 */
.L_x_2062:
[----:B------:R-:W-:-:S03]  /*7c70*/  UMOV UR15, 0xffffffff ;  /* 0xffffffff000f7882 */ /* 0x000fc60000000000 */
[----:B------:R-:W-:Y:S05]  /*7c80*/  BRA.DIV UR15, `(.L_x_2065) ;  /* 0x000000460fbc7947 */ /* 0x000fea000b800000 */
[----:B------:R-:W-:Y:S01]  /*7c90*/  NOP ;  /* 0x0000000000007918 */ /* 0x000fe20000000000 */
.L_x_2159:
        /* <DEDUP_REMOVED lines=22> */
.L_x_2067:
[----:B------:R-:W-:Y:S05]  /*7e00*/  BSYNC B0 ;  /* 0x0000000000007941 */ /* 0x000fea0003800000 */
.L_x_2066:
        /* <DEDUP_REMOVED lines=19> */
.L_x_2069:
[----:B------:R-:W-:Y:S05]  /*7f40*/  BSYNC B0 ;  /* 0x0000000000007941 */ /* 0x000fea0003800000 */
.L_x_2068:
        /* <DEDUP_REMOVED lines=20> */
.L_x_2071:
[----:B------:R-:W-:Y:S05]  /*8090*/  BSYNC B0 ;  /* 0x0000000000007941 */ /* 0x000fea0003800000 */
.L_x_2070:
[----:B------:R-:W-:Y:S06]  /*80a0*/  BAR.ARV 0xa, 0xa0 ;  /* 0x0282800000007b1d */ /* 0x000fec0000002000 */
[----:B------:R-:W-:Y:S04]  /*80b0*/  BSSY B0, `(.L_x_2072) ;  /* 0x0000003000007945 */ /* 0x000fe80003800000 */
[----:B------:R-:W-:Y:S05]  /*80c0*/  @!P0 BRA `(.L_x_2073) ;  /* 0x0000000000048947 */ /* 0x000fea0003800000 */
[----:B------:R-:W-:-:S04]  /*80d0*/  DEPBAR.LE SB0, 0x1 ;  /* 0x000080400000791a */ /* 0x000fc80000000000 */
.L_x_2073:
[----:B------:R-:W-:Y:S05]  /*80e0*/  BSYNC B0 ;  /* 0x0000000000007941 */ /* 0x000fea0003800000 */
.L_x_2072:
[----:B------:R-:W-:Y:S06]  /*80f0*/  BAR.ARV 0xb, 0xa0 ;  /* 0x02c2800000007b1d */ /* 0x000fec0000002000 */
[----:B------:R-:W-:Y:S04]  /*8100*/  BSSY B0, `(.L_x_2074) ;  /* 0x0000003000007945 */ /* 0x000fe80003800000 */
[----:B------:R-:W-:Y:S05]  /*8110*/  @!P0 BRA `(.L_x_2075) ;  /* 0x0000000000048947 */ /* 0x000fea0003800000 */
[----:B------:R-:W-:-:S04]  /*8120*/  DEPBAR.LE SB0, 0x0 ;  /* 0x000080000000791a */ /* 0x000fc80000000000 */
.L_x_2075:
[----:B------:R-:W-:Y:S05]  /*8130*/  BSYNC B0 ;  /* 0x0000000000007941 */ /* 0x000fea0003800000 */
.L_x_2074:
        /* <DEDUP_REMOVED lines=19> */
.L_x_2077:
[----:B------:R-:W-:Y:S05]  /*8270*/  BSYNC B0 ;  /* 0x0000000000007941 */ /* 0x000fea0003800000 */
.L_x_2076:
[----:B------:R-:W-:Y:S01]  /*8280*/  UIADD3 UR15, UR9, 0x1, URZ ;  /* 0x00000001090f7890 */ /* 0x000fe2000fffe03f */
[----:B------:R-:W-:Y:S11]  /*8290*/  BRA `(.L_x_2078) ;  /* 0x0000000000047947 */ /* 0x000ff60003800000 */
.L_x_2061:
[----:B------:R-:W-:-:S05]  /*82a0*/  UMOV UR15, UR9 ;  /* 0x00000009000f7c82 */ /* 0x000fca0008000000 */
.L_x_2078:
[----:B------:R-:W-:-:S06]  /*82b0*/  UIADD3 UR9, UR9, 0x1, URZ ;  /* 0x0000000109097890 */ /* 0x000fcc000fffe03f */
[----:B------:R-:W-:Y:S01]  /*82c0*/  ISETP.NE.AND P1, PT, R9, UR9, PT ;  /* 0x0000000909007c0c */ /* 0x000fe2000bf25270 */
[----:B------:R-:W-:-:S12]  /*82d0*/  UMOV UR9, UR15 ;  /* 0x0000000f00097c82 */ /* 0x000fd80008000000 */
[----:B------:R-:W-:Y:S05]  /*82e0*/  @!P1 BRA `(.L_x_2060) ;  /* 0x0000000c00549947 */ /* 0x000fea0003800000 */
[----:B------:R-:W-:Y:S01]  /*82f0*/  UMOV UR18, UR12 ;  /* 0x0000000c00127c82 */ /* 0x000fe20008000000 */
[----:B------:R-:W-:Y:S01]  /*8300*/  UMOV UR9, UR15 ;  /* 0x0000000f00097c82 */ /* 0x000fe20008000000 */
[----:B------:R-:W-:-:S03]  /*8310*/  UIMAD.WIDE.U32 UR12, UR14, UR16, UR18 ;  /* 0x000000100e0c72a5 */ /* 0x000fc6000f8e0012 */
[----:B------:R-:W-:Y:S01]  /*8320*/  ULDC.64 UR18, c[0x0][0x2c0] ;  /* 0x0000b00000127ab9 */ /* 0x000fe20000000a00 */
[----:B------:R-:W-:-:S04]  /*8330*/  UIADD3 UR4, UP0, UR4, UR12, URZ ;  /* 0x0000000c04047290 */ /* 0x000fc8000ff1e03f */
[----:B------:R-:W-:Y:S02]  /*8340*/  UIADD3.X UR5, UR5, UR17, UR13, UP0, !UPT ;  /* 0x0000001105057290 */ /* 0x000fe400087fe40d */
[----:B------:R-:W-:-:S04]  /*8350*/  ULEA UR14, UP0, UR4, UR18, 0x2 ;  /* 0x00000012040e7291 */ /* 0x000fc8000f80103f */
[----:B------:R-:W-:Y:S02]  /*8360*/  ULEA.HI.X UR5, UR4, UR19, UR5, 0x2, UP0 ;  /* 0x0000001304057291 */ /* 0x000fe400080f1405 */
[----:B------:R-:W-:Y:S01]  /*8370*/  UIADD3 UR14, UP0, UR14, 0x4000, URZ ;  /* 0x000040000e0e7890 */ /* 0x000fe2000ff1e03f */
[----:B------:R-:W-:-:S03]  /*8380*/  UMOV UR4, URZ ;  /* 0x0000003f00047c82 */ /* 0x000fc60008000000 */
[----:B------:R-:W-:-:S12]  /*8390*/  UIADD3.X UR5, URZ, UR5, URZ, UP0, !UPT ;  /* 0x000000053f057290 */ /* 0x000fd800087fe43f */
.L_x_2111:
        /* <DEDUP_REMOVED lines=11> */
.L_x_2081:
[----:B------:R-:W2:Y:S04]  /*8450*/  LDG.E.STRONG.GPU R0, desc[UR38][R2.64] ;  /* 0x0000002602007981 */ /* 0x000ea8000c1ef900 */
[----:B--2---:R-:W-:Y:S01]  /*8460*/  CCTL.IVALL ;  /* 0x00000000ff00798f */ /* 0x004fe20002000000 */
[----:B------:R-:W-:Y:S05]  /*8470*/  YIELD ;  /* 0x0000000000007946 */ /* 0x000fea0003800000 */
[----:B------:R-:W-:-:S13]  /*8480*/  ISETP.NE.AND P1, PT, R0, UR22, PT ;  /* 0x0000001600007c0c */ /* 0x000fda000bf25270 */
[----:B------:R-:W-:Y:S05]  /*8490*/  @P1 BRA `(.L_x_2081) ;  /* 0xfffffffc00ec1947 */ /* 0x000fea000383ffff */
.L_x_2080:
[----:B------:R-:W-:Y:S05]  /*84a0*/  BSYNC B0 ;  /* 0x0000000000007941 */ /* 0x000fea0003800000 */
.L_x_2079:
[----:B------:R-:W-:-:S03]  /*84b0*/  UMOV UR16, 0xffffffff ;  /* 0xffffffff00107882 */ /* 0x000fc60000000000 */
[----:B------:R-:W-:Y:S05]  /*84c0*/  BRA.DIV UR16, `(.L_x_2082) ;  /* 0x0000003e10c87947 */ /* 0x000fea000b800000 */
[----:B------:R-:W-:Y:S01]  /*84d0*/  NOP ;  /* 0x0000000000007918 */ /* 0x000fe20000000000 */
.L_x_2162:
        /* <DEDUP_REMOVED lines=19> */
.L_x_2084:
[----:B------:R-:W-:Y:S05]  /*8610*/  BSYNC B0 ;  /* 0x0000000000007941 */ /* 0x000fea0003800000 */
.L_x_2083:
[----:B------:R-:W-:Y:S01]  /*8620*/  UIMAD UR19, UR15, 0x3000, UR4 ;  /* 0x000030000f1378a4 */ /* 0x000fe2000f8e0204 */
[----:B------:R-:W-:Y:S06]  /*8630*/  BAR.SYNC.DEFER_BLOCKING 0xe, 0xa0 ;  /* 0x0382800000007b1d */ /* 0x000fec0000010000 */
[----:B------:R-:W-:Y:S01]  /*8640*/  UMOV UR16, UR14 ;  /* 0x0000000e00107c82 */ /* 0x000fe20008000000 */
[----:B------:R-:W-:Y:S01]  /*8650*/  UMOV UR17, UR5 ;  /* 0x0000000500117c82 */ /* 0x000fe20008000000 */
[----:B------:R-:W-:Y:S01]  /*8660*/  BSSY B0, `(.L_x_2085) ;  /* 0x000000c000007945 */ /* 0x000fe20003800000 */
[----:B------:R-:W-:-:S03]  /*8670*/  UIMAD.WIDE UR16, UR19, 0x4, UR16 ;  /* 0x00000004131078a5 */ /* 0x000fc6000f8e0210 */
[----:B------:R-:W-:Y:S09]  /*8680*/  @!P0 BRA `(.L_x_2086) ;  /* 0x0000000000248947 */ /* 0x000ff20003800000 */
        /* <DEDUP_REMOVED lines=9> */
.L_x_2086:
[----:B------:R-:W-:Y:S05]  /*8720*/  BSYNC B0 ;  /* 0x0000000000007941 */ /* 0x000fea0003800000 */
.L_x_2085:
        /* <DEDUP_REMOVED lines=15> */
.L_x_2088:
[----:B------:R-:W-:Y:S05]  /*8820*/  BSYNC B0 ;  /* 0x0000000000007941 */ /* 0x000fea0003800000 */
.L_x_2087:
[----:B------:R-:W-:Y:S06]  /*8830*/  BAR.ARV 0xa, 0xa0 ;  /* 0x0282800000007b1d */ /* 0x000fec0000002000 */
[----:B------:R-:W-:Y:S04]  /*8840*/  BSSY B0, `(.L_x_2089) ;  /* 0x0000003000007945 */ /* 0x000fe80003800000 */
[----:B------:R-:W-:Y:S05]  /*8850*/  @!P0 BRA `(.L_x_2090) ;  /* 0x0000000000048947 */ /* 0x000fea0003800000 */
[----:B------:R-:W-:-:S04]  /*8860*/  DEPBAR.LE SB0, 0x1 ;  /* 0x000080400000791a */ /* 0x000fc80000000000 */
.L_x_2090:
[----:B------:R-:W-:Y:S05]  /*8870*/  BSYNC B0 ;  /* 0x0000000000007941 */ /* 0x000fea0003800000 */
.L_x_2089:
[----:B------:R-:W-:Y:S06]  /*8880*/  BAR.ARV 0xb, 0xa0 ;  /* 0x02c2800000007b1d */ /* 0x000fec0000002000 */
[----:B------:R-:W-:Y:S04]  /*8890*/  BSSY B0, `(.L_x_2091) ;  /* 0x0000003000007945 */ /* 0x000fe80003800000 */
[----:B------:R-:W-:Y:S05]  /*88a0*/  @!P0 BRA `(.L_x_2092) ;  /* 0x0000000000048947 */ /* 0x000fea0003800000 */
[----:B------:R-:W-:-:S04]  /*88b0*/  DEPBAR.LE SB0, 0x0 ;  /* 0x000080000000791a */ /* 0x000fc80000000000 */
.L_x_2092:
[----:B------:R-:W-:Y:S05]  /*88c0*/  BSYNC B0 ;  /* 0x0000000000007941 */ /* 0x000fea0003800000 */
.L_x_2091:
        /* <DEDUP_REMOVED lines=19> */
.L_x_2094:
[----:B------:R-:W-:Y:S05]  /*8a00*/  BSYNC B0 ;  /* 0x0000000000007941 */ /* 0x000fea0003800000 */
.L_x_2093:
        /* <DEDUP_REMOVED lines=9> */
.L_x_2097:
[----:B------:R-:W2:Y:S04]  /*8aa0*/  LDG.E.STRONG.GPU R0, desc[UR38][R2.64] ;  /* 0x0000002602007981 */ /* 0x000ea8000c1ef900 */
[----:B--2---:R-:W-:Y:S01]  /*8ab0*/  CCTL.IVALL ;  /* 0x00000000ff00798f */ /* 0x004fe20002000000 */
[----:B------:R-:W-:Y:S05]  /*8ac0*/  YIELD ;  /* 0x0000000000007946 */ /* 0x000fea0003800000 */
[----:B------:R-:W-:-:S13]  /*8ad0*/  ISETP.NE.AND P1, PT, R0, UR22, PT ;  /* 0x0000001600007c0c */ /* 0x000fda000bf25270 */
[----:B------:R-:W-:Y:S05]  /*8ae0*/  @P1 BRA `(.L_x_2097) ;  /* 0xfffffffc00ec1947 */ /* 0x000fea000383ffff */
.L_x_2096:
[----:B------:R-:W-:Y:S05]  /*8af0*/  BSYNC B0 ;  /* 0x0000000000007941 */ /* 0x000fea0003800000 */
.L_x_2095:
[----:B------:R-:W-:-:S03]  /*8b00*/  UMOV UR12, 0xffffffff ;  /* 0xffffffff000c7882 */ /* 0x000fc60000000000 */
[----:B------:R-:W-:Y:S05]  /*8b10*/  BRA.DIV UR12, `(.L_x_2098) ;  /* 0x0000003a0c507947 */ /* 0x000fea000b800000 */
[----:B------:R-:W-:Y:S01]  /*8b20*/  NOP ;  /* 0x0000000000007918 */ /* 0x000fe20000000000 */
.L_x_2165:
        /* <DEDUP_REMOVED lines=15> */
.L_x_2100:
[----:B------:R-:W-:Y:S05]  /*8c20*/  BSYNC B0 ;  /* 0x0000000000007941 */ /* 0x000fea0003800000 */
.L_x_2099:
        /* <DEDUP_REMOVED lines=14> */
.L_x_2102:
[----:B------:R-:W-:Y:S05]  /*8d10*/  BSYNC B0 ;  /* 0x0000000000007941 */ /* 0x000fea0003800000 */
.L_x_2101:
        /* <DEDUP_REMOVED lines=15> */
.L_x_2104:
[----:B------:R-:W-:Y:S05]  /*8e10*/  BSYNC B0 ;  /* 0x0000000000007941 */ /* 0x000fea0003800000 */
.L_x_2103:
[----:B------:R-:W-:Y:S06]  /*8e20*/  BAR.ARV 0xa, 0xa0 ;  /* 0x0282800000007b1d */ /* 0x000fec0000002000 */
[----:B------:R-:W-:Y:S04]  /*8e30*/  BSSY B0, `(.L_x_2105) ;  /* 0x0000003000007945 */ /* 0x000fe80003800000 */
[----:B------:R-:W-:Y:S05]  /*8e40*/  @!P0 BRA `(.L_x_2106) ;  /* 0x0000000000048947 */ /* 0x000fea0003800000 */
[----:B------:R-:W-:-:S04]  /*8e50*/  DEPBAR.LE SB0, 0x1 ;  /* 0x000080400000791a */ /* 0x000fc80000000000 */
.L_x_2106:
[----:B------:R-:W-:Y:S05]  /*8e60*/  BSYNC B0 ;  /* 0x0000000000007941 */ /* 0x000fea0003800000 */
.L_x_2105:
[----:B------:R-:W-:Y:S06]  /*8e70*/  BAR.ARV 0xb, 0xa0 ;  /* 0x02c2800000007b1d */ /* 0x000fec0000002000 */
[----:B------:R-:W-:Y:S04]  /*8e80*/  BSSY B0, `(.L_x_2107) ;  /* 0x0000003000007945 */ /* 0x000fe80003800000 */
[----:B------:R-:W-:Y:S05]  /*8e90*/  @!P0 BRA `(.L_x_2108) ;  /* 0x0000000000048947 */ /* 0x000fea0003800000 */
[----:B------:R-:W-:-:S04]  /*8ea0*/  DEPBAR.LE SB0, 0x0 ;  /* 0x000080000000791a */ /* 0x000fc80000000000 */
.L_x_2108:
[----:B------:R-:W-:Y:S05]  /*8eb0*/  BSYNC B0 ;  /* 0x0000000000007941 */ /* 0x000fea0003800000 */
.L_x_2107:
        /* <DEDUP_REMOVED lines=19> */
.L_x_2110:
[----:B------:R-:W-:Y:S05]  /*8ff0*/  BSYNC B0 ;  /* 0x0000000000007941 */ /* 0x000fea0003800000 */
.L_x_2109:
[----:B------:R-:W-:Y:S02]  /*9000*/  UIADD3 UR9, UR9, 0x2, URZ ;  /* 0x0000000209097890 */ /* 0x000fe4000fffe03f */
[----:B------:R-:W-:-:S04]  /*9010*/  UIADD3 UR4, UR4, 0x6000, URZ ;  /* 0x0000600004047890 */ /* 0x000fc8000fffe03f */
[----:B------:R-:W-:-:S13]  /*9020*/  ISETP.LE.AND P1, PT, R9, UR9, PT ;  /* 0x0000000909007c0c */ /* 0x000fda000bf23270 */
[----:B------:R-:W-:Y:S05]  /*9030*/  @!P1 BRA `(.L_x_2111) ;  /* 0xfffffff000d89947 */ /* 0x000fea000383ffff */
.L_x_2060:
        /* <DEDUP_REMOVED lines=41> */
.L_x_2114:
[----:B------:R-:W-:Y:S05]  /*92d0*/  BSYNC B0 ;  /* 0x0000000000007941 */ /* 0x000fea0003800000 */
.L_x_2113:
[----:B------:R-:W-:Y:S05]  /*92e0*/  BRA `(.L_x_2115) ;  /* 0x0000000000047947 */ /* 0x000fea0003800000 */
.L_x_2112:
[----:B------:R-:W-:-:S05]  /*92f0*/  UMOV UR4, UR9 ;  /* 0x0000000900047c82 */ /* 0x000fca0008000000 */
.L_x_2115:
        /* <DEDUP_REMOVED lines=11> */
.L_x_2120:
        /* <DEDUP_REMOVED lines=24> */
.L_x_2117:
[----:B------:R-:W-:Y:S05]  /*9530*/  BSYNC B0 ;  /* 0x0000000000007941 */ /* 0x000fea0003800000 */
.L_x_2116:
        /* <DEDUP_REMOVED lines=24> */
.L_x_2119:
[----:B------:R-:W-:Y:S05]  /*96c0*/  BSYNC B0 ;  /* 0x0000000000007941 */ /* 0x000fea0003800000 */
.L_x_2118:
[----:B------:R-:W-:Y:S02]  /*96d0*/  UIADD3 UR7, UR7, 0x2, URZ ;  /* 0x0000000207077890 */ /* 0x000fe4000fffe03f */
[----:B------:R-:W-:Y:S02]  /*96e0*/  ULEA UR5, UR17, UR5, 0x1 ;  /* 0x0000000511057291 */ /* 0x000fe4000f8e083f */
[----:B------:R-:W-:Y:S02]  /*96f0*/  ULEA UR6, UR17, UR6, 0x1 ;  /* 0x0000000611067291 */ /* 0x000fe4000f8e083f */
[----:B------:R-:W-:-:S13]  /*9700*/  ISETP.NE.AND P0, PT, RZ, UR7, PT ;  /* 0x00000007ff007c0c */ /* 0x000fda000bf05270 */
[----:B------:R-:W-:Y:S05]  /*9710*/  @!P0 BRA `(.L_x_1972) ;  /* 0x0000002800b08947 */ /* 0x000fea0003800000 */
[----:B------:R-:W-:Y:S05]  /*9720*/  BRA `(.L_x_2120) ;  /* 0xfffffffc00207947 */ /* 0x000fea000383ffff */
.L_x_2052:
        /* <DEDUP_REMOVED lines=11> */
.L_x_2121:
        /* <DEDUP_REMOVED lines=10> */
.L_x_2123:
[----:B------:R-:W4:Y:S02]  /*9880*/  LDC R5, c[0x0][0x8bc] ;  /* 0x00022f00ff057b82 */ /* 0x000f240000000800 */
.L_x_2122:
        /* <DEDUP_REMOVED lines=48> */
.L_x_2125:
        /* <DEDUP_REMOVED lines=9> */
.L_x_2126:
[----:B------:R-:W-:Y:S05]  /*9c20*/  @!P0 BRA `(.L_x_2127) ;  /* 0x00000000000c8947 */ /* 0x000fea0003800000 */
[----:B------:R-:W2:Y:S04]  /*9c30*/  LDG.E R5, desc[UR38][R2.64] ;  /* 0x0000002602057981 */ /* 0x000ea8000c1e1900 */
[----:B-1----:R-:W2:Y:S02]  /*9c40*/  LDG.E R14, desc[UR38][R2.64+0x4] ;  /* 0x00000426020e7981 */ /* 0x002ea4000c1e1900 */
[----:B--2---:R-:W-:-:S07]  /*9c50*/  IMAD.IADD R14, R14, 0x1, -R5 ;  /* 0x000000010e0e7824 */ /* 0x004fce00078e0a05 */
.L_x_2127:
[----:B-12--5:R-:W-:Y:S01]  /*9c60*/  IADD3 R2, -R14, R15, R8 ;  /* 0x0000000f0e027210 */ /* 0x026fe20007ffe108 */
        /* <DEDUP_REMOVED lines=19> */
.L_x_2128:
        /* <DEDUP_REMOVED lines=62> */
.L_x_2166:
        /* <DEDUP_REMOVED lines=9> */
.L_x_2131:
        /* <DEDUP_REMOVED lines=112> */
.L_x_2142:
[----:B-1----:R-:W-:-:S05]  /*a910*/  IMAD.MOV.U32 R6, RZ, RZ, 0x1 ;  /* 0x00000001ff067424 */ /* 0x002fca00078e00ff */
[----:B------:R-:W-:-:S04]  /*a920*/  SHF.L.U32 R6, R6, 0x1f, RZ ;  /* 0x0000001f06067819 */ /* 0x000fc800000006ff */
[----:B------:R-:W1:Y:S02]  /*a930*/  SYNCS.PHASECHK.TRANS64.TRYWAIT P1, [R0+URZ+0x36438], R6 ;  /* 0x03643806000075a7 */ /* 0x000e64000802017f */
[----:B-1----:R-:W-:Y:S05]  /*a940*/  @!P1 BRA `(.L_x_2134) ;  /* 0x0000001800f49947 */ /* 0x002fea0003800000 */
.L_x_2167:
[----:B------:R-:W-:Y:S05]  /*a950*/  @P0 BRA `(.L_x_2135) ;  /* 0x0000000000140947 */ /* 0x000fea0003800000 */
[----:B------:R-:W-:Y:S01]  /*a960*/  ISETP.NE.AND P1, PT, R18, RZ, PT ;  /* 0x000000ff1200720c */ /* 0x000fe20003f25270 */
[----:B------:R-:W-:-:S04]  /*a970*/  IMAD.MOV.U32 R3, RZ, RZ, 0x6100 ;  /* 0x00006100ff037424 */ /* 0x000fc800078e00ff */
[----:B------:R2:W-:Y:S08]  /*a980*/  SYNCS.ARRIVE.TRANS64 RZ, [R0+URZ+0x36430], R3 ;  /* 0x0364300300ff79a7 */ /* 0x0005f0000800003f */
[----:B------:R-:W-:Y:S05]  /*a990*/  @!P1 BRA `(.L_x_2135) ;  /* 0x0000000000049947 */ /* 0x000fea0003800000 */
[----:B------:R-:W-:Y:S01]  /*a9a0*/  BPT.TRAP 0x1 ;  /* 0x000000040000795c */ /* 0x000fe20000300000 */
.L_x_2135:
        /* <DEDUP_REMOVED lines=48> */
.L_x_2168:
[----:B------:R-:W-:Y:S05]  /*acb0*/  @P0 BRA `(.L_x_2137) ;  /* 0x0000000000140947 */ /* 0x000fea0003800000 */
[----:B------:R-:W-:Y:S01]  /*acc0*/  ISETP.NE.AND P1, PT, R18, RZ, PT ;  /* 0x000000ff1200720c */ /* 0x000fe20003f25270 */
[----:B--2---:R-:W-:-:S04]  /*acd0*/  IMAD.MOV.U32 R3, RZ, RZ, 0x6100 ;  /* 0x00006100ff037424 */ /* 0x004fc800078e00ff */
[----:B------:R3:W-:Y:S08]  /*ace0*/  SYNCS.ARRIVE.TRANS64 RZ, [R0+URZ+0x36418], R3 ;  /* 0x0364180300ff79a7 */ /* 0x0007f0000800003f */
[----:B------:R-:W-:Y:S05]  /*acf0*/  @!P1 BRA `(.L_x_2137) ;  /* 0x0000000000049947 */ /* 0x000fea0003800000 */
[----:B------:R-:W-:Y:S01]  /*ad00*/  BPT.TRAP 0x1 ;  /* 0x000000040000795c */ /* 0x000fe20000300000 */
.L_x_2137:
        /* <DEDUP_REMOVED lines=47> */
.L_x_2169:
        /* <DEDUP_REMOVED lines=8> */
.L_x_2139:
        /* <DEDUP_REMOVED lines=37> */
.L_x_2171:
[----:B------:R-:W-:Y:S05]  /*b2d0*/  @P0 BRA `(.L_x_2141) ;  /* 0x0000000000140947 */ /* 0x000fea0003800000 */
[----:B------:R-:W-:Y:S01]  /*b2e0*/  ISETP.NE.AND P1, PT, R18, RZ, PT ;  /* 0x000000ff1200720c */ /* 0x000fe20003f25270 */
[----:B--2---:R-:W-:-:S04]  /*b2f0*/  IMAD.MOV.U32 R5, RZ, RZ, 0x6100 ;  /* 0x00006100ff057424 */ /* 0x004fc800078e00ff */
[----:B------:R3:W-:Y:S08]  /*b300*/  SYNCS.ARRIVE.TRANS64 RZ, [R0+URZ+0x36410], R5 ;  /* 0x0364100500ff79a7 */ /* 0x0007f0000800003f */
[----:B------:R-:W-:Y:S05]  /*b310*/  @!P1 BRA `(.L_x_2141) ;  /* 0x0000000000049947 */ /* 0x000fea0003800000 */
[----:B------:R-:W-:Y:S01]  /*b320*/  BPT.TRAP 0x1 ;  /* 0x000000040000795c */ /* 0x000fe20000300000 */
.L_x_2141:
        /* <DEDUP_REMOVED lines=44> */
.L_x_2133:
[----:B------:R-:W-:Y:S01]  /*b5f0*/  ISETP.NE.AND P1, PT, R20, RZ, PT ;  /* 0x000000ff1400720c */ /* 0x000fe20003f25270 */
[----:B------:R-:W-:Y:S02]  /*b600*/  IMAD.MOV.U32 R5, RZ, RZ, R14 ;  /* 0x000000ffff057224 */ /* 0x000fe400078e000e */
[----:B------:R-:W-:-:S10]  /*b610*/  IMAD.MOV.U32 R16, RZ, RZ, 0x1 ;  /* 0x00000001ff107424 */ /* 0x000fd400078e00ff */
[----:B------:R-:W-:Y:S05]  /*b620*/  @!P1 BRA `(.L_x_2132) ;  /* 0x00000004008c9947 */ /* 0x000fea0003800000 */
[----:B------:R-:W2:Y:S02]  /*b630*/  SYNCS.PHASECHK.TRANS64.TRYWAIT P1, [R0+URZ+0x36438], R6 ;  /* 0x03643806000075a7 */ /* 0x000ea4000802017f */
[----:B--2---:R-:W-:Y:S05]  /*b640*/  @!P1 BRA `(.L_x_2143) ;  /* 0x0000001000149947 */ /* 0x004fea0003800000 */
.L_x_2172:
[----:B------:R-:W-:Y:S05]  /*b650*/  @P0 BRA `(.L_x_2144) ;  /* 0x0000000000140947 */ /* 0x000fea0003800000 */
[----:B------:R-:W-:Y:S01]  /*b660*/  ISETP.NE.AND P1, PT, R18, RZ, PT ;  /* 0x000000ff1200720c */ /* 0x000fe20003f25270 */
[----:B------:R-:W-:-:S04]  /*b670*/  IMAD.MOV.U32 R5, RZ, RZ, 0x6100 ;  /* 0x00006100ff057424 */ /* 0x000fc800078e00ff */
[----:B------:R3:W-:Y:S08]  /*b680*/  SYNCS.ARRIVE.TRANS64 RZ, [R0+URZ+0x36430], R5 ;  /* 0x0364300500ff79a7 */ /* 0x0007f0000800003f */
[----:B------:R-:W-:Y:S05]  /*b690*/  @!P1 BRA `(.L_x_2144) ;  /* 0x0000000000049947 */ /* 0x000fea0003800000 */
[----:B------:R-:W-:Y:S01]  /*b6a0*/  BPT.TRAP 0x1 ;  /* 0x000000040000795c */ /* 0x000fe20000300000 */
.L_x_2144:
        /* <DEDUP_REMOVED lines=42> */
.L_x_2173:
[----:B------:R-:W-:Y:S01]  /*b950*/  IMAD.MOV.U32 R16, RZ, RZ, RZ ;  /* 0x000000ffff107224 */ /* 0x000fe200078e00ff */
[----:B------:R-:W-:Y:S06]  /*b960*/  @P0 BRA `(.L_x_2146) ;  /* 0x0000000000140947 */ /* 0x000fec0003800000 */
[----:B------:R-:W-:Y:S01]  /*b970*/  ISETP.NE.AND P1, PT, R18, RZ, PT ;  /* 0x000000ff1200720c */ /* 0x000fe20003f25270 */
[----:B-1----:R-:W-:-:S04]  /*b980*/  IMAD.MOV.U32 R5, RZ, RZ, 0x6100 ;  /* 0x00006100ff057424 */ /* 0x002fc800078e00ff */
[----:B------:R2:W-:Y:S08]  /*b990*/  SYNCS.ARRIVE.TRANS64 RZ, [R0+URZ+0x36418], R5 ;  /* 0x0364180500ff79a7 */ /* 0x0005f0000800003f */
[----:B------:R-:W-:Y:S05]  /*b9a0*/  @!P1 BRA `(.L_x_2146) ;  /* 0x0000000000049947 */ /* 0x000fea0003800000 */
[----:B------:R-:W-:Y:S01]  /*b9b0*/  BPT.TRAP 0x1 ;  /* 0x000000040000795c */ /* 0x000fe20000300000 */
.L_x_2146:
        /* <DEDUP_REMOVED lines=42> */
.L_x_2132:
[----:B------:R-:W-:-:S04]  /*bc60*/  SHF.L.U32 R3, R16, 0x1f, RZ ;  /* 0x0000001f10037819 */ /* 0x000fc800000006ff */
[----:B------:R-:W2:Y:S02]  /*bc70*/  SYNCS.PHASECHK.TRANS64.TRYWAIT P1, [R0+URZ+0x36438], R3 ;  /* 0x03643803000075a7 */ /* 0x000ea4000802017f */
[----:B--2---:R-:W-:Y:S05]  /*bc80*/  @!P1 BRA `(.L_x_2147) ;  /* 0x0000000800ac9947 */ /* 0x004fea0003800000 */
.L_x_2174:
[----:B------:R-:W-:Y:S05]  /*bc90*/  @P0 BRA `(.L_x_2148) ;  /* 0x0000000000180947 */ /* 0x000fea0003800000 */
[----:B------:R-:W3:Y:S01]  /*bca0*/  S2R R2, SR_TID.X ;  /* 0x0000000000027919 */ /* 0x000ee20000002100 */
[----:B--2---:R-:W-:-:S04]  /*bcb0*/  IMAD.MOV.U32 R3, RZ, RZ, 0x6100 ;  /* 0x00006100ff037424 */ /* 0x004fc800078e00ff */
[----:B------:R4:W-:Y:S01]  /*bcc0*/  SYNCS.ARRIVE.TRANS64 RZ, [R0+URZ+0x36430], R3 ;  /* 0x0364300300ff79a7 */ /* 0x0009e2000800003f */
[----:B---3--:R-:W-:-:S13]  /*bcd0*/  LOP3.LUT P0, RZ, R2, 0x1f, RZ, 0xc0, !PT ;  /* 0x0000001f02ff7812 */ /* 0x008fda000780c0ff */
[----:B----4-:R-:W-:Y:S05]  /*bce0*/  @!P0 BRA `(.L_x_2148) ;  /* 0x0000000000048947 */ /* 0x010fea0003800000 */
[----:B------:R-:W-:Y:S01]  /*bcf0*/  BPT.TRAP 0x1 ;  /* 0x000000040000795c */ /* 0x000fe20000300000 */
.L_x_2148:
        /* <DEDUP_REMOVED lines=44> */
.L_x_2129:
[----:B------:R-:W-:Y:S05]  /*bfc0*/  BSYNC B0 ;  /* 0x0000000000007941 */ /* 0x000fea0003800000 */
.L_x_2124:
[----:B------:R-:W-:-:S03]  /*bfd0*/  UMOV UR7, 0xffffffff ;  /* 0xffffffff00077882 */ /* 0x000fc60000000000 */
[----:B------:R-:W-:Y:S05]  /*bfe0*/  BRA.DIV UR7, `(.L_x_2149) ;  /* 0x0000000607e87947 */ /* 0x000fea000b800000 */
[----:B------:R-:W-:-:S13]  /*bff0*/  ELECT P6, URZ, PT ;  /* 0x00000000003f782f */ /* 0x000fda00038c0000 */
.L_x_2177:
[----:B------:R-:W-:Y:S05]  /*c000*/  @!P6 BRA `(.L_x_1972) ;  /* 0x000000000074e947 */ /* 0x000fea0003800000 */
[----:B------:R-:W3:Y:S02]  /*c010*/  LDL.LU R3, [R1] ;  /* 0x0000000001037983 */ /* 0x000ee40000300800 */
[----:B---3--:R-:W-:-:S04]  /*c020*/  LOP3.LUT R3, R3, 0x2, RZ, 0xfc, !PT ;  /* 0x0000000203037812 */ /* 0x008fc800078efcff */
[----:B------:R-:W-:-:S13]  /*c030*/  ISETP.NE.AND P2, PT, R3, 0x3, PT ;  /* 0x000000030300780c */ /* 0x000fda0003f45270 */
[----:B------:R-:W-:Y:S05]  /*c040*/  @!P2 BRA `(.L_x_2150) ;  /* 0x000000000004a947 */ /* 0x000fea0003800000 */
[----:B--2---:R-:W-:Y:S01]  /*c050*/  BPT.TRAP 0x1 ;  /* 0x000000040000795c */ /* 0x004fe20000300000 */
.L_x_2150:
        /* <DEDUP_REMOVED lines=15> */
.L_x_2178:
[----:B------:R-:W3:Y:S02]  /*c150*/  SYNCS.PHASECHK.TRANS64.TRYWAIT P0, [R3+URZ], R0 ;  /* 0x00000000030075a7 */ /* 0x000ee4000800017f */
[----:B---3--:R-:W-:Y:S05]  /*c160*/  @!P0 BRA `(.L_x_2152) ;  /* 0x0000000400bc8947 */ /* 0x008fea0003800000 */
.L_x_2179:
[----:B------:R-:W-:Y:S05]  /*c170*/  @!P2 BRA `(.L_x_2153) ;  /* 0x000000000004a947 */ /* 0x000fea0003800000 */
[----:B--2---:R-:W-:Y:S01]  /*c180*/  BPT.TRAP 0x1 ;  /* 0x000000040000795c */ /* 0x004fe20000300000 */
.L_x_2153:
[----:B------:R-:W-:-:S07]  /*c190*/  SHF.L.U32 R16, R16, 0x1f, RZ ;  /* 0x0000001f10107819 */ /* 0x000fce00000006ff */
.L_x_2154:
[----:B----4-:R4:W1:Y:S02]  /*c1a0*/  SYNCS.PHASECHK.TRANS64.TRYWAIT P0, [R9+URZ+0x36438], R16 ;  /* 0x03643810090075a7 */ /* 0x010864000800017f */
[----:B-1----:R-:W-:Y:S05]  /*c1b0*/  @!P0 NANOSLEEP.SYNCS 0x989680 ;  /* 0x009896800000895d */ /* 0x002fea0003900000 */
[----:B------:R-:W1:Y:S02]  /*c1c0*/  @!P0 SYNCS.PHASECHK.TRANS64 P0, [R9+URZ+0x36438], R16 ;  /* 0x03643810090085a7 */ /* 0x000e64000800007f */
[----:B-1----:R-:W-:Y:S05]  /*c1d0*/  @!P0 BRA `(.L_x_2154) ;  /* 0xfffffffc00f08947 */ /* 0x002fea000383ffff */
.L_x_1972:
[----:B--2---:R-:W-:Y:S05]  /*c1e0*/  BSYNC B6 ;  /* 0x0000000000067941 */ /* 0x004fea0003800000 */
.L_x_1966:
[----:B------:R-:W-:Y:S05]  /*c1f0*/  EXIT ;  /* 0x000000000000794d */ /* 0x000fea0003800000 */
.L_x_1983:
[----:B------:R-:W-:Y:S02]  /*c200*/  IMAD.MOV.U32 R12, RZ, RZ, RZ ;  /* 0x000000ffff0c7224 */ /* 0x000fe400078e00ff */
[----:B------:R-:W-:Y:S02]  /*c210*/  IMAD.MOV.U32 R11, RZ, RZ, 0x1f ;  /* 0x0000001fff0b7424 */ /* 0x000fe400078e00ff */
[----:B------:R-:W-:-:S07]  /*c220*/  IMAD.MOV.U32 R15, RZ, RZ, -0x1 ;  /* 0xffffffffff0f7424 */ /* 0x000fce00078e00ff */
[----:B-1----:R-:W-:Y:S05]  /*c230*/  WARPSYNC.COLLECTIVE R15, `(.L_x_2155) ;  /* 0x000000000f087348 */ /* 0x002fea0003c00000 */
[----:B------:R2:W3:Y:S02]  /*c240*/  SHFL.IDX P6, R14, R13, R12, R11 ;  /* 0x0000000c0d0e7389 */ /* 0x0004e400000c000b */
[----:B-123--:R-:W-:Y:S01]  /*c250*/  ENDCOLLECTIVE ;  /* 0x000000000000791b */ /* 0x00efe20003800000 */
.L_x_2155:
[----:B------:R-:W-:Y:S05]  /*c260*/  BRA `(.L_x_2156) ;  /* 0xffffff5000687947 */ /* 0x000fea000383ffff */
.L_x_1985:
[----:B-1----:R-:W-:-:S04]  /*c270*/  IMAD.U32 R3, RZ, RZ, UR36 ;  /* 0x00000024ff037e24 */ /* 0x002fc8000f8e00ff */
[----:B------:R1:W3:Y:S03]  /*c280*/  SYNCS.PHASECHK.TRANS64.TRYWAIT P0, [R3+URZ+0x36400], R10 ;  /* 0x0364000a030075a7 */ /* 0x0002e6000800017f */
[----:B---3--:R-:W-:Y:S05]  /*c290*/  @!P0 NANOSLEEP.SYNCS 0x989680 ;  /* 0x009896800000895d */ /* 0x008fea0003900000 */
[----:B------:R-:W3:Y:S02]  /*c2a0*/  @!P0 SYNCS.PHASECHK.TRANS64 P0, [R3+URZ+0x36400], R10 ;  /* 0x0364000a030085a7 */ /* 0x000ee4000800007f */
[----:B---3--:R-:W-:Y:S05]  /*c2b0*/  @!P0 BRA `(.L_x_1985) ;  /* 0xfffffffc00ec8947 */ /* 0x008fea000383ffff */
[----:B------:R-:W-:Y:S05]  /*c2c0*/  BRA `(.L_x_1984) ;  /* 0xffffff50009c7947 */ /* 0x000fea000383ffff */
.L_x_1989:
[----:B--2---:R2:W3:Y:S02]  /*c2d0*/  SYNCS.PHASECHK.TRANS64.TRYWAIT P1, [R3+URZ+0x36410], R10 ;  /* 0x0364100a030075a7 */ /* 0x0044e4000802017f */
[----:B---3--:R-:W-:Y:S05]  /*c2e0*/  @!P1 NANOSLEEP.SYNCS 0x989680 ;  /* 0x009896800000995d */ /* 0x008fea0003900000 */
[----:B------:R-:W3:Y:S02]  /*c2f0*/  @!P1 SYNCS.PHASECHK.TRANS64 P1, [R3+URZ+0x36410], R10 ;  /* 0x0364100a030095a7 */ /* 0x000ee4000802007f */
[----:B---3--:R-:W-:Y:S05]  /*c300*/  @!P1 BRA `(.L_x_1989) ;  /* 0xfffffffc00f09947 */ /* 0x008fea000383ffff */
[----:B------:R-:W-:Y:S05]  /*c310*/  BRA `(.L_x_1988) ;  /* 0xffffff5800787947 */ /* 0x000fea000383ffff */
.L_x_1993:
[----:B----4-:R-:W-:-:S04]  /*c320*/  IMAD.U32 R12, RZ, RZ, UR36 ;  /* 0x00000024ff0c7e24 */ /* 0x010fc8000f8e00ff */
[----:B------:R4:W1:Y:S03]  /*c330*/  SYNCS.PHASECHK.TRANS64.TRYWAIT P1, [R12+URZ+0x36430], R11 ;  /* 0x0364300b0c0075a7 */ /* 0x000866000802017f */
[----:B-1----:R-:W-:Y:S05]  /*c340*/  @!P1 NANOSLEEP.SYNCS 0x989680 ;  /* 0x009896800000995d */ /* 0x002fea0003900000 */
[----:B------:R-:W1:Y:S02]  /*c350*/  @!P1 SYNCS.PHASECHK.TRANS64 P1, [R12+URZ+0x36430], R11 ;  /* 0x0364300b0c0095a7 */ /* 0x000e64000802007f */
[----:B-1----:R-:W-:Y:S05]  /*c360*/  @!P1 BRA `(.L_x_1993) ;  /* 0xfffffffc00ec9947 */ /* 0x002fea000383ffff */
[----:B------:R-:W-:Y:S05]  /*c370*/  BRA `(.L_x_1992) ;  /* 0xffffff6000187947 */ /* 0x000fea000383ffff */
.L_x_2065:
[----:B------:R-:W-:Y:S01]  /*c380*/  BSSY B0, `(.L_x_2157) ;  /* 0x0000005000007945 */ /* 0x000fe20003800000 */
[----:B------:R-:W-:-:S07]  /*c390*/  IMAD.MOV.U32 R15, RZ, RZ, -0x1 ;  /* 0xffffffffff0f7424 */ /* 0x000fce00078e00ff */
[----:B------:R-:W-:Y:S05]  /*c3a0*/  WARPSYNC.COLLECTIVE R15, `(.L_x_2158) ;  /* 0x000000000f087348 */ /* 0x000fea0003c00000 */
[----:B------:R-:W-:Y:S01]  /*c3b0*/  NOP ;  /* 0x0000000000007918 */ /* 0x000fe20000000000 */
[----:B------:R-:W-:Y:S01]  /*c3c0*/  ENDCOLLECTIVE ;  /* 0x000000000000791b */ /* 0x000fe20003800000 */
.L_x_2158:
[----:B------:R-:W-:Y:S05]  /*c3d0*/  BSYNC B0 ;  /* 0x0000000000007941 */ /* 0x000fea0003800000 */
.L_x_2157:
[----:B------:R-:W-:Y:S05]  /*c3e0*/  BRA `(.L_x_2159) ;  /* 0xffffffb8002c7947 */ /* 0x000fea000383ffff */
.L_x_2082:
[----:B------:R-:W-:Y:S01]  /*c3f0*/  BSSY B0, `(.L_x_2160) ;  /* 0x0000005000007945 */ /* 0x000fe20003800000 */
[----:B------:R-:W-:-:S07]  /*c400*/  IMAD.MOV.U32 R15, RZ, RZ, -0x1 ;  /* 0xffffffffff0f7424 */ /* 0x000fce00078e00ff */
[----:B------:R-:W-:Y:S05]  /*c410*/  WARPSYNC.COLLECTIVE R15, `(.L_x_2161) ;  /* 0x000000000f087348 */ /* 0x000fea0003c00000 */
[----:B------:R-:W-:Y:S01]  /*c420*/  NOP ;  /* 0x0000000000007918 */ /* 0x000fe20000000000 */
[----:B------:R-:W-:Y:S01]  /*c430*/  ENDCOLLECTIVE ;  /* 0x000000000000791b */ /* 0x000fe20003800000 */
.L_x_2161:
[----:B------:R-:W-:Y:S05]  /*c440*/  BSYNC B0 ;  /* 0x0000000000007941 */ /* 0x000fea0003800000 */
.L_x_2160:
[----:B------:R-:W-:Y:S05]  /*c450*/  BRA `(.L_x_2162) ;  /* 0xffffffc000207947 */ /* 0x000fea000383ffff */
.L_x_2098:
[----:B------:R-:W-:Y:S01]  /*c460*/  BSSY B0, `(.L_x_2163) ;  /* 0x0000005000007945 */ /* 0x000fe20003800000 */
[----:B------:R-:W-:-:S07]  /*c470*/  IMAD.MOV.U32 R15, RZ, RZ, -0x1 ;  /* 0xffffffffff0f7424 */ /* 0x000fce00078e00ff */
[----:B------:R-:W-:Y:S05]  /*c480*/  WARPSYNC.COLLECTIVE R15, `(.L_x_2164) ;  /* 0x000000000f087348 */ /* 0x000fea0003c00000 */
[----:B------:R-:W-:Y:S01]  /*c490*/  NOP ;  /* 0x0000000000007918 */ /* 0x000fe20000000000 */
[----:B------:R-:W-:Y:S01]  /*c4a0*/  ENDCOLLECTIVE ;  /* 0x000000000000791b */ /* 0x000fe20003800000 */
.L_x_2164:
[----:B------:R-:W-:Y:S05]  /*c4b0*/  BSYNC B0 ;  /* 0x0000000000007941 */ /* 0x000fea0003800000 */
.L_x_2163:
[----:B------:R-:W-:Y:S05]  /*c4c0*/  BRA `(.L_x_2165) ;  /* 0xffffffc400987947 */ /* 0x000fea000383ffff */
.L_x_2130:
[----:B-1----:R1:W2:Y:S02]  /*c4d0*/  SYNCS.PHASECHK.TRANS64.TRYWAIT P1, [R0+URZ+0x36420], R6 ;  /* 0x03642006000075a7 */ /* 0x0022a4000802017f */
[----:B--2---:R-:W-:Y:S05]  /*c4e0*/  @!P1 NANOSLEEP.SYNCS 0x989680 ;  /* 0x009896800000995d */ /* 0x004fea0003900000 */
[----:B------:R-:W2:Y:S02]  /*c4f0*/  @!P1 SYNCS.PHASECHK.TRANS64 P1, [R0+URZ+0x36420], R6 ;  /* 0x03642006000095a7 */ /* 0x000ea4000802007f */
[----:B--2---:R-:W-:Y:S05]  /*c500*/  @!P1 BRA `(.L_x_2130) ;  /* 0xfffffffc00f09947 */ /* 0x004fea000383ffff */
[----:B------:R-:W-:Y:S05]  /*c510*/  BRA `(.L_x_2166) ;  /* 0xffffffdc00187947 */ /* 0x000fea000383ffff */
.L_x_2134:
[----:B-1----:R1:W2:Y:S02]  /*c520*/  SYNCS.PHASECHK.TRANS64.TRYWAIT P1, [R0+URZ+0x36438], R6 ;  /* 0x03643806000075a7 */ /* 0x0022a4000802017f */
[----:B--2---:R-:W-:Y:S05]  /*c530*/  @!P1 NANOSLEEP.SYNCS 0x989680 ;  /* 0x009896800000995d */ /* 0x004fea0003900000 */
[----:B------:R-:W2:Y:S02]  /*c540*/  @!P1 SYNCS.PHASECHK.TRANS64 P1, [R0+URZ+0x36438], R6 ;  /* 0x03643806000095a7 */ /* 0x000ea4000802007f */
[----:B--2---:R-:W-:Y:S05]  /*c550*/  @!P1 BRA `(.L_x_2134) ;  /* 0xfffffffc00f09947 */ /* 0x004fea000383ffff */
[----:B------:R-:W-:Y:S05]  /*c560*/  BRA `(.L_x_2167) ;  /* 0xffffffe000f87947 */ /* 0x000fea000383ffff */
.L_x_2136:
[----:B--2---:R2:W3:Y:S02]  /*c570*/  SYNCS.PHASECHK.TRANS64.TRYWAIT P1, [R0+URZ+0x36428], R3 ;  /* 0x03642803000075a7 */ /* 0x0044e4000802017f */
[----:B---3--:R-:W-:Y:S05]  /*c580*/  @!P1 NANOSLEEP.SYNCS 0x989680 ;  /* 0x009896800000995d */ /* 0x008fea0003900000 */
[----:B------:R-:W3:Y:S02]  /*c590*/  @!P1 SYNCS.PHASECHK.TRANS64 P1, [R0+URZ+0x36428], R3 ;  /* 0x03642803000095a7 */ /* 0x000ee4000802007f */
[----:B---3--:R-:W-:Y:S05]  /*c5a0*/  @!P1 BRA `(.L_x_2136) ;  /* 0xfffffffc00f09947 */ /* 0x008fea000383ffff */
[----:B------:R-:W-:Y:S05]  /*c5b0*/  BRA `(.L_x_2168) ;  /* 0xffffffe400bc7947 */ /* 0x000fea000383ffff */
.L_x_2138:
        /* <DEDUP_REMOVED lines=8> */
.L_x_2140:
[----:B------:R-:W-:-:S07]  /*c640*/  SHF.L.U32 R5, R7, 0x1f, RZ ;  /* 0x0000001f07057819 */ /* 0x000fce00000006ff */
.L_x_2170:
[----:B--2---:R2:W3:Y:S02]  /*c650*/  SYNCS.PHASECHK.TRANS64.TRYWAIT P1, [R0+URZ+0x36420], R5 ;  /* 0x03642005000075a7 */ /* 0x0044e4000802017f */
[----:B---3--:R-:W-:Y:S05]  /*c660*/  @!P1 NANOSLEEP.SYNCS 0x989680 ;  /* 0x009896800000995d */ /* 0x008fea0003900000 */
[----:B------:R-:W3:Y:S02]  /*c670*/  @!P1 SYNCS.PHASECHK.TRANS64 P1, [R0+URZ+0x36420], R5 ;  /* 0x03642005000095a7 */ /* 0x000ee4000802007f */
[----:B---3--:R-:W-:Y:S05]  /*c680*/  @!P1 BRA `(.L_x_2170) ;  /* 0xfffffffc00f09947 */ /* 0x008fea000383ffff */
[----:B------:R-:W-:Y:S05]  /*c690*/  BRA `(.L_x_2171) ;  /* 0xffffffec000c7947 */ /* 0x000fea000383ffff */
.L_x_2143:
[----:B--2---:R2:W3:Y:S02]  /*c6a0*/  SYNCS.PHASECHK.TRANS64.TRYWAIT P1, [R0+URZ+0x36438], R6 ;  /* 0x03643806000075a7 */ /* 0x0044e4000802017f */
[----:B---3--:R-:W-:Y:S05]  /*c6b0*/  @!P1 NANOSLEEP.SYNCS 0x989680 ;  /* 0x009896800000995d */ /* 0x008fea0003900000 */
[----:B------:R-:W3:Y:S02]  /*c6c0*/  @!P1 SYNCS.PHASECHK.TRANS64 P1, [R0+URZ+0x36438], R6 ;  /* 0x03643806000095a7 */ /* 0x000ee4000802007f */
[----:B---3--:R-:W-:Y:S05]  /*c6d0*/  @!P1 BRA `(.L_x_2143) ;  /* 0xfffffffc00f09947 */ /* 0x008fea000383ffff */
[----:B------:R-:W-:Y:S05]  /*c6e0*/  BRA `(.L_x_2172) ;  /* 0xffffffec00d87947 */ /* 0x000fea000383ffff */
.L_x_2145:
[----:B-1----:R1:W2:Y:S02]  /*c6f0*/  SYNCS.PHASECHK.TRANS64.TRYWAIT P1, [R0+URZ+0x36428], R5 ;  /* 0x03642805000075a7 */ /* 0x0022a4000802017f */
[----:B--2---:R-:W-:Y:S05]  /*c700*/  @!P1 NANOSLEEP.SYNCS 0x989680 ;  /* 0x009896800000995d */ /* 0x004fea0003900000 */
[----:B------:R-:W2:Y:S02]  /*c710*/  @!P1 SYNCS.PHASECHK.TRANS64 P1, [R0+URZ+0x36428], R5 ;  /* 0x03642805000095a7 */ /* 0x000ea4000802007f */
[----:B--2---:R-:W-:Y:S05]  /*c720*/  @!P1 BRA `(.L_x_2145) ;  /* 0xfffffffc00f09947 */ /* 0x004fea000383ffff */
[----:B------:R-:W-:Y:S05]  /*c730*/  BRA `(.L_x_2173) ;  /* 0xfffffff000847947 */ /* 0x000fea000383ffff */
.L_x_2147:
[----:B--2---:R2:W3:Y:S02]  /*c740*/  SYNCS.PHASECHK.TRANS64.TRYWAIT P1, [R0+URZ+0x36438], R3 ;  /* 0x03643803000075a7 */ /* 0x0044e4000802017f */
[----:B---3--:R-:W-:Y:S05]  /*c750*/  @!P1 NANOSLEEP.SYNCS 0x989680 ;  /* 0x009896800000995d */ /* 0x008fea0003900000 */
[----:B------:R-:W3:Y:S02]  /*c760*/  @!P1 SYNCS.PHASECHK.TRANS64 P1, [R0+URZ+0x36438], R3 ;  /* 0x03643803000095a7 */ /* 0x000ee4000802007f */
[----:B---3--:R-:W-:Y:S05]  /*c770*/  @!P1 BRA `(.L_x_2147) ;  /* 0xfffffffc00f09947 */ /* 0x008fea000383ffff */
[----:B------:R-:W-:Y:S05]  /*c780*/  BRA `(.L_x_2174) ;  /* 0xfffffff400407947 */ /* 0x000fea000383ffff */
.L_x_2149:
[----:B------:R-:W-:Y:S01]  /*c790*/  BSSY B0, `(.L_x_2175) ;  /* 0x0000006000007945 */ /* 0x000fe20003800000 */
[----:B------:R-:W-:-:S07]  /*c7a0*/  IMAD.MOV.U32 R15, RZ, RZ, -0x1 ;  /* 0xffffffffff0f7424 */ /* 0x000fce00078e00ff */
[----:B--2---:R-:W-:Y:S05]  /*c7b0*/  WARPSYNC.COLLECTIVE R15, `(.L_x_2176) ;  /* 0x000000000f0c7348 */ /* 0x004fea0003c00000 */
[----:B------:R-:W-:Y:S02]  /*c7c0*/  ELECT P6, UR62, PT ;  /* 0x00000000003e782f */ /* 0x000fe400038c0000 */
[----:B------:R-:W-:Y:S01]  /*c7d0*/  MOV R14, UR62 ;  /* 0x0000003e000e7c02 */ /* 0x000fe20008000f00 */
[----:B--2---:R-:W-:Y:S10]  /*c7e0*/  ENDCOLLECTIVE ;  /* 0x000000000000791b */ /* 0x004ff40003800000 */
.L_x_2176:
[----:B------:R-:W-:Y:S05]  /*c7f0*/  BSYNC B0 ;  /* 0x0000000000007941 */ /* 0x000fea0003800000 */
.L_x_2175:
[----:B------:R-:W-:Y:S05]  /*c800*/  BRA `(.L_x_2177) ;  /* 0xfffffff400fc7947 */ /* 0x000fea000383ffff */
.L_x_2151:
[----:B-1----:R1:W3:Y:S02]  /*c810*/  SYNCS.PHASECHK.TRANS64.TRYWAIT P0, [R7+URZ], R4 ;  /* 0x00000004070075a7 */ /* 0x0022e4000800017f */
[----:B---3--:R-:W-:Y:S05]  /*c820*/  @!P0 NANOSLEEP.SYNCS 0x989680 ;  /* 0x009896800000895d */ /* 0x008fea0003900000 */
[----:B------:R-:W3:Y:S02]  /*c830*/  @!P0 SYNCS.PHASECHK.TRANS64 P0, [R7+URZ], R4 ;  /* 0x00000004070085a7 */ /* 0x000ee4000800007f */
[----:B---3--:R-:W-:Y:S05]  /*c840*/  @!P0 BRA `(.L_x_2151) ;  /* 0xfffffffc00f08947 */ /* 0x008fea000383ffff */
[----:B------:R-:W-:Y:S05]  /*c850*/  BRA `(.L_x_2178) ;  /* 0xfffffff8003c7947 */ /* 0x000fea000383ffff */
.L_x_2152:
[----:B---3--:R3:W4:Y:S02]  /*c860*/  SYNCS.PHASECHK.TRANS64.TRYWAIT P0, [R3+URZ], R0 ;  /* 0x00000000030075a7 */ /* 0x008724000800017f */
[----:B----4-:R-:W-:Y:S05]  /*c870*/  @!P0 NANOSLEEP.SYNCS 0x989680 ;  /* 0x009896800000895d */ /* 0x010fea0003900000 */
[----:B------:R-:W4:Y:S02]  /*c880*/  @!P0 SYNCS.PHASECHK.TRANS64 P0, [R3+URZ], R0 ;  /* 0x00000000030085a7 */ /* 0x000f24000800007f */
[----:B----4-:R-:W-:Y:S05]  /*c890*/  @!P0 BRA `(.L_x_2152) ;  /* 0xfffffffc00f08947 */ /* 0x010fea000383ffff */
[----:B------:R-:W-:Y:S05]  /*c8a0*/  BRA `(.L_x_2179) ;  /* 0xfffffff800307947 */ /* 0x000fea000383ffff */
.L_x_2180:
        /* <DEDUP_REMOVED lines=13> */
.L_x_3868:


//--------------------- .text._ZN7cutlass13device_kernelIN5flash11enable_sm90INS1_16FlashAttnBwdSm90INS1_25CollectiveMainloopBwdSm90ILi2ELi1ELi1EN4cute5tupleIJNS5_1CILi1EEES8_S8_EEENS6_IJNS7_ILi64EEENS7_ILi96EEENS7_ILi192EEEEEENS_6half_tEfNS_4arch4Sm90ELb0ELb1ELb1ELb1ELb0ELb0ELb1ELb0ELi3ELi1ELi1ELi1ELb0EEENS1_24CollectiveEpilogueBwdGQAISD_fSG_Li384ELb1ELb0EEENS1_19SingleTileSchedulerILb1ELb0ELb0ELi96EEEEEEEEEvNT_6ParamsE --------------------------
	.section	.text._ZN7cutlass13device_kernelIN5flash11enable_sm90INS1_16FlashAttnBwdSm90INS1_25CollectiveMainloopBwdSm90ILi2ELi1ELi1EN4cute5tupleIJNS5_1CILi1EEES8_S8_EEENS6_IJNS7_ILi64EEENS7_ILi96EEENS7_ILi192EEEEEENS_6half_tEfNS_4arch4Sm90ELb0ELb1ELb1ELb1ELb0ELb0ELb1ELb0ELi3ELi1ELi1ELi1ELb0EEENS1_24CollectiveEpilogueBwdGQAISD_fSG_Li384ELb1ELb0EEENS1_19SingleTileSchedulerILb1ELb0ELb0ELi96EEEEEEEEEvNT_6ParamsE,"ax",@progbits
	.align	128
.text._ZN7cutlass13device_kernelIN5flash11enable_sm90INS1_16FlashAttnBwdSm90INS1_25CollectiveMainloopBwdSm90ILi2ELi1ELi1EN4cute5tupleIJNS5_1CILi1EEES8_S8_EEENS6_IJNS7_ILi64EEENS7_ILi96EEENS7_ILi192EEEEEENS_6half_tEfNS_4arch4Sm90ELb0ELb1ELb1ELb1ELb0ELb0ELb1ELb0ELi3ELi1ELi1ELi1ELb0EEENS1_24CollectiveEpilogueBwdGQAISD_fSG_Li384ELb1ELb0EEENS1_19SingleTileSchedulerILb1ELb0ELb0ELi96EEEEEEEEEvNT_6ParamsE:
        .type           _ZN7cutlass13device_kernelIN5flash11enable_sm90INS1_16FlashAttnBwdSm90INS1_25CollectiveMainloopBwdSm90ILi2ELi1ELi1EN4cute5tupleIJNS5_1CILi1EEES8_S8_EEENS6_IJNS7_ILi64EEENS7_ILi96EEENS7_ILi192EEEEEENS_6half_tEfNS_4arch4Sm90ELb0ELb1ELb1ELb1ELb0ELb0ELb1ELb0ELi3ELi1ELi1ELi1ELb0EEENS1_24CollectiveEpilogueBwdGQAISD_fSG_Li384ELb1ELb0EEENS1_19SingleTileSchedulerILb1ELb0ELb0ELi96EEEEEEEEEvNT_6ParamsE,@function
        .size           _ZN7cutlass13device_kernelIN5flash11enable_sm90INS1_16FlashAttnBwdSm90INS1_25CollectiveMainloopBwdSm90ILi2ELi1ELi1EN4cute5tupleIJNS5_1CILi1EEES8_S8_EEENS6_IJNS7_ILi64EEENS7_ILi96EEENS7_ILi192EEEEEENS_6half_tEfNS_4arch4Sm90ELb0ELb1ELb1ELb1ELb0ELb0ELb1ELb0ELi3ELi1ELi1ELi1ELb0EEENS1_24CollectiveEpilogueBwdGQAISD_fSG_Li384ELb1ELb0EEENS1_19SingleTileSchedulerILb1ELb0ELb0ELi96EEEEEEEEEvNT_6ParamsE,(.L_x_3869 - _ZN7cutlass13device_kernelIN5flash11enable_sm90INS1_16FlashAttnBwdSm90INS1_25CollectiveMainloopBwdSm90ILi2ELi1ELi1EN4cute5tupleIJNS5_1CILi1EEES8_S8_EEENS6_IJNS7_ILi64EEENS7_ILi96EEENS7_ILi192EEEEEENS_6half_tEfNS_4arch4Sm90ELb0ELb1ELb1ELb1ELb0ELb0ELb1ELb0ELi3ELi1ELi1ELi1ELb0EEENS1_24CollectiveEpilogueBwdGQAISD_fSG_Li384ELb1ELb0EEENS1_19SingleTileSchedulerILb1ELb0ELb0ELi96EEEEEEEEEvNT_6ParamsE)
        .other          _ZN7cutlass13device_kernelIN5flash11enable_sm90INS1_16FlashAttnBwdSm90INS1_25CollectiveMainloopBwdSm90ILi2ELi1ELi1EN4cute5tupleIJNS5_1CILi1EEES8_S8_EEENS6_IJNS7_ILi64EEENS7_ILi96EEENS7_ILi192EEEEEENS_6half_tEfNS_4arch4Sm90ELb0ELb1ELb1ELb1ELb0ELb0ELb1ELb0ELi3ELi1ELi1ELi1ELb0EEENS1_24CollectiveEpilogueBwdGQAISD_fSG_Li384ELb1ELb0EEENS1_19SingleTileSchedulerILb1ELb0ELb0ELi96EEEEEEEEEvNT_6ParamsE,@"STO_CUDA_ENTRY STV_DEFAULT"
_ZN7cutlass13device_kernelIN5flash11enable_sm90INS1_16FlashAttnBwdSm90INS1_25CollectiveMainloopBwdSm90ILi2ELi1ELi1EN4cute5tupleIJNS5_1CILi1EEES8_S8_EEENS6_IJNS7_ILi64EEENS7_ILi96EEENS7_ILi192EEEEEENS_6half_tEfNS_4arch4Sm90ELb0ELb1ELb1ELb1ELb0ELb0ELb1ELb0ELi3ELi1ELi1ELi1ELb0EEENS1_24CollectiveEpilogueBwdGQAISD_fSG_Li384ELb1ELb0EEENS1_19SingleTileSchedulerILb1ELb0ELb0ELi96EEEEEEEEEvNT_6ParamsE:
        /* <DEDUP_REMOVED lines=23> */
.L_x_2182:
[----:B------:R-:W-:Y:S05]  /*0170*/  BSYNC B0 ;  /* 0x0000000000007941 */ /* 0x000fea0003800000 */
.L_x_2181:
        /* <DEDUP_REMOVED lines=34> */
.L_x_2183:
        /* <DEDUP_REMOVED lines=20> */
.L_x_2184:
        /* <DEDUP_REMOVED lines=9> */
.L_x_2187:
        /* <DEDUP_REMOVED lines=21> */
.L_x_2188:
        /* <DEDUP_REMOVED lines=10> */
.L_x_2190:
[----:B------:R-:W2:Y:S02]  /*0760*/  LDC R0, c[0x0][0x8c4] ;  /* 0x00023100ff007b82 */ /* 0x000ea40000000800 */
.L_x_2189:
        /* <DEDUP_REMOVED lines=16> */
.L_x_2192:
        /* <DEDUP_REMOVED lines=10> */
.L_x_2193:
        /* <DEDUP_REMOVED lines=8> */
.L_x_2194:
        /* <DEDUP_REMOVED lines=9> */
.L_x_2195:
        /* <DEDUP_REMOVED lines=22> */
.L_x_2196:
        /* <DEDUP_REMOVED lines=79> */
.L_x_2199:
        /* <DEDUP_REMOVED lines=15> */
.L_x_2198:
        /* <DEDUP_REMOVED lines=20> */
.L_x_2201:
        /* <DEDUP_REMOVED lines=15> */
.L_x_2200:
        /* <DEDUP_REMOVED lines=8> */
.L_x_2304:
        /* <DEDUP_REMOVED lines=19> */
.L_x_2203:
        /* <DEDUP_REMOVED lines=113> */
.L_x_2223:
[----:B------:R-:W-:-:S13]  /*1c50*/  ISETP.NE.AND P0, PT, R8, 0x3, PT ;  /* 0x000000030800780c */ /* 0x000fda0003f05270 */
[----:B------:R-:W-:Y:S05]  /*1c60*/  @!P0 BRA `(.L_x_2205) ;  /* 0x0000000000048947 */ /* 0x000fea0003800000 */
[----:B------:R-:W-:Y:S01]  /*1c70*/  BPT.TRAP 0x1 ;  /* 0x000000040000795c */ /* 0x000fe20000300000 */
.L_x_2205:
[----:B------:R-:W-:Y:S02]  /*1c80*/  LEA R3, R2, UR36, 0x3 ;  /* 0x0000002402037c11 */ /* 0x000fe4000f8e18ff */
[----:B------:R-:W-:-:S04]  /*1c90*/  SHF.L.U32 R10, R7, 0x1f, RZ ;  /* 0x0000001f070a7819 */ /* 0x000fc800000006ff */
[----:B------:R1:W2:Y:S01]  /*1ca0*/  SYNCS.PHASECHK.TRANS64.TRYWAIT P1, [R3+URZ+0x36410], R10 ;  /* 0x0364100a030075a7 */ /* 0x0002a2000802017f */
[----:B------:R-:W-:Y:S05]  /*1cb0*/  @!P0 BRA `(.L_x_2206) ;  /* 0x0000000000048947 */ /* 0x000fea0003800000 */
[----:B------:R-:W-:Y:S01]  /*1cc0*/  BPT.TRAP 0x1 ;  /* 0x000000040000795c */ /* 0x000fe20000300000 */
.L_x_2206:
[----:B--2---:R-:W-:Y:S05]  /*1cd0*/  @P1 BRA `(.L_x_2207) ;  /* 0x0000000000081947 */ /* 0x004fea0003800000 */
[----:B------:R-:W2:Y:S02]  /*1ce0*/  SYNCS.PHASECHK.TRANS64.TRYWAIT P1, [R3+URZ+0x36410], R10 ;  /* 0x0364100a030075a7 */ /* 0x000ea4000802017f */
[----:B--2---:R-:W-:Y:S05]  /*1cf0*/  @!P1 BRA `(.L_x_2208) ;  /* 0x0000007400e09947 */ /* 0x004fea0003800000 */
.L_x_2207:
        /* <DEDUP_REMOVED lines=103> */
.L_x_2209:
[----:B-1----:R-:W-:-:S04]  /*2370*/  SHF.L.U32 R11, R5, 0x1f, RZ ;  /* 0x0000001f050b7819 */ /* 0x002fc800000006ff */
[----:B------:R1:W4:Y:S01]  /*2380*/  SYNCS.PHASECHK.TRANS64.TRYWAIT P1, [UR36+0x36430], R11 ;  /* 0x0364300bff0075a7 */ /* 0x0003220008020164 */
[----:B------:R-:W-:Y:S05]  /*2390*/  @!P0 BRA `(.L_x_2210) ;  /* 0x0000000000048947 */ /* 0x000fea0003800000 */
[----:B------:R-:W-:Y:S01]  /*23a0*/  BPT.TRAP 0x1 ;  /* 0x000000040000795c */ /* 0x000fe20000300000 */
.L_x_2210:
[----:B----4-:R-:W-:Y:S05]  /*23b0*/  @P1 BRA `(.L_x_2211) ;  /* 0x0000000000081947 */ /* 0x010fea0003800000 */
[----:B------:R-:W4:Y:S02]  /*23c0*/  SYNCS.PHASECHK.TRANS64.TRYWAIT P1, [UR36+0x36430], R11 ;  /* 0x0364300bff0075a7 */ /* 0x000f240008020164 */
[----:B----4-:R-:W-:Y:S05]  /*23d0*/  @!P1 BRA `(.L_x_2212) ;  /* 0x00000070003c9947 */ /* 0x010fea0003800000 */
.L_x_2211:
        /* <DEDUP_REMOVED lines=145> */
.L_x_2215:
[----:B------:R-:W-:-:S13]  /*2cf0*/  ISETP.NE.AND P1, PT, R140, 0x1, PT ;  /* 0x000000018c00780c */ /* 0x000fda0003f25270 */
[----:B------:R-:W1:Y:S08]  /*2d00*/  @P1 LDC R143, c[0x0][0x754] ;  /* 0x0001d500ff8f1b82 */ /* 0x000e700000000800 */
[----:B------:R-:W2:Y:S01]  /*2d10*/  @P1 LDC R142, c[0x0][0x758] ;  /* 0x0001d600ff8e1b82 */ /* 0x000ea20000000800 */
[----:B-1----:R-:W-:-:S05]  /*2d20*/  @P1 IMAD.HI.U32 R143, R145, R143, RZ ;  /* 0x0000008f918f1227 */ /* 0x002fca00078e00ff */
[----:B--2---:R-:W-:-:S07]  /*2d30*/  @P1 SHF.R.U32.HI R145, RZ, R142, R143 ;  /* 0x0000008eff911219 */ /* 0x004fce000001168f */
.L_x_2216:
[----:B------:R-:W-:Y:S05]  /*2d40*/  BSYNC B0 ;  /* 0x0000000000007941 */ /* 0x000fea0003800000 */
.L_x_2214:
[----:B------:R-:W2:Y:S01]  /*2d50*/  LDL R142, [R1+0x10] ;  /* 0x00001000018e7983 */ /* 0x000ea20000100800 */
[----:B------:R-:W-:Y:S01]  /*2d60*/  IADD3 R150, R141, UR4, R4 ;  /* 0x000000048d967c10 */ /* 0x000fe2000fffe004 */
[----:B--2---:R-:W-:-:S05]  /*2d70*/  IMAD R145, R145, R140, R142 ;  /* 0x0000008c91917224 */ /* 0x004fca00078e028e */
[----:B------:R-:W-:Y:S02]  /*2d80*/  VIADDMNMX R146, R145, R140, R146, PT ;  /* 0x0000008c91927246 */ /* 0x000fe40003800192 */
[----:B------:R-:W-:-:S07]  /*2d90*/  VIMNMX R150, R150, R145, !PT ;  /* 0x0000009196967248 */ /* 0x000fce0007fe0100 */
.L_x_2213:
        /* <DEDUP_REMOVED lines=17> */
.L_x_2219:
[----:B------:R-:W-:-:S13]  /*2eb0*/  ISETP.NE.AND P1, PT, R140, 0x1, PT ;  /* 0x000000018c00780c */ /* 0x000fda0003f25270 */
[----:B------:R-:W1:Y:S08]  /*2ec0*/  @P1 LDC R142, c[0x0][0x754] ;  /* 0x0001d500ff8e1b82 */ /* 0x000e700000000800 */
[----:B------:R-:W2:Y:S01]  /*2ed0*/  @P1 LDC R141, c[0x0][0x758] ;  /* 0x0001d600ff8d1b82 */ /* 0x000ea20000000800 */
[----:B-1----:R-:W-:-:S05]  /*2ee0*/  @P1 IMAD.HI.U32 R142, R143, R142, RZ ;  /* 0x0000008e8f8e1227 */ /* 0x002fca00078e00ff */
[----:B--2---:R-:W-:-:S07]  /*2ef0*/  @P1 SHF.R.U32.HI R143, RZ, R141, R142 ;  /* 0x0000008dff8f1219 */ /* 0x004fce000001168e */
.L_x_2220:
[----:B------:R-:W-:Y:S05]  /*2f00*/  BSYNC B0 ;  /* 0x0000000000007941 */ /* 0x000fea0003800000 */
.L_x_2218:
[----:B------:R-:W2:Y:S02]  /*2f10*/  LDL R141, [R1+0x10] ;  /* 0x00001000018d7983 */ /* 0x000ea40000100800 */
[----:B--2---:R-:W-:-:S05]  /*2f20*/  IMAD R143, R143, R140, R141 ;  /* 0x0000008c8f8f7224 */ /* 0x004fca00078e028d */
[----:B------:R-:W-:Y:S02]  /*2f30*/  VIMNMX R147, R147, R143, !PT ;  /* 0x0000008f93937248 */ /* 0x000fe40007fe0100 */
[----:B------:R-:W-:-:S07]  /*2f40*/  VIADDMNMX R144, R143, R140, R144, PT ;  /* 0x0000008c8f907246 */ /* 0x000fce0003800190 */
.L_x_2217:
        /* <DEDUP_REMOVED lines=283> */
.L_x_2221:
        /* <DEDUP_REMOVED lines=59> */
.L_x_2222:
        /* <DEDUP_REMOVED lines=63> */
.L_x_2197:
[----:B------:R-:W-:Y:S05]  /*48a0*/  @P0 BRA `(.L_x_2191) ;  /* 0x0000004800b80947 */ /* 0x000fea0003800000 */
[----:B------:R-:W3:Y:S01]  /*48b0*/  LDL.LU R120, [R1+0x18] ;  /* 0x0000180001787983 */ /* 0x000ee20000300800 */
[----:B--2---:R-:W2:Y:S01]  /*48c0*/  LDC.64 R2, c[0x0][0x878] ;  /* 0x00021e00ff027b82 */ /* 0x004ea20000000a00 */
[----:B------:R-:W4:Y:S01]  /*48d0*/  S2R R0, SR_TID.X ;  /* 0x0000000000007919 */ /* 0x000f220000002100 */
[----:B------:R-:W5:Y:S06]  /*48e0*/  S2R R6, SR_CTAID.Y ;  /* 0x0000000000067919 */ /* 0x000f6c0000002600 */
[----:B------:R-:W4:Y:S01]  /*48f0*/  S2UR UR5, SR_CgaCtaId ;  /* 0x00000000000579c3 */ /* 0x000f220000008800 */
[----:B------:R-:W5:Y:S07]  /*4900*/  S2R R10, SR_CTAID.X ;  /* 0x00000000000a7919 */ /* 0x000f6e0000002500 */
[----:B------:R-:W5:Y:S01]  /*4910*/  LDC.64 R12, c[0x0][0x818] ;  /* 0x00020600ff0c7b82 */ /* 0x000f620000000a00 */
[----:B--2---:R-:W-:-:S07]  /*4920*/  ISETP.NE.U32.AND P0, PT, R2, RZ, PT ;  /* 0x000000ff0200720c */ /* 0x004fce0003f05070 */
[----:B------:R-:W2:Y:S01]  /*4930*/  LDC.64 R16, c[0x0][0x840] ;  /* 0x00021000ff107b82 */ /* 0x000ea20000000a00 */
[----:B------:R-:W-:-:S07]  /*4940*/  ISETP.NE.AND.EX P0, PT, R3, RZ, PT, P0 ;  /* 0x000000ff0300720c */ /* 0x000fce0003f05300 */
[----:B------:R-:W4:Y:S08]  /*4950*/  LDC R2, c[0x0][0x850] ;  /* 0x00021400ff027b82 */ /* 0x000f300000000800 */
[----:B-1----:R-:W3:Y:S01]  /*4960*/  @P0 LDC.64 R4, c[0x0][0x878] ;  /* 0x00021e00ff040b82 */ /* 0x002ee20000000a00 */
        /* <DEDUP_REMOVED lines=8> */
[----:B----4-:R-:W-:Y:S01]  /*49f0*/  ISETP.NE.AND P1, PT, R2, 0x1, PT ;  /* 0x000000010200780c */ /* 0x010fe20003f25270 */
[----:B------:R-:W-:Y:S01]  /*4a00*/  VIADD R2, R0, 0xffffff80 ;  /* 0xffffff8000027836 */ /* 0x000fe20000000000 */
[----:B------:R-:W-:-:S03]  /*4a10*/  ULEA UR4, UR5, UR4, 0x18 ;  /* 0x0000000405047291 */ /* 0x000fc6000f8ec03f */
[----:B------:R-:W-:Y:S01]  /*4a20*/  BSSY B0, `(.L_x_2224) ;  /* 0x0000052000007945 */ /* 0x000fe20003800000 */
[----:B------:R-:W-:-:S04]  /*4a30*/  SHF.R.S32.HI R3, RZ, 0x1f, R2 ;  /* 0x0000001fff037819 */ /* 0x000fc80000011402 */
[----:B------:R-:W-:-:S03]  /*4a40*/  LEA.HI R7, R3, R2, RZ, 0x7 ;  /* 0x0000000203077211 */ /* 0x000fc600078f38ff */
[----:B------:R-:W4:Y:S01]  /*4a50*/  @P1 LDC R9, c[0x0][0x854] ;  /* 0x00021500ff091b82 */ /* 0x000f220000000800 */
[----:B------:R-:W-:Y:S02]  /*4a60*/  LOP3.LUT R3, R7, 0x3fffff80, RZ, 0xc0, !PT ;  /* 0x3fffff8007037812 */ /* 0x000fe400078ec0ff */
[----:B------:R-:W-:-:S03]  /*4a70*/  SHF.R.S32.HI R8, RZ, 0x7, R7 ;  /* 0x00000007ff087819 */ /* 0x000fc60000011407 */
[----:B------:R-:W-:Y:S02]  /*4a80*/  IMAD.IADD R3, R2, 0x1, -R3 ;  /* 0x0000000102037824 */ /* 0x000fe400078e0a03 */
[----:B------:R-:W2:Y:S02]  /*4a90*/  @P1 LDC R11, c[0x0][0x858] ;  /* 0x00021600ff0b1b82 */ /* 0x000ea40000000800 */
[----:B------:R-:W-:Y:S02]  /*4aa0*/  IMAD R7, R8, 0x600, R3 ;  /* 0x0000060008077824 */ /* 0x000fe400078e0203 */
[----:B-----5:R-:W-:Y:S02]  /*4ab0*/  IMAD.MOV.U32 R3, RZ, RZ, R6 ;  /* 0x000000ffff037224 */ /* 0x020fe400078e0006 */
        /* <DEDUP_REMOVED lines=20> */
[----:B-----5:R-:W5:Y:S01]  /*4c00*/  FENCE.VIEW.ASYNC.S ;  /* 0x00000000000073c6 */ /* 0x020f620000000000 */
[----:B---3--:R-:W-:-:S04]  /*4c10*/  @P0 IMAD R4, R120, 0x60, R4 ;  /* 0x0000006078040824 */ /* 0x008fc800078e0204 */
[----:B------:R-:W-:-:S04]  /*4c20*/  @P0 IMAD.HI R5, R4, 0x2aaaaaab, RZ ;  /* 0x2aaaaaab04050827 */ /* 0x000fc800078e02ff */
[----:B----4-:R-:W-:Y:S01]  /*4c30*/  @P1 IMAD.HI.U32 R4, R6, R9, RZ ;  /* 0x0000000906041227 */ /* 0x010fe200078e00ff */
[----:B------:R-:W-:-:S04]  /*4c40*/  @P0 SHF.R.U32.HI R6, RZ, 0x1f, R5 ;  /* 0x0000001fff060819 */ /* 0x000fc80000011605 */
[----:B------:R-:W-:Y:S02]  /*4c50*/  @P0 LEA.HI.SX32 R6, R5, R6, 0x1c ;  /* 0x0000000605060211 */ /* 0x000fe400078fe2ff */
[----:B--2---:R-:W-:-:S03]  /*4c60*/  @P1 SHF.R.U32.HI R3, RZ, R11, R4 ;  /* 0x0000000bff031219 */ /* 0x004fc60000011604 */
[----:B------:R-:W-:Y:S01]  /*4c70*/  @P0 IMAD R4, R6, 0x4800, RZ ;  /* 0x0000480006040824 */ /* 0x000fe200078e02ff */
[----:B------:R-:W-:-:S04]  /*4c80*/  SHF.R.S32.HI R9, RZ, 0x1f, R3 ;  /* 0x0000001fff097819 */ /* 0x000fc80000011403 */
[----:B------:R-:W-:Y:S02]  /*4c90*/  @P0 SHF.R.S32.HI R5, RZ, 0x1f, R4 ;  /* 0x0000001fff050819 */ /* 0x000fe40000011404 */
[----:B------:R-:W-:Y:S01]  /*4ca0*/  @!P0 CS2R R4, SRZ ;  /* 0x0000000000048805 */ /* 0x000fe2000001ff00 */
[----:B------:R-:W-:Y:S01]  /*4cb0*/  IMAD R10, R9, R16, RZ ;  /* 0x00000010090a7224 */ /* 0x000fe200078e02ff */
[----:B-----5:R-:W-:Y:S04]  /*4cc0*/  BAR.SYNC.DEFER_BLOCKING 0x1, 0x180 ;  /* 0x0046000000007b1d */ /* 0x020fe80000010000 */
        /* <DEDUP_REMOVED lines=13> */
[----:B-1----:R-:W-:-:S04]  /*4da0*/  IMAD.WIDE.U32 R4, R9, R14, R4 ;  /* 0x0000000e09047225 */ /* 0x002fc800078e0004 */
        /* <DEDUP_REMOVED lines=11> */
[----:B------:R-:W-:Y:S06]  /*4e60*/  @P0 BRA `(.L_x_2225) ;  /* 0x0000000000340947 */ /* 0x000fec0003800000 */
[----:B------:R-:W-:Y:S01]  /*4e70*/  R2UR UR6, R22 ;  /* 0x00000000160672ca */ /* 0x000fe200000e0000 */
[----:B------:R-:W-:Y:S01]  /*4e80*/  UMOV UR5, 0x1200 ;  /* 0x0000120000057882 */ /* 0x000fe20000000000 */
[----:B------:R-:W-:Y:S01]  /*4e90*/  R2UR UR7, R2 ;  /* 0x00000000020772ca */ /* 0x000fe200000e0000 */
[----:B------:R-:W-:Y:S01]  /*4ea0*/  UMOV UR8, 0x0 ;  /* 0x0000000000087882 */ /* 0x000fe20000000000 */
[----:B------:R-:W-:Y:S01]  /*4eb0*/  PLOP3.LUT P0, PT, PT, PT, PT, 0x80, 0x0 ;  /* 0x000000000000781c */ /* 0x000fe20003f0f070 */
[----:B------:R-:W-:-:S12]  /*4ec0*/  UMOV UR9, 0x14f00000 ;  /* 0x14f0000000097882 */ /* 0x000fd80000000000 */
.L_x_2226:
[----:B------:R-:W-:Y:S01]  /*4ed0*/  @P0 ELECT P1, URZ, PT ;  /* 0x00000000003f082f */ /* 0x000fe20003820000 */
[----:B------:R1:W-:-:S12]  /*4ee0*/  UBLKRED.G.S.ADD.F32.RN [UR6], [UR4], UR5, desc[UR8] ;  /* 0x00000806040073bb */ /* 0x0003d800080a1405 */
[----:B------:R-:W-:Y:S02]  /*4ef0*/  @P1 PLOP3.LUT P0, PT, P1, PT, PT, 0x8, 0x0 ;  /* 0x000000000000181c */ /* 0x000fe40000f0e170 */
[----:B------:R-:W-:-:S11]  /*4f00*/  PLOP3.LUT P1, PT, PT, PT, PT, 0x8, 0x0 ;  /* 0x000000000000781c */ /* 0x000fd60003f2e170 */
[----:B-1----:R-:W-:Y:S05]  /*4f10*/  @P0 BRA.U.ANY `(.L_x_2226) ;  /* 0xfffffffd00ec0947 */ /* 0x002fea000393ffff */
[----:B------:R0:W-:Y:S01]  /*4f20*/  UTMACMDFLUSH ;  /* 0x00000000000079b7 */ /* 0x0001e20000000000 */
[----:B------:R-:W-:-:S04]  /*4f30*/  DEPBAR.LE SB0, 0x0 ;  /* 0x000080000000791a */ /* 0x000fc80000000000 */
.L_x_2225:
[----:B------:R-:W-:Y:S05]  /*4f40*/  BSYNC B0 ;  /* 0x0000000000007941 */ /* 0x000fea0003800000 */
.L_x_2224:
        /* <DEDUP_REMOVED lines=28> */
.L_x_2227:
        /* <DEDUP_REMOVED lines=8> */
.L_x_2186:
        /* <DEDUP_REMOVED lines=21> */
.L_x_2229:
        /* <DEDUP_REMOVED lines=13> */
.L_x_2231:
[----:B------:R-:W-:-:S05]  /*53b0*/  ULDC UR4, c[0x0][0x8c4] ;  /* 0x0002310000047ab9 */ /* 0x000fca0000000800 */
.L_x_2230:
        /* <DEDUP_REMOVED lines=44> */
.L_x_2232:
        /* <DEDUP_REMOVED lines=13> */
.L_x_2233:
        /* <DEDUP_REMOVED lines=12> */
.L_x_2234:
        /* <DEDUP_REMOVED lines=22> */
.L_x_2235:
        /* <DEDUP_REMOVED lines=40> */
.L_x_2238:
[----:B------:R-:W-:Y:S05]  /*5bf0*/  BSYNC B0 ;  /* 0x0000000000007941 */ /* 0x000fea0003800000 */
.L_x_2237:
        /* <DEDUP_REMOVED lines=18> */
.L_x_2240:
[----:B------:R-:W-:Y:S05]  /*5d20*/  BSYNC B0 ;  /* 0x0000000000007941 */ /* 0x000fea0003800000 */
.L_x_2239:
        /* <DEDUP_REMOVED lines=19> */
.L_x_2242:
[----:B------:R-:W-:Y:S05]  /*5e60*/  BSYNC B0 ;  /* 0x0000000000007941 */ /* 0x000fea0003800000 */
.L_x_2241:
[----:B------:R-:W-:Y:S06]  /*5e70*/  BAR.ARV 0xa, 0xa0 ;  /* 0x0282800000007b1d */ /* 0x000fec0000002000 */
[----:B------:R-:W-:Y:S04]  /*5e80*/  BSSY B0, `(.L_x_2243) ;  /* 0x0000003000007945 */ /* 0x000fe80003800000 */
[----:B------:R-:W-:Y:S05]  /*5e90*/  @!P0 BRA `(.L_x_2244) ;  /* 0x0000000000048947 */ /* 0x000fea0003800000 */
[----:B------:R-:W-:-:S04]  /*5ea0*/  DEPBAR.LE SB0, 0x1 ;  /* 0x000080400000791a */ /* 0x000fc80000000000 */
.L_x_2244:
[----:B------:R-:W-:Y:S05]  /*5eb0*/  BSYNC B0 ;  /* 0x0000000000007941 */ /* 0x000fea0003800000 */
.L_x_2243:
[----:B------:R-:W-:Y:S06]  /*5ec0*/  BAR.ARV 0xb, 0xa0 ;  /* 0x02c2800000007b1d */ /* 0x000fec0000002000 */
[----:B------:R-:W-:Y:S04]  /*5ed0*/  BSSY B0, `(.L_x_2245) ;  /* 0x0000003000007945 */ /* 0x000fe80003800000 */
[----:B------:R-:W-:Y:S05]  /*5ee0*/  @!P0 BRA `(.L_x_2246) ;  /* 0x0000000000048947 */ /* 0x000fea0003800000 */
[----:B------:R-:W-:-:S04]  /*5ef0*/  DEPBAR.LE SB0, 0x0 ;  /* 0x000080000000791a */ /* 0x000fc80000000000 */
.L_x_2246:
[----:B------:R-:W-:Y:S05]  /*5f00*/  BSYNC B0 ;  /* 0x0000000000007941 */ /* 0x000fea0003800000 */
.L_x_2245:
[----:B------:R-:W-:Y:S06]  /*5f10*/  BAR.ARV 0xc, 0xa0 ;  /* 0x0302800000007b1d */ /* 0x000fec0000002000 */
[----:B------:R-:W-:Y:S01]  /*5f20*/  UIADD3 UR19, UR7, 0x1, URZ ;  /* 0x0000000107137890 */ /* 0x000fe2000fffe03f */
[----:B------:R-:W-:Y:S11]  /*5f30*/  BRA `(.L_x_2247) ;  /* 0x0000000000047947 */ /* 0x000ff60003800000 */
.L_x_2236:
[----:B------:R-:W-:-:S05]  /*5f40*/  UMOV UR19, UR7 ;  /* 0x0000000700137c82 */ /* 0x000fca0008000000 */
.L_x_2247:
        /* <DEDUP_REMOVED lines=25> */
.L_x_2268:
        /* <DEDUP_REMOVED lines=32> */
.L_x_2249:
[----:B------:R-:W-:Y:S05]  /*62e0*/  BSYNC B0 ;  /* 0x0000000000007941 */ /* 0x000fea0003800000 */
.L_x_2248:
        /* <DEDUP_REMOVED lines=12> */
.L_x_2251:
[----:B------:R-:W-:Y:S05]  /*63b0*/  BSYNC B0 ;  /* 0x0000000000007941 */ /* 0x000fea0003800000 */
.L_x_2250:
        /* <DEDUP_REMOVED lines=13> */
.L_x_2253:
[----:B------:R-:W-:Y:S05]  /*6490*/  BSYNC B0 ;  /* 0x0000000000007941 */ /* 0x000fea0003800000 */
.L_x_2252:
[----:B------:R-:W-:Y:S06]  /*64a0*/  BAR.ARV 0xa, 0xa0 ;  /* 0x0282800000007b1d */ /* 0x000fec0000002000 */
[----:B------:R-:W-:Y:S04]  /*64b0*/  BSSY B0, `(.L_x_2254) ;  /* 0x0000003000007945 */ /* 0x000fe80003800000 */
[----:B------:R-:W-:Y:S05]  /*64c0*/  @!P0 BRA `(.L_x_2255) ;  /* 0x0000000000048947 */ /* 0x000fea0003800000 */
[----:B------:R-:W-:-:S04]  /*64d0*/  DEPBAR.LE SB0, 0x1 ;  /* 0x000080400000791a */ /* 0x000fc80000000000 */
.L_x_2255:
[----:B------:R-:W-:Y:S05]  /*64e0*/  BSYNC B0 ;  /* 0x0000000000007941 */ /* 0x000fea0003800000 */
.L_x_2254:
[----:B------:R-:W-:Y:S06]  /*64f0*/  BAR.ARV 0xb, 0xa0 ;  /* 0x02c2800000007b1d */ /* 0x000fec0000002000 */
[----:B------:R-:W-:Y:S04]  /*6500*/  BSSY B0, `(.L_x_2256) ;  /* 0x0000003000007945 */ /* 0x000fe80003800000 */
[----:B------:R-:W-:Y:S05]  /*6510*/  @!P0 BRA `(.L_x_2257) ;  /* 0x0000000000048947 */ /* 0x000fea0003800000 */
[----:B------:R-:W-:-:S04]  /*6520*/  DEPBAR.LE SB0, 0x0 ;  /* 0x000080000000791a */ /* 0x000fc80000000000 */
.L_x_2257:
[----:B------:R-:W-:Y:S05]  /*6530*/  BSYNC B0 ;  /* 0x0000000000007941 */ /* 0x000fea0003800000 */
.L_x_2256:
        /* <DEDUP_REMOVED lines=13> */
.L_x_2259:
[----:B------:R-:W-:Y:S05]  /*6610*/  BSYNC B0 ;  /* 0x0000000000007941 */ /* 0x000fea0003800000 */
.L_x_2258:
        /* <DEDUP_REMOVED lines=12> */
.L_x_2261:
[----:B------:R-:W-:Y:S05]  /*66e0*/  BSYNC B0 ;  /* 0x0000000000007941 */ /* 0x000fea0003800000 */
.L_x_2260:
        /* <DEDUP_REMOVED lines=13> */
.L_x_2263:
[----:B------:R-:W-:Y:S05]  /*67c0*/  BSYNC B0 ;  /* 0x0000000000007941 */ /* 0x000fea0003800000 */
.L_x_2262:
[----:B------:R-:W-:Y:S06]  /*67d0*/  BAR.ARV 0xa, 0xa0 ;  /* 0x0282800000007b1d */ /* 0x000fec0000002000 */
[----:B------:R-:W-:Y:S04]  /*67e0*/  BSSY B0, `(.L_x_2264) ;  /* 0x0000003000007945 */ /* 0x000fe80003800000 */
[----:B------:R-:W-:Y:S05]  /*67f0*/  @!P0 BRA `(.L_x_2265) ;  /* 0x0000000000048947 */ /* 0x000fea0003800000 */
[----:B------:R-:W-:-:S04]  /*6800*/  DEPBAR.LE SB0, 0x1 ;  /* 0x000080400000791a */ /* 0x000fc80000000000 */
.L_x_2265:
[----:B------:R-:W-:Y:S05]  /*6810*/  BSYNC B0 ;  /* 0x0000000000007941 */ /* 0x000fea0003800000 */
.L_x_2264:
[----:B------:R-:W-:Y:S01]  /*6820*/  UIADD3 UR19, UR19, 0x2, URZ ;  /* 0x0000000213137890 */ /* 0x000fe2000fffe03f */
[----:B------:R-:W-:Y:S06]  /*6830*/  BAR.ARV 0xb, 0xa0 ;  /* 0x02c2800000007b1d */ /* 0x000fec0000002000 */
[----:B------:R-:W-:Y:S01]  /*6840*/  BSSY B0, `(.L_x_2266) ;  /* 0x0000004000007945 */ /* 0x000fe20003800000 */
[----:B------:R-:W-:-:S03]  /*6850*/  ISETP.LE.AND P1, PT, R2, UR19, PT ;  /* 0x0000001302007c0c */ /* 0x000fc6000bf23270 */
[----:B------:R-:W-:Y:S10]  /*6860*/  @!P0 BRA `(.L_x_2267) ;  /* 0x0000000000048947 */ /* 0x000ff40003800000 */
[----:B------:R-:W-:-:S04]  /*6870*/  DEPBAR.LE SB0, 0x0 ;  /* 0x000080000000791a */ /* 0x000fc80000000000 */
.L_x_2267:
[----:B------:R-:W-:Y:S05]  /*6880*/  BSYNC B0 ;  /* 0x0000000000007941 */ /* 0x000fea0003800000 */
.L_x_2266:
[----:B------:R-:W-:Y:S06]  /*6890*/  BAR.ARV 0xc, 0xa0 ;  /* 0x0302800000007b1d */ /* 0x000fec0000002000 */
[----:B------:R-:W-:Y:S02]  /*68a0*/  UIADD3 UR46, UR46, 0x6000, URZ ;  /* 0x000060002e2e7890 */ /* 0x000fe4000fffe03f */
[----:B------:R-:W-:Y:S01]  /*68b0*/  UIADD3 UR6, UR6, 0x6000, URZ ;  /* 0x0000600006067890 */ /* 0x000fe2000fffe03f */
[----:B------:R-:W-:Y:S11]  /*68c0*/  @!P1 BRA `(.L_x_2268) ;  /* 0xfffffff800049947 */ /* 0x000ff6000383ffff */
[----:B------:R-:W-:Y:S05]  /*68d0*/  BRA `(.L_x_2191) ;  /* 0x0000002800ac7947 */ /* 0x000fea0003800000 */
.L_x_2228:
        /* <DEDUP_REMOVED lines=11> */
.L_x_2269:
        /* <DEDUP_REMOVED lines=10> */
.L_x_2271:
[----:B------:R-:W4:Y:S02]  /*6a30*/  LDC R5, c[0x0][0x8c4] ;  /* 0x00023100ff057b82 */ /* 0x000f240000000800 */
.L_x_2270:
        /* <DEDUP_REMOVED lines=48> */
.L_x_2273:
        /* <DEDUP_REMOVED lines=9> */
.L_x_2274:
[----:B------:R-:W-:Y:S05]  /*6dd0*/  @!P0 BRA `(.L_x_2275) ;  /* 0x00000000000c8947 */ /* 0x000fea0003800000 */
[----:B------:R-:W2:Y:S04]  /*6de0*/  LDG.E R5, desc[UR38][R2.64] ;  /* 0x0000002602057981 */ /* 0x000ea8000c1e1900 */
[----:B-1----:R-:W2:Y:S02]  /*6df0*/  LDG.E R14, desc[UR38][R2.64+0x4] ;  /* 0x00000426020e7981 */ /* 0x002ea4000c1e1900 */
[----:B--2---:R-:W-:-:S07]  /*6e00*/  IMAD.IADD R14, R14, 0x1, -R5 ;  /* 0x000000010e0e7824 */ /* 0x004fce00078e0a05 */
.L_x_2275:
        /* <DEDUP_REMOVED lines=20> */
.L_x_2276:
        /* <DEDUP_REMOVED lines=62> */
.L_x_2305:
        /* <DEDUP_REMOVED lines=9> */
.L_x_2279:
        /* <DEDUP_REMOVED lines=112> */
.L_x_2290:
[----:B-1----:R-:W-:-:S05]  /*7ac0*/  IMAD.MOV.U32 R6, RZ, RZ, 0x1 ;  /* 0x00000001ff067424 */ /* 0x002fca00078e00ff */
[----:B------:R-:W-:-:S04]  /*7ad0*/  SHF.L.U32 R6, R6, 0x1f, RZ ;  /* 0x0000001f06067819 */ /* 0x000fc800000006ff */
[----:B------:R-:W1:Y:S02]  /*7ae0*/  SYNCS.PHASECHK.TRANS64.TRYWAIT P1, [R0+URZ+0x36438], R6 ;  /* 0x03643806000075a7 */ /* 0x000e64000802017f */
[----:B-1----:R-:W-:Y:S05]  /*7af0*/  @!P1 BRA `(.L_x_2282) ;  /* 0x0000001800a09947 */ /* 0x002fea0003800000 */
.L_x_2306:
[----:B------:R-:W-:Y:S05]  /*7b00*/  @P0 BRA `(.L_x_2283) ;  /* 0x0000000000140947 */ /* 0x000fea0003800000 */
[----:B------:R-:W-:Y:S01]  /*7b10*/  ISETP.NE.AND P1, PT, R18, RZ, PT ;  /* 0x000000ff1200720c */ /* 0x000fe20003f25270 */
[----:B------:R-:W-:-:S04]  /*7b20*/  IMAD.MOV.U32 R3, RZ, RZ, 0x6100 ;  /* 0x00006100ff037424 */ /* 0x000fc800078e00ff */
[----:B------:R2:W-:Y:S08]  /*7b30*/  SYNCS.ARRIVE.TRANS64 RZ, [R0+URZ+0x36430], R3 ;  /* 0x0364300300ff79a7 */ /* 0x0005f0000800003f */
[----:B------:R-:W-:Y:S05]  /*7b40*/  @!P1 BRA `(.L_x_2283) ;  /* 0x0000000000049947 */ /* 0x000fea0003800000 */
[----:B------:R-:W-:Y:S01]  /*7b50*/  BPT.TRAP 0x1 ;  /* 0x000000040000795c */ /* 0x000fe20000300000 */
.L_x_2283:
        /* <DEDUP_REMOVED lines=48> */
.L_x_2307:
[----:B------:R-:W-:Y:S05]  /*7e60*/  @P0 BRA `(.L_x_2285) ;  /* 0x0000000000140947 */ /* 0x000fea0003800000 */
[----:B------:R-:W-:Y:S01]  /*7e70*/  ISETP.NE.AND P1, PT, R18, RZ, PT ;  /* 0x000000ff1200720c */ /* 0x000fe20003f25270 */
[----:B--2---:R-:W-:-:S04]  /*7e80*/  IMAD.MOV.U32 R3, RZ, RZ, 0x6100 ;  /* 0x00006100ff037424 */ /* 0x004fc800078e00ff */
[----:B------:R3:W-:Y:S08]  /*7e90*/  SYNCS.ARRIVE.TRANS64 RZ, [R0+URZ+0x36418], R3 ;  /* 0x0364180300ff79a7 */ /* 0x0007f0000800003f */
[----:B------:R-:W-:Y:S05]  /*7ea0*/  @!P1 BRA `(.L_x_2285) ;  /* 0x0000000000049947 */ /* 0x000fea0003800000 */
[----:B------:R-:W-:Y:S01]  /*7eb0*/  BPT.TRAP 0x1 ;  /* 0x000000040000795c */ /* 0x000fe20000300000 */
.L_x_2285:
        /* <DEDUP_REMOVED lines=47> */
.L_x_2308:
        /* <DEDUP_REMOVED lines=8> */
.L_x_2287:
        /* <DEDUP_REMOVED lines=37> */
.L_x_2310:
[----:B------:R-:W-:Y:S05]  /*8480*/  @P0 BRA `(.L_x_2289) ;  /* 0x0000000000140947 */ /* 0x000fea0003800000 */
[----:B------:R-:W-:Y:S01]  /*8490*/  ISETP.NE.AND P1, PT, R18, RZ, PT ;  /* 0x000000ff1200720c */ /* 0x000fe20003f25270 */
[----:B--2---:R-:W-:-:S04]  /*84a0*/  IMAD.MOV.U32 R5, RZ, RZ, 0x6100 ;  /* 0x00006100ff057424 */ /* 0x004fc800078e00ff */
[----:B------:R3:W-:Y:S08]  /*84b0*/  SYNCS.ARRIVE.TRANS64 RZ, [R0+URZ+0x36410], R5 ;  /* 0x0364100500ff79a7 */ /* 0x0007f0000800003f */
[----:B------:R-:W-:Y:S05]  /*84c0*/  @!P1 BRA `(.L_x_2289) ;  /* 0x0000000000049947 */ /* 0x000fea0003800000 */
[----:B------:R-:W-:Y:S01]  /*84d0*/  BPT.TRAP 0x1 ;  /* 0x000000040000795c */ /* 0x000fe20000300000 */
.L_x_2289:
        /* <DEDUP_REMOVED lines=44> */
.L_x_2281:
[----:B------:R-:W-:Y:S01]  /*87a0*/  ISETP.NE.AND P1, PT, R20, RZ, PT ;  /* 0x000000ff1400720c */ /* 0x000fe20003f25270 */
[----:B------:R-:W-:Y:S02]  /*87b0*/  IMAD.MOV.U32 R5, RZ, RZ, R14 ;  /* 0x000000ffff057224 */ /* 0x000fe400078e000e */
[----:B------:R-:W-:-:S10]  /*87c0*/  IMAD.MOV.U32 R16, RZ, RZ, 0x1 ;  /* 0x00000001ff107424 */ /* 0x000fd400078e00ff */
[----:B------:R-:W-:Y:S05]  /*87d0*/  @!P1 BRA `(.L_x_2280) ;  /* 0x00000004008c9947 */ /* 0x000fea0003800000 */
[----:B------:R-:W2:Y:S02]  /*87e0*/  SYNCS.PHASECHK.TRANS64.TRYWAIT P1, [R0+URZ+0x36438], R6 ;  /* 0x03643806000075a7 */ /* 0x000ea4000802017f */
[----:B--2---:R-:W-:Y:S05]  /*87f0*/  @!P1 BRA `(.L_x_2291) ;  /* 0x0000000c00c09947 */ /* 0x004fea0003800000 */
.L_x_2311:
[----:B------:R-:W-:Y:S05]  /*8800*/  @P0 BRA `(.L_x_2292) ;  /* 0x0000000000140947 */ /* 0x000fea0003800000 */
[----:B------:R-:W-:Y:S01]  /*8810*/  ISETP.NE.AND P1, PT, R18, RZ, PT ;  /* 0x000000ff1200720c */ /* 0x000fe20003f25270 */
[----:B------:R-:W-:-:S04]  /*8820*/  IMAD.MOV.U32 R5, RZ, RZ, 0x6100 ;  /* 0x00006100ff057424 */ /* 0x000fc800078e00ff */
[----:B------:R3:W-:Y:S08]  /*8830*/  SYNCS.ARRIVE.TRANS64 RZ, [R0+URZ+0x36430], R5 ;  /* 0x0364300500ff79a7 */ /* 0x0007f0000800003f */
[----:B------:R-:W-:Y:S05]  /*8840*/  @!P1 BRA `(.L_x_2292) ;  /* 0x0000000000049947 */ /* 0x000fea0003800000 */
[----:B------:R-:W-:Y:S01]  /*8850*/  BPT.TRAP 0x1 ;  /* 0x000000040000795c */ /* 0x000fe20000300000 */
.L_x_2292:
        /* <DEDUP_REMOVED lines=42> */
.L_x_2312:
[----:B------:R-:W-:Y:S01]  /*8b00*/  IMAD.MOV.U32 R16, RZ, RZ, RZ ;  /* 0x000000ffff107224 */ /* 0x000fe200078e00ff */
[----:B------:R-:W-:Y:S06]  /*8b10*/  @P0 BRA `(.L_x_2294) ;  /* 0x0000000000140947 */ /* 0x000fec0003800000 */
[----:B------:R-:W-:Y:S01]  /*8b20*/  ISETP.NE.AND P1, PT, R18, RZ, PT ;  /* 0x000000ff1200720c */ /* 0x000fe20003f25270 */
[----:B-1----:R-:W-:-:S04]  /*8b30*/  IMAD.MOV.U32 R5, RZ, RZ, 0x6100 ;  /* 0x00006100ff057424 */ /* 0x002fc800078e00ff */
[----:B------:R2:W-:Y:S08]  /*8b40*/  SYNCS.ARRIVE.TRANS64 RZ, [R0+URZ+0x36418], R5 ;  /* 0x0364180500ff79a7 */ /* 0x0005f0000800003f */
[----:B------:R-:W-:Y:S05]  /*8b50*/  @!P1 BRA `(.L_x_2294) ;  /* 0x0000000000049947 */ /* 0x000fea0003800000 */
[----:B------:R-:W-:Y:S01]  /*8b60*/  BPT.TRAP 0x1 ;  /* 0x000000040000795c */ /* 0x000fe20000300000 */
.L_x_2294:
        /* <DEDUP_REMOVED lines=42> */
.L_x_2280:
[----:B------:R-:W-:-:S04]  /*8e10*/  SHF.L.U32 R3, R16, 0x1f, RZ ;  /* 0x0000001f10037819 */ /* 0x000fc800000006ff */
[----:B------:R-:W2:Y:S02]  /*8e20*/  SYNCS.PHASECHK.TRANS64.TRYWAIT P1, [R0+URZ+0x36438], R3 ;  /* 0x03643803000075a7 */ /* 0x000ea4000802017f */
[----:B--2---:R-:W-:Y:S05]  /*8e30*/  @!P1 BRA `(.L_x_2295) ;  /* 0x0000000800589947 */ /* 0x004fea0003800000 */
.L_x_2313:
[----:B------:R-:W-:Y:S05]  /*8e40*/  @P0 BRA `(.L_x_2296) ;  /* 0x0000000000180947 */ /* 0x000fea0003800000 */
[----:B------:R-:W3:Y:S01]  /*8e50*/  S2R R2, SR_TID.X ;  /* 0x0000000000027919 */ /* 0x000ee20000002100 */
[----:B--2---:R-:W-:-:S04]  /*8e60*/  IMAD.MOV.U32 R3, RZ, RZ, 0x6100 ;  /* 0x00006100ff037424 */ /* 0x004fc800078e00ff */
[----:B------:R4:W-:Y:S01]  /*8e70*/  SYNCS.ARRIVE.TRANS64 RZ, [R0+URZ+0x36430], R3 ;  /* 0x0364300300ff79a7 */ /* 0x0009e2000800003f */
[----:B---3--:R-:W-:-:S13]  /*8e80*/  LOP3.LUT P0, RZ, R2, 0x1f, RZ, 0xc0, !PT ;  /* 0x0000001f02ff7812 */ /* 0x008fda000780c0ff */
[----:B----4-:R-:W-:Y:S05]  /*8e90*/  @!P0 BRA `(.L_x_2296) ;  /* 0x0000000000048947 */ /* 0x010fea0003800000 */
[----:B------:R-:W-:Y:S01]  /*8ea0*/  BPT.TRAP 0x1 ;  /* 0x000000040000795c */ /* 0x000fe20000300000 */
.L_x_2296:
        /* <DEDUP_REMOVED lines=44> */
.L_x_2277:
[----:B------:R-:W-:Y:S05]  /*9170*/  BSYNC B0 ;  /* 0x0000000000007941 */ /* 0x000fea0003800000 */
.L_x_2272:
[----:B------:R-:W-:-:S03]  /*9180*/  UMOV UR7, 0xffffffff ;  /* 0xffffffff00077882 */ /* 0x000fc60000000000 */
[----:B------:R-:W-:Y:S05]  /*9190*/  BRA.DIV UR7, `(.L_x_2297) ;  /* 0x0000000607947947 */ /* 0x000fea000b800000 */
[----:B------:R-:W-:-:S13]  /*91a0*/  ELECT P6, URZ, PT ;  /* 0x00000000003f782f */ /* 0x000fda00038c0000 */
.L_x_2316:
[----:B------:R-:W-:Y:S05]  /*91b0*/  @!P6 BRA `(.L_x_2191) ;  /* 0x000000000074e947 */ /* 0x000fea0003800000 */
[----:B------:R-:W3:Y:S02]  /*91c0*/  LDL.LU R3, [R1] ;  /* 0x0000000001037983 */ /* 0x000ee40000300800 */
[----:B---3--:R-:W-:-:S04]  /*91d0*/  LOP3.LUT R3, R3, 0x2, RZ, 0xfc, !PT ;  /* 0x0000000203037812 */ /* 0x008fc800078efcff */
[----:B------:R-:W-:-:S13]  /*91e0*/  ISETP.NE.AND P2, PT, R3, 0x3, PT ;  /* 0x000000030300780c */ /* 0x000fda0003f45270 */
[----:B------:R-:W-:Y:S05]  /*91f0*/  @!P2 BRA `(.L_x_2298) ;  /* 0x000000000004a947 */ /* 0x000fea0003800000 */
[----:B--2---:R-:W-:Y:S01]  /*9200*/  BPT.TRAP 0x1 ;  /* 0x000000040000795c */ /* 0x004fe20000300000 */
.L_x_2298:
        /* <DEDUP_REMOVED lines=15> */
.L_x_2317:
[----:B------:R-:W3:Y:S02]  /*9300*/  SYNCS.PHASECHK.TRANS64.TRYWAIT P0, [R3+URZ], R0 ;  /* 0x00000000030075a7 */ /* 0x000ee4000800017f */
[----:B---3--:R-:W-:Y:S05]  /*9310*/  @!P0 BRA `(.L_x_2300) ;  /* 0x0000000400688947 */ /* 0x008fea0003800000 */
.L_x_2318:
[----:B------:R-:W-:Y:S05]  /*9320*/  @!P2 BRA `(.L_x_2301) ;  /* 0x000000000004a947 */ /* 0x000fea0003800000 */
[----:B--2---:R-:W-:Y:S01]  /*9330*/  BPT.TRAP 0x1 ;  /* 0x000000040000795c */ /* 0x004fe20000300000 */
.L_x_2301:
[----:B------:R-:W-:-:S07]  /*9340*/  SHF.L.U32 R16, R16, 0x1f, RZ ;  /* 0x0000001f10107819 */ /* 0x000fce00000006ff */
.L_x_2302:
[----:B----4-:R4:W1:Y:S02]  /*9350*/  SYNCS.PHASECHK.TRANS64.TRYWAIT P0, [R9+URZ+0x36438], R16 ;  /* 0x03643810090075a7 */ /* 0x010864000800017f */
[----:B-1----:R-:W-:Y:S05]  /*9360*/  @!P0 NANOSLEEP.SYNCS 0x989680 ;  /* 0x009896800000895d */ /* 0x002fea0003900000 */
[----:B------:R-:W1:Y:S02]  /*9370*/  @!P0 SYNCS.PHASECHK.TRANS64 P0, [R9+URZ+0x36438], R16 ;  /* 0x03643810090085a7 */ /* 0x000e64000800007f */
[----:B-1----:R-:W-:Y:S05]  /*9380*/  @!P0 BRA `(.L_x_2302) ;  /* 0xfffffffc00f08947 */ /* 0x002fea000383ffff */
.L_x_2191:
[----:B--2---:R-:W-:Y:S05]  /*9390*/  BSYNC B6 ;  /* 0x0000000000067941 */ /* 0x004fea0003800000 */
.L_x_2185:
[----:B------:R-:W-:Y:S05]  /*93a0*/  EXIT ;  /* 0x000000000000794d */ /* 0x000fea0003800000 */
.L_x_2202:
[----:B------:R-:W-:Y:S02]  /*93b0*/  IMAD.MOV.U32 R12, RZ, RZ, RZ ;  /* 0x000000ffff0c7224 */ /* 0x000fe400078e00ff */
[----:B------:R-:W-:Y:S02]  /*93c0*/  IMAD.MOV.U32 R11, RZ, RZ, 0x1f ;  /* 0x0000001fff0b7424 */ /* 0x000fe400078e00ff */
[----:B------:R-:W-:-:S07]  /*93d0*/  IMAD.MOV.U32 R15, RZ, RZ, -0x1 ;  /* 0xffffffffff0f7424 */ /* 0x000fce00078e00ff */
[----:B-1----:R-:W-:Y:S05]  /*93e0*/  WARPSYNC.COLLECTIVE R15, `(.L_x_2303) ;  /* 0x000000000f087348 */ /* 0x002fea0003c00000 */
[----:B------:R2:W3:Y:S02]  /*93f0*/  SHFL.IDX P6, R14, R13, R12, R11 ;  /* 0x0000000c0d0e7389 */ /* 0x0004e400000c000b */
[----:B-123--:R-:W-:Y:S01]  /*9400*/  ENDCOLLECTIVE ;  /* 0x000000000000791b */ /* 0x00efe20003800000 */
.L_x_2303:
[----:B------:R-:W-:Y:S05]  /*9410*/  BRA `(.L_x_2304) ;  /* 0xffffff7c00fc7947 */ /* 0x000fea000383ffff */
.L_x_2204:
[----:B-1----:R-:W-:-:S04]  /*9420*/  IMAD.U32 R3, RZ, RZ, UR36 ;  /* 0x00000024ff037e24 */ /* 0x002fc8000f8e00ff */
[----:B------:R1:W3:Y:S03]  /*9430*/  SYNCS.PHASECHK.TRANS64.TRYWAIT P0, [R3+URZ+0x36400], R10 ;  /* 0x0364000a030075a7 */ /* 0x0002e6000800017f */
[----:B---3--:R-:W-:Y:S05]  /*9440*/  @!P0 NANOSLEEP.SYNCS 0x989680 ;  /* 0x009896800000895d */ /* 0x008fea0003900000 */
[----:B------:R-:W3:Y:S02]  /*9450*/  @!P0 SYNCS.PHASECHK.TRANS64 P0, [R3+URZ+0x36400], R10 ;  /* 0x0364000a030085a7 */ /* 0x000ee4000800007f */
[----:B---3--:R-:W-:Y:S05]  /*9460*/  @!P0 BRA `(.L_x_2204) ;  /* 0xfffffffc00ec8947 */ /* 0x008fea000383ffff */
[----:B------:R-:W-:Y:S05]  /*9470*/  BRA `(.L_x_2203) ;  /* 0xffffff8000307947 */ /* 0x000fea000383ffff */
.L_x_2208:
[----:B--2---:R2:W3:Y:S02]  /*9480*/  SYNCS.PHASECHK.TRANS64.TRYWAIT P1, [R3+URZ+0x36410], R10 ;  /* 0x0364100a030075a7 */ /* 0x0044e4000802017f */
[----:B---3--:R-:W-:Y:S05]  /*9490*/  @!P1 NANOSLEEP.SYNCS 0x989680 ;  /* 0x009896800000995d */ /* 0x008fea0003900000 */
[----:B------:R-:W3:Y:S02]  /*94a0*/  @!P1 SYNCS.PHASECHK.TRANS64 P1, [R3+URZ+0x36410], R10 ;  /* 0x0364100a030095a7 */ /* 0x000ee4000802007f */
[----:B---3--:R-:W-:Y:S05]  /*94b0*/  @!P1 BRA `(.L_x_2208) ;  /* 0xfffffffc00f09947 */ /* 0x008fea000383ffff */
[----:B------:R-:W-:Y:S05]  /*94c0*/  BRA `(.L_x_2207) ;  /* 0xffffff88000c7947 */ /* 0x000fea000383ffff */
.L_x_2212:
[----:B----4-:R-:W-:-:S04]  /*94d0*/  IMAD.U32 R12, RZ, RZ, UR36 ;  /* 0x00000024ff0c7e24 */ /* 0x010fc8000f8e00ff */
[----:B------:R4:W1:Y:S03]  /*94e0*/  SYNCS.PHASECHK.TRANS64.TRYWAIT P1, [R12+URZ+0x36430], R11 ;  /* 0x0364300b0c0075a7 */ /* 0x000866000802017f */
[----:B-1----:R-:W-:Y:S05]  /*94f0*/  @!P1 NANOSLEEP.SYNCS 0x989680 ;  /* 0x009896800000995d */ /* 0x002fea0003900000 */
[----:B------:R-:W1:Y:S02]  /*9500*/  @!P1 SYNCS.PHASECHK.TRANS64 P1, [R12+URZ+0x36430], R11 ;  /* 0x0364300b0c0095a7 */ /* 0x000e64000802007f */
[----:B-1----:R-:W-:Y:S05]  /*9510*/  @!P1 BRA `(.L_x_2212) ;  /* 0xfffffffc00ec9947 */ /* 0x002fea000383ffff */
[----:B------:R-:W-:Y:S05]  /*9520*/  BRA `(.L_x_2211) ;  /* 0xffffff8c00ac7947 */ /* 0x000fea000383ffff */
.L_x_2278:
[----:B-1----:R1:W2:Y:S02]  /*9530*/  SYNCS.PHASECHK.TRANS64.TRYWAIT P1, [R0+URZ+0x36420], R6 ;  /* 0x03642006000075a7 */ /* 0x0022a4000802017f */
[----:B--2---:R-:W-:Y:S05]  /*9540*/  @!P1 NANOSLEEP.SYNCS 0x989680 ;  /* 0x009896800000995d */ /* 0x004fea0003900000 */
[----:B------:R-:W2:Y:S02]  /*9550*/  @!P1 SYNCS.PHASECHK.TRANS64 P1, [R0+URZ+0x36420], R6 ;  /* 0x03642006000095a7 */ /* 0x000ea4000802007f */
[----:B--2---:R-:W-:Y:S05]  /*9560*/  @!P1 BRA `(.L_x_2278) ;  /* 0xfffffffc00f09947 */ /* 0x004fea000383ffff */
[----:B------:R-:W-:Y:S05]  /*9570*/  BRA `(.L_x_2305) ;  /* 0xffffffdc006c7947 */ /* 0x000fea000383ffff */
.L_x_2282:
[----:B-1----:R1:W2:Y:S02]  /*9580*/  SYNCS.PHASECHK.TRANS64.TRYWAIT P1, [R0+URZ+0x36438], R6 ;  /* 0x03643806000075a7 */ /* 0x0022a4000802017f */
[----:B--2---:R-:W-:Y:S05]  /*9590*/  @!P1 NANOSLEEP.SYNCS 0x989680 ;  /* 0x009896800000995d */ /* 0x004fea0003900000 */
[----:B------:R-:W2:Y:S02]  /*95a0*/  @!P1 SYNCS.PHASECHK.TRANS64 P1, [R0+URZ+0x36438], R6 ;  /* 0x03643806000095a7 */ /* 0x000ea4000802007f */
[----:B--2---:R-:W-:Y:S05]  /*95b0*/  @!P1 BRA `(.L_x_2282) ;  /* 0xfffffffc00f09947 */ /* 0x004fea000383ffff */
[----:B------:R-:W-:Y:S05]  /*95c0*/  BRA `(.L_x_2306) ;  /* 0xffffffe4004c7947 */ /* 0x000fea000383ffff */
.L_x_2284:
[----:B--2---:R2:W3:Y:S02]  /*95d0*/  SYNCS.PHASECHK.TRANS64.TRYWAIT P1, [R0+URZ+0x36428], R3 ;  /* 0x03642803000075a7 */ /* 0x0044e4000802017f */
[----:B---3--:R-:W-:Y:S05]  /*95e0*/  @!P1 NANOSLEEP.SYNCS 0x989680 ;  /* 0x009896800000995d */ /* 0x008fea0003900000 */
[----:B------:R-:W3:Y:S02]  /*95f0*/  @!P1 SYNCS.PHASECHK.TRANS64 P1, [R0+URZ+0x36428], R3 ;  /* 0x03642803000095a7 */ /* 0x000ee4000802007f */
[----:B---3--:R-:W-:Y:S05]  /*9600*/  @!P1 BRA `(.L_x_2284) ;  /* 0xfffffffc00f09947 */ /* 0x008fea000383ffff */
[----:B------:R-:W-:Y:S05]  /*9610*/  BRA `(.L_x_2307) ;  /* 0xffffffe800107947 */ /* 0x000fea000383ffff */
.L_x_2286:
        /* <DEDUP_REMOVED lines=8> */
.L_x_2288:
[----:B------:R-:W-:-:S07]  /*96a0*/  SHF.L.U32 R5, R7, 0x1f, RZ ;  /* 0x0000001f07057819 */ /* 0x000fce00000006ff */
.L_x_2309:
[----:B--2---:R2:W3:Y:S02]  /*96b0*/  SYNCS.PHASECHK.TRANS64.TRYWAIT P1, [R0+URZ+0x36420], R5 ;  /* 0x03642005000075a7 */ /* 0x0044e4000802017f */
[----:B---3--:R-:W-:Y:S05]  /*96c0*/  @!P1 NANOSLEEP.SYNCS 0x989680 ;  /* 0x009896800000995d */ /* 0x008fea0003900000 */
[----:B------:R-:W3:Y:S02]  /*96d0*/  @!P1 SYNCS.PHASECHK.TRANS64 P1, [R0+URZ+0x36420], R5 ;  /* 0x03642005000095a7 */ /* 0x000ee4000802007f */
[----:B---3--:R-:W-:Y:S05]  /*96e0*/  @!P1 BRA `(.L_x_2309) ;  /* 0xfffffffc00f09947 */ /* 0x008fea000383ffff */
[----:B------:R-:W-:Y:S05]  /*96f0*/  BRA `(.L_x_2310) ;  /* 0xffffffec00607947 */ /* 0x000fea000383ffff */
.L_x_2291:
[----:B--2---:R2:W3:Y:S02]  /*9700*/  SYNCS.PHASECHK.TRANS64.TRYWAIT P1, [R0+URZ+0x36438], R6 ;  /* 0x03643806000075a7 */ /* 0x0044e4000802017f */
[----:B---3--:R-:W-:Y:S05]  /*9710*/  @!P1 NANOSLEEP.SYNCS 0x989680 ;  /* 0x009896800000995d */ /* 0x008fea0003900000 */
[----:B------:R-:W3:Y:S02]  /*9720*/  @!P1 SYNCS.PHASECHK.TRANS64 P1, [R0+URZ+0x36438], R6 ;  /* 0x03643806000095a7 */ /* 0x000ee4000802007f */
[----:B---3--:R-:W-:Y:S05]  /*9730*/  @!P1 BRA `(.L_x_2291) ;  /* 0xfffffffc00f09947 */ /* 0x008fea000383ffff */
[----:B------:R-:W-:Y:S05]  /*9740*/  BRA `(.L_x_2311) ;  /* 0xfffffff0002c7947 */ /* 0x000fea000383ffff */
.L_x_2293:
[----:B-1----:R1:W2:Y:S02]  /*9750*/  SYNCS.PHASECHK.TRANS64.TRYWAIT P1, [R0+URZ+0x36428], R5 ;  /* 0x03642805000075a7 */ /* 0x0022a4000802017f */
[----:B--2---:R-:W-:Y:S05]  /*9760*/  @!P1 NANOSLEEP.SYNCS 0x989680 ;  /* 0x009896800000995d */ /* 0x004fea0003900000 */
[----:B------:R-:W2:Y:S02]  /*9770*/  @!P1 SYNCS.PHASECHK.TRANS64 P1, [R0+URZ+0x36428], R5 ;  /* 0x03642805000095a7 */ /* 0x000ea4000802007f */
[----:B--2---:R-:W-:Y:S05]  /*9780*/  @!P1 BRA `(.L_x_2293) ;  /* 0xfffffffc00f09947 */ /* 0x004fea000383ffff */
[----:B------:R-:W-:Y:S05]  /*9790*/  BRA `(.L_x_2312) ;  /* 0xfffffff000d87947 */ /* 0x000fea000383ffff */
.L_x_2295:
[----:B--2---:R2:W3:Y:S02]  /*97a0*/  SYNCS.PHASECHK.TRANS64.TRYWAIT P1, [R0+URZ+0x36438], R3 ;  /* 0x03643803000075a7 */ /* 0x0044e4000802017f */
[----:B---3--:R-:W-:Y:S05]  /*97b0*/  @!P1 NANOSLEEP.SYNCS 0x989680 ;  /* 0x009896800000995d */ /* 0x008fea0003900000 */
[----:B------:R-:W3:Y:S02]  /*97c0*/  @!P1 SYNCS.PHASECHK.TRANS64 P1, [R0+URZ+0x36438], R3 ;  /* 0x03643803000095a7 */ /* 0x000ee4000802007f */
[----:B---3--:R-:W-:Y:S05]  /*97d0*/  @!P1 BRA `(.L_x_2295) ;  /* 0xfffffffc00f09947 */ /* 0x008fea000383ffff */
[----:B------:R-:W-:Y:S05]  /*97e0*/  BRA `(.L_x_2313) ;  /* 0xfffffff400947947 */ /* 0x000fea000383ffff */
.L_x_2297:
[----:B------:R-:W-:Y:S01]  /*97f0*/  BSSY B0, `(.L_x_2314) ;  /* 0x0000006000007945 */ /* 0x000fe20003800000 */
[----:B------:R-:W-:-:S07]  /*9800*/  IMAD.MOV.U32 R15, RZ, RZ, -0x1 ;  /* 0xffffffffff0f7424 */ /* 0x000fce00078e00ff */
[----:B--2---:R-:W-:Y:S05]  /*9810*/  WARPSYNC.COLLECTIVE R15, `(.L_x_2315) ;  /* 0x000000000f0c7348 */ /* 0x004fea0003c00000 */
[----:B------:R-:W-:Y:S02]  /*9820*/  ELECT P6, UR62, PT ;  /* 0x00000000003e782f */ /* 0x000fe400038c0000 */
[----:B------:R-:W-:Y:S01]  /*9830*/  MOV R14, UR62 ;  /* 0x0000003e000e7c02 */ /* 0x000fe20008000f00 */
[----:B--2---:R-:W-:Y:S10]  /*9840*/  ENDCOLLECTIVE ;  /* 0x000000000000791b */ /* 0x004ff40003800000 */
.L_x_2315:
[----:B------:R-:W-:Y:S05]  /*9850*/  BSYNC B0 ;  /* 0x0000000000007941 */ /* 0x000fea0003800000 */
.L_x_2314:
[----:B------:R-:W-:Y:S05]  /*9860*/  BRA `(.L_x_2316) ;  /* 0xfffffff800507947 */ /* 0x000fea000383ffff */
.L_x_2299:
[----:B-1----:R1:W3:Y:S02]  /*9870*/  SYNCS.PHASECHK.TRANS64.TRYWAIT P0, [R7+URZ], R4 ;  /* 0x00000004070075a7 */ /* 0x0022e4000800017f */
[----:B---3--:R-:W-:Y:S05]  /*9880*/  @!P0 NANOSLEEP.SYNCS 0x989680 ;  /* 0x009896800000895d */ /* 0x008fea0003900000 */
[----:B------:R-:W3:Y:S02]  /*9890*/  @!P0 SYNCS.PHASECHK.TRANS64 P0, [R7+URZ], R4 ;  /* 0x00000004070085a7 */ /* 0x000ee4000800007f */
[----:B---3--:R-:W-:Y:S05]  /*98a0*/  @!P0 BRA `(.L_x_2299) ;  /* 0xfffffffc00f08947 */ /* 0x008fea000383ffff */
[----:B------:R-:W-:Y:S05]  /*98b0*/  BRA `(.L_x_2317) ;  /* 0xfffffff800907947 */ /* 0x000fea000383ffff */
.L_x_2300:
[----:B---3--:R3:W4:Y:S02]  /*98c0*/  SYNCS.PHASECHK.TRANS64.TRYWAIT P0, [R3+URZ], R0 ;  /* 0x00000000030075a7 */ /* 0x008724000800017f */
[----:B----4-:R-:W-:Y:S05]  /*98d0*/  @!P0 NANOSLEEP.SYNCS 0x989680 ;  /* 0x009896800000895d */ /* 0x010fea0003900000 */
[----:B------:R-:W4:Y:S02]  /*98e0*/  @!P0 SYNCS.PHASECHK.TRANS64 P0, [R3+URZ], R0 ;  /* 0x00000000030085a7 */ /* 0x000f24000800007f */
[----:B----4-:R-:W-:Y:S05]  /*98f0*/  @!P0 BRA `(.L_x_2300) ;  /* 0xfffffffc00f08947 */ /* 0x010fea000383ffff */
[----:B------:R-:W-:Y:S05]  /*9900*/  BRA `(.L_x_2318) ;  /* 0xfffffff800847947 */ /* 0x000fea000383ffff */
.L_x_2319:
        /* <DEDUP_REMOVED lines=15> */
.L_x_3869:


//--------------------- .text._ZN7cutlass13device_kernelIN5flash11enable_sm90INS1_16FlashAttnBwdSm90INS1_25CollectiveMainloopBwdSm90ILi2ELi1ELi1EN4cute5tupleIJNS5_1CILi1EEES8_S8_EEENS6_IJNS7_ILi64EEENS7_ILi96EEENS7_ILi192EEEEEENS_6half_tEfNS_4arch4Sm90ELb0ELb1ELb1ELb1ELb1ELb0ELb1ELb0ELi3ELi1ELi1ELi1ELb0EEENS1_24CollectiveEpilogueBwdGQAISD_fSG_Li384ELb1ELb1EEENS1_19SingleTileSchedulerILb1ELb0ELb0ELi96EEEEEEEEEvNT_6ParamsE --------------------------
	.section	.text._ZN7cutlass13device_kernelIN5flash11enable_sm90INS1_16FlashAttnBwdSm90INS1_25CollectiveMainloopBwdSm90ILi2ELi1ELi1EN4cute5tupleIJNS5_1CILi1EEES8_S8_EEENS6_IJNS7_ILi64EEENS7_ILi96EEENS7_ILi192EEEEEENS_6half_tEfNS_4arch4Sm90ELb0ELb1ELb1ELb1ELb1ELb0ELb1ELb0ELi3ELi1ELi1ELi1ELb0EEENS1_24CollectiveEpilogueBwdGQAISD_fSG_Li384ELb1ELb1EEENS1_19SingleTileSchedulerILb1ELb0ELb0ELi96EEEEEEEEEvNT_6ParamsE,"ax",@progbits
	.align	128
.text._ZN7cutlass13device_kernelIN5flash11enable_sm90INS1_16FlashAttnBwdSm90INS1_25CollectiveMainloopBwdSm90ILi2ELi1ELi1EN4cute5tupleIJNS5_1CILi1EEES8_S8_EEENS6_IJNS7_ILi64EEENS7_ILi96EEENS7_ILi192EEEEEENS_6half_tEfNS_4arch4Sm90ELb0ELb1ELb1ELb1ELb1ELb0ELb1ELb0ELi3ELi1ELi1ELi1ELb0EEENS1_24CollectiveEpilogueBwdGQAISD_fSG_Li384ELb1ELb1EEENS1_19SingleTileSchedulerILb1ELb0ELb0ELi96EEEEEEEEEvNT_6ParamsE:
        .type           _ZN7cutlass13device_kernelIN5flash11enable_sm90INS1_16FlashAttnBwdSm90INS1_25CollectiveMainloopBwdSm90ILi2ELi1ELi1EN4cute5tupleIJNS5_1CILi1EEES8_S8_EEENS6_IJNS7_ILi64EEENS7_ILi96EEENS7_ILi192EEEEEENS_6half_tEfNS_4arch4Sm90ELb0ELb1ELb1ELb1ELb1ELb0ELb1ELb0ELi3ELi1ELi1ELi1ELb0EEENS1_24CollectiveEpilogueBwdGQAISD_fSG_Li384ELb1ELb1EEENS1_19SingleTileSchedulerILb1ELb0ELb0ELi96EEEEEEEEEvNT_6ParamsE,@function
        .size           _ZN7cutlass13device_kernelIN5flash11enable_sm90INS1_16FlashAttnBwdSm90INS1_25CollectiveMainloopBwdSm90ILi2ELi1ELi1EN4cute5tupleIJNS5_1CILi1EEES8_S8_EEENS6_IJNS7_ILi64EEENS7_ILi96EEENS7_ILi192EEEEEENS_6half_tEfNS_4arch4Sm90ELb0ELb1ELb1ELb1ELb1ELb0ELb1ELb0ELi3ELi1ELi1ELi1ELb0EEENS1_24CollectiveEpilogueBwdGQAISD_fSG_Li384ELb1ELb1EEENS1_19SingleTileSchedulerILb1ELb0ELb0ELi96EEEEEEEEEvNT_6ParamsE,(.L_x_3870 - _ZN7cutlass13device_kernelIN5flash11enable_sm90INS1_16FlashAttnBwdSm90INS1_25CollectiveMainloopBwdSm90ILi2ELi1ELi1EN4cute5tupleIJNS5_1CILi1EEES8_S8_EEENS6_IJNS7_ILi64EEENS7_ILi96EEENS7_ILi192EEEEEENS_6half_tEfNS_4arch4Sm90ELb0ELb1ELb1ELb1ELb1ELb0ELb1ELb0ELi3ELi1ELi1ELi1ELb0EEENS1_24CollectiveEpilogueBwdGQAISD_fSG_Li384ELb1ELb1EEENS1_19SingleTileSchedulerILb1ELb0ELb0ELi96EEEEEEEEEvNT_6ParamsE)
        .other          _ZN7cutlass13device_kernelIN5flash11enable_sm90INS1_16FlashAttnBwdSm90INS1_25CollectiveMainloopBwdSm90ILi2ELi1ELi1EN4cute5tupleIJNS5_1CILi1EEES8_S8_EEENS6_IJNS7_ILi64EEENS7_ILi96EEENS7_ILi192EEEEEENS_6half_tEfNS_4arch4Sm90ELb0ELb1ELb1ELb1ELb1ELb0ELb1ELb0ELi3ELi1ELi1ELi1ELb0EEENS1_24CollectiveEpilogueBwdGQAISD_fSG_Li384ELb1ELb1EEENS1_19SingleTileSchedulerILb1ELb0ELb0ELi96EEEEEEEEEvNT_6ParamsE,@"STO_CUDA_ENTRY STV_DEFAULT"
_ZN7cutlass13device_kernelIN5flash11enable_sm90INS1_16FlashAttnBwdSm90INS1_25CollectiveMainloopBwdSm90ILi2ELi1ELi1EN4cute5tupleIJNS5_1CILi1EEES8_S8_EEENS6_IJNS7_ILi64EEENS7_ILi96EEENS7_ILi192EEEEEENS_6half_tEfNS_4arch4Sm90ELb0ELb1ELb1ELb1ELb1ELb0ELb1ELb0ELi3ELi1ELi1ELi1ELb0EEENS1_24CollectiveEpilogueBwdGQAISD_fSG_Li384ELb1ELb1EEENS1_19SingleTileSchedulerILb1ELb0ELb0ELi96EEEEEEEEEvNT_6ParamsE:
        /* <DEDUP_REMOVED lines=23> */
.L_x_2321:
[----:B------:R-:W-:Y:S05]  /*0170*/  BSYNC B0 ;  /* 0x0000000000007941 */ /* 0x000fea0003800000 */
.L_x_2320:
        /* <DEDUP_REMOVED lines=34> */
.L_x_2322:
        /* <DEDUP_REMOVED lines=20> */
.L_x_2323:
        /* <DEDUP_REMOVED lines=9> */
.L_x_2326:
        /* <DEDUP_REMOVED lines=21> */
.L_x_2327:
        /* <DEDUP_REMOVED lines=10> */
.L_x_2329:
[----:B------:R-:W2:Y:S02]  /*0760*/  LDC R0, c[0x0][0x8c4] ;  /* 0x00023100ff007b82 */ /* 0x000ea40000000800 */
.L_x_2328:
        /* <DEDUP_REMOVED lines=16> */
.L_x_2331:
        /* <DEDUP_REMOVED lines=10> */
.L_x_2332:
        /* <DEDUP_REMOVED lines=8> */
.L_x_2333:
        /* <DEDUP_REMOVED lines=9> */
.L_x_2334:
        /* <DEDUP_REMOVED lines=22> */
.L_x_2335:
        /* <DEDUP_REMOVED lines=79> */
.L_x_2338:
        /* <DEDUP_REMOVED lines=15> */
.L_x_2337:
        /* <DEDUP_REMOVED lines=20> */
.L_x_2340:
        /* <DEDUP_REMOVED lines=15> */
.L_x_2339:
        /* <DEDUP_REMOVED lines=8> */
.L_x_2483:
        /* <DEDUP_REMOVED lines=19> */
.L_x_2342:
        /* <DEDUP_REMOVED lines=113> */
.L_x_2362:
[----:B------:R-:W-:-:S13]  /*1c50*/  ISETP.NE.AND P0, PT, R8, 0x3, PT ;  /* 0x000000030800780c */ /* 0x000fda0003f05270 */
[----:B------:R-:W-:Y:S05]  /*1c60*/  @!P0 BRA `(.L_x_2344) ;  /* 0x0000000000048947 */ /* 0x000fea0003800000 */
[----:B------:R-:W-:Y:S01]  /*1c70*/  BPT.TRAP 0x1 ;  /* 0x000000040000795c */ /* 0x000fe20000300000 */
.L_x_2344:
[----:B------:R-:W-:Y:S02]  /*1c80*/  LEA R3, R2, UR36, 0x3 ;  /* 0x0000002402037c11 */ /* 0x000fe4000f8e18ff */
[----:B------:R-:W-:-:S04]  /*1c90*/  SHF.L.U32 R10, R7, 0x1f, RZ ;  /* 0x0000001f070a7819 */ /* 0x000fc800000006ff */
[----:B------:R1:W2:Y:S01]  /*1ca0*/  SYNCS.PHASECHK.TRANS64.TRYWAIT P1, [R3+URZ+0x36410], R10 ;  /* 0x0364100a030075a7 */ /* 0x0002a2000802017f */
[----:B------:R-:W-:Y:S05]  /*1cb0*/  @!P0 BRA `(.L_x_2345) ;  /* 0x0000000000048947 */ /* 0x000fea0003800000 */
[----:B------:R-:W-:Y:S01]  /*1cc0*/  BPT.TRAP 0x1 ;  /* 0x000000040000795c */ /* 0x000fe20000300000 */
.L_x_2345:
[----:B--2---:R-:W-:Y:S05]  /*1cd0*/  @P1 BRA `(.L_x_2346) ;  /* 0x0000000000081947 */ /* 0x004fea0003800000 */
[----:B------:R-:W2:Y:S02]  /*1ce0*/  SYNCS.PHASECHK.TRANS64.TRYWAIT P1, [R3+URZ+0x36410], R10 ;  /* 0x0364100a030075a7 */ /* 0x000ea4000802017f */
[----:B--2---:R-:W-:Y:S05]  /*1cf0*/  @!P1 BRA `(.L_x_2347) ;  /* 0x0000008800949947 */ /* 0x004fea0003800000 */
.L_x_2346:
        /* <DEDUP_REMOVED lines=103> */
.L_x_2348:
[----:B-1----:R-:W-:-:S04]  /*2370*/  SHF.L.U32 R11, R5, 0x1f, RZ ;  /* 0x0000001f050b7819 */ /* 0x002fc800000006ff */
[----:B------:R1:W4:Y:S01]  /*2380*/  SYNCS.PHASECHK.TRANS64.TRYWAIT P1, [UR36+0x36430], R11 ;  /* 0x0364300bff0075a7 */ /* 0x0003220008020164 */
[----:B------:R-:W-:Y:S05]  /*2390*/  @!P0 BRA `(.L_x_2349) ;  /* 0x0000000000048947 */ /* 0x000fea0003800000 */
[----:B------:R-:W-:Y:S01]  /*23a0*/  BPT.TRAP 0x1 ;  /* 0x000000040000795c */ /* 0x000fe20000300000 */
.L_x_2349:
[----:B----4-:R-:W-:Y:S05]  /*23b0*/  @P1 BRA `(.L_x_2350) ;  /* 0x0000000000081947 */ /* 0x010fea0003800000 */
[----:B------:R-:W4:Y:S02]  /*23c0*/  SYNCS.PHASECHK.TRANS64.TRYWAIT P1, [UR36+0x36430], R11 ;  /* 0x0364300bff0075a7 */ /* 0x000f240008020164 */
[----:B----4-:R-:W-:Y:S05]  /*23d0*/  @!P1 BRA `(.L_x_2351) ;  /* 0x0000008000f09947 */ /* 0x010fea0003800000 */
.L_x_2350:
        /* <DEDUP_REMOVED lines=145> */
.L_x_2354:
[----:B------:R-:W-:-:S13]  /*2cf0*/  ISETP.NE.AND P1, PT, R140, 0x1, PT ;  /* 0x000000018c00780c */ /* 0x000fda0003f25270 */
[----:B------:R-:W1:Y:S08]  /*2d00*/  @P1 LDC R143, c[0x0][0x754] ;  /* 0x0001d500ff8f1b82 */ /* 0x000e700000000800 */
[----:B------:R-:W2:Y:S01]  /*2d10*/  @P1 LDC R142, c[0x0][0x758] ;  /* 0x0001d600ff8e1b82 */ /* 0x000ea20000000800 */
[----:B-1----:R-:W-:-:S05]  /*2d20*/  @P1 IMAD.HI.U32 R143, R145, R143, RZ ;  /* 0x0000008f918f1227 */ /* 0x002fca00078e00ff */
[----:B--2---:R-:W-:-:S07]  /*2d30*/  @P1 SHF.R.U32.HI R145, RZ, R142, R143 ;  /* 0x0000008eff911219 */ /* 0x004fce000001168f */
.L_x_2355:
[----:B------:R-:W-:Y:S05]  /*2d40*/  BSYNC B0 ;  /* 0x0000000000007941 */ /* 0x000fea0003800000 */
.L_x_2353:
[----:B------:R-:W2:Y:S01]  /*2d50*/  LDL R142, [R1+0x10] ;  /* 0x00001000018e7983 */ /* 0x000ea20000100800 */
[----:B------:R-:W-:Y:S01]  /*2d60*/  IADD3 R150, R141, UR4, R4 ;  /* 0x000000048d967c10 */ /* 0x000fe2000fffe004 */
[----:B--2---:R-:W-:-:S05]  /*2d70*/  IMAD R145, R145, R140, R142 ;  /* 0x0000008c91917224 */ /* 0x004fca00078e028e */
[----:B------:R-:W-:Y:S02]  /*2d80*/  VIADDMNMX R146, R145, R140, R146, PT ;  /* 0x0000008c91927246 */ /* 0x000fe40003800192 */
[----:B------:R-:W-:-:S07]  /*2d90*/  VIMNMX R150, R150, R145, !PT ;  /* 0x0000009196967248 */ /* 0x000fce0007fe0100 */
.L_x_2352:
        /* <DEDUP_REMOVED lines=17> */
.L_x_2358:
[----:B------:R-:W-:-:S13]  /*2eb0*/  ISETP.NE.AND P1, PT, R140, 0x1, PT ;  /* 0x000000018c00780c */ /* 0x000fda0003f25270 */
[----:B------:R-:W1:Y:S08]  /*2ec0*/  @P1 LDC R142, c[0x0][0x754] ;  /* 0x0001d500ff8e1b82 */ /* 0x000e700000000800 */
[----:B------:R-:W2:Y:S01]  /*2ed0*/  @P1 LDC R141, c[0x0][0x758] ;  /* 0x0001d600ff8d1b82 */ /* 0x000ea20000000800 */
[----:B-1----:R-:W-:-:S05]  /*2ee0*/  @P1 IMAD.HI.U32 R142, R143, R142, RZ ;  /* 0x0000008e8f8e1227 */ /* 0x002fca00078e00ff */
[----:B--2---:R-:W-:-:S07]  /*2ef0*/  @P1 SHF.R.U32.HI R143, RZ, R141, R142 ;  /* 0x0000008dff8f1219 */ /* 0x004fce000001168e */
.L_x_2359:
[----:B------:R-:W-:Y:S05]  /*2f00*/  BSYNC B0 ;  /* 0x0000000000007941 */ /* 0x000fea0003800000 */
.L_x_2357:
[----:B------:R-:W2:Y:S02]  /*2f10*/  LDL R141, [R1+0x10] ;  /* 0x00001000018d7983 */ /* 0x000ea40000100800 */
[----:B--2---:R-:W-:-:S05]  /*2f20*/  IMAD R143, R143, R140, R141 ;  /* 0x0000008c8f8f7224 */ /* 0x004fca00078e028d */
[----:B------:R-:W-:Y:S02]  /*2f30*/  VIMNMX R147, R147, R143, !PT ;  /* 0x0000008f93937248 */ /* 0x000fe40007fe0100 */
[----:B------:R-:W-:-:S07]  /*2f40*/  VIADDMNMX R144, R143, R140, R144, PT ;  /* 0x0000008c8f907246 */ /* 0x000fce0003800190 */
.L_x_2356:
        /* <DEDUP_REMOVED lines=283> */
.L_x_2360:
        /* <DEDUP_REMOVED lines=59> */
.L_x_2361:
        /* <DEDUP_REMOVED lines=63> */
.L_x_2336:
[----:B------:R-:W-:Y:S05]  /*48a0*/  @P0 BRA `(.L_x_2330) ;  /* 0x0000005c006c0947 */ /* 0x000fea0003800000 */
[----:B------:R-:W3:Y:S01]  /*48b0*/  LDL.LU R120, [R1+0x18] ;  /* 0x0000180001787983 */ /* 0x000ee20000300800 */
[----:B--2---:R-:W2:Y:S01]  /*48c0*/  LDC.64 R2, c[0x0][0x878] ;  /* 0x00021e00ff027b82 */ /* 0x004ea20000000a00 */
[----:B------:R-:W-:Y:S01]  /*48d0*/  ULDC UR7, c[0x0][0x870] ;  /* 0x00021c0000077ab9 */ /* 0x000fe20000000800 */
[----:B------:R-:W-:Y:S01]  /*48e0*/  ULDC UR6, c[0x0][0x80c] ;  /* 0x0002030000067ab9 */ /* 0x000fe20000000800 */
[----:B------:R-:W4:Y:S01]  /*48f0*/  S2R R8, SR_TID.X ;  /* 0x0000000000087919 */ /* 0x000f220000002100 */
[----:B------:R-:W5:Y:S01]  /*4900*/  S2R R0, SR_CTAID.Y ;  /* 0x0000000000007919 */ /* 0x000f620000002600 */
[----:B------:R-:W5:Y:S03]  /*4910*/  S2R R16, SR_CTAID.X ;  /* 0x0000000000107919 */ /* 0x000f660000002500 */
[----:B------:R-:W4:Y:S01]  /*4920*/  S2UR UR5, SR_CgaCtaId ;  /* 0x00000000000579c3 */ /* 0x000f220000008800 */
[----:B------:R-:W-:-:S07]  /*4930*/  UMOV UR4, 0x400 ;  /* 0x0000040000047882 */ /* 0x000fce0000000000 */
[----:B------:R-:W5:Y:S01]  /*4940*/  LDC.64 R18, c[0x0][0x820] ;  /* 0x00020800ff127b82 */ /* 0x000f620000000a00 */
[----:B--2---:R-:W-:-:S04]  /*4950*/  ISETP.NE.U32.AND P0, PT, R2, RZ, PT ;  /* 0x000000ff0200720c */ /* 0x004fc80003f05070 */
[----:B------:R-:W-:-:S03]  /*4960*/  ISETP.NE.AND.EX P0, PT, R3, RZ, PT, P0 ;  /* 0x000000ff0300720c */ /* 0x000fc60003f05300 */
[----:B------:R-:W2:Y:S08]  /*4970*/  LDC.64 R20, c[0x0][0x848] ;  /* 0x00021200ff147b82 */ /* 0x000eb00000000a00 */
[----:B------:R-:W4:Y:S08]  /*4980*/  LDC R3, c[0x0][0x850] ;  /* 0x00021400ff037b82 */ /* 0x000f300000000800 */
[----:B-1----:R-:W3:Y:S08]  /*4990*/  @P0 LDC.64 R4, c[0x0][0x878] ;  /* 0x00021e00ff040b82 */ /* 0x002ef00000000a00 */
[----:B------:R-:W1:Y:S01]  /*49a0*/  LDC.64 R22, c[0x0][0x800] ;  /* 0x00020000ff167b82 */ /* 0x000e620000000a00 */
[----:B---3--:R-:W-:-:S06]  /*49b0*/  @P0 IMAD.WIDE R4, R120, 0x4, R4 ;  /* 0x0000000478040825 */ /* 0x008fcc00078e0204 */
[----:B------:R3:W2:Y:S01]  /*49c0*/  @P0 LDG.E R5, desc[UR38][R4.64] ;  /* 0x0000002604050981 */ /* 0x0006a2000c1e1900 */
[----:B------:R-:W-:Y:S01]  /*49d0*/  BAR.SYNC.DEFER_BLOCKING 0x1, 0x180 ;  /* 0x0046000000007b1d */ /* 0x000fe20000010000 */
[----:B----4-:R-:W-:Y:S01]  /*49e0*/  ISETP.NE.AND P2, PT, R3, 0x1, PT ;  /* 0x000000010300780c */ /* 0x010fe20003f45270 */
        /* <DEDUP_REMOVED lines=10> */
[----:B------:R-:W4:Y:S01]  /*4a90*/  @P2 LDC R9, c[0x0][0x858] ;  /* 0x00021600ff092b82 */ /* 0x000f220000000800 */
[----:B-----5:R-:W-:Y:S02]  /*4aa0*/  IMAD.MOV.U32 R2, RZ, RZ, R0 ;  /* 0x000000ffff027224 */ /* 0x020fe400078e0000 */
[----:B------:R-:W-:-:S04]  /*4ab0*/  IMAD R10, R11, 0x600, R6 ;  /* 0x000006000b0a7824 */ /* 0x000fc800078e0206 */
[----:B------:R-:W-:Y:S02]  /*4ac0*/  IMAD.SHL.U32 R10, R10, 0x4, RZ ;  /* 0x000000040a0a7824 */ /* 0x000fe400078e00ff */
[----:B---3--:R-:W-:-:S04]  /*4ad0*/  @P2 IMAD.HI.U32 R4, R0, R7, RZ ;  /* 0x0000000700042227 */ /* 0x008fc800078e00ff */
[----:B------:R-:W-:Y:S01]  /*4ae0*/  IMAD R7, R16, UR7, RZ ;  /* 0x0000000710077c24 */ /* 0x000fe2000f8e02ff */
[----:B----4-:R-:W-:Y:S01]  /*4af0*/  @P2 SHF.R.U32.HI R2, RZ, R9, R4 ;  /* 0x00000009ff022219 */ /* 0x010fe20000011604 */
        /* <DEDUP_REMOVED lines=9> */
[----:B--2---:R-:W-:Y:S02]  /*4b90*/  @P0 IMAD R6, R120, 0x60, R5 ;  /* 0x0000006078060824 */ /* 0x004fe400078e0205 */
        /* <DEDUP_REMOVED lines=39> */
[----:B------:R-:W-:Y:S01]  /*4e10*/  IMAD R12, R11, R20, RZ ;  /* 0x000000140b0c7224 */ /* 0x000fe200078e02ff */
[----:B------:R2:W-:Y:S01]  /*4e20*/  STS.128 [R8+0x5000], R64 ;  /* 0x0050004008007388 */ /* 0x0005e20000000c00 */
[----:B------:R-:W-:Y:S01]  /*4e30*/  IMAD.WIDE.U32 R4, R9, R18, R4 ;  /* 0x0000001209047225 */ /* 0x000fe200078e0004 */
[----:B------:R-:W-:-:S02]  /*4e40*/  IADD3.X R11, R16, UR7, RZ, P0, !PT ;  /* 0x00000007100b7c10 */ /* 0x000fc400087fe4ff */
[----:B------:R2:W-:Y:S01]  /*4e50*/  STS.128 [R8+0x5800], R68 ;  /* 0x0058004408007388 */ /* 0x0005e20000000c00 */
[----:B------:R-:W-:Y:S01]  /*4e60*/  IMAD.WIDE.U32 R6, R9, R20, R6 ;  /* 0x0000001409067225 */ /* 0x000fe200078e0006 */
[----:B-1----:R-:W-:-:S03]  /*4e70*/  LEA R22, P3, R4, R22, 0x2 ;  /* 0x0000001604167211 */ /* 0x002fc600078610ff */
[----:B------:R-:W-:Y:S01]  /*4e80*/  IMAD.MOV R2, RZ, RZ, -R2 ;  /* 0x000000ffff027224 */ /* 0x000fe200078e0a02 */
[----:B---3--:R-:W-:Y:S01]  /*4e90*/  LEA R24, P4, R6, R24, 0x2 ;  /* 0x0000001806187211 */ /* 0x008fe200078810ff */
[----:B------:R-:W-:Y:S02]  /*4ea0*/  IMAD R9, R9, R21, R12 ;  /* 0x0000001509097224 */ /* 0x000fe400078e020c */
[----:B------:R-:W-:Y:S02]  /*4eb0*/  IMAD R17, R3, R2, R0 ;  /* 0x0000000203117224 */ /* 0x000fe400078e0200 */
[----:B------:R-:W-:Y:S02]  /*4ec0*/  IMAD.IADD R3, R5, 0x1, R13 ;  /* 0x0000000105037824 */ /* 0x000fe400078e020d */
[----:B------:R-:W-:Y:S01]  /*4ed0*/  IMAD.IADD R2, R7, 0x1, R9 ;  /* 0x0000000107027824 */ /* 0x000fe200078e0209 */
[----:B--2---:R-:W-:Y:S06]  /*4ee0*/  @P2 BRA `(.L_x_2364) ;  /* 0x0000000000142947 */ /* 0x004fec0003800000 */
.L_x_2365:
[----:B------:R-:W2:Y:S04]  /*4ef0*/  LDG.E.STRONG.GPU R0, desc[UR38][R10.64] ;  /* 0x000000260a007981 */ /* 0x000ea8000c1ef900 */
[----:B--2---:R-:W-:Y:S01]  /*4f00*/  CCTL.IVALL ;  /* 0x00000000ff00798f */ /* 0x004fe20002000000 */
[----:B------:R-:W-:Y:S05]  /*4f10*/  YIELD ;  /* 0x0000000000007946 */ /* 0x000fea0003800000 */
[----:B------:R-:W-:-:S13]  /*4f20*/  ISETP.NE.AND P0, PT, R0, R17, PT ;  /* 0x000000110000720c */ /* 0x000fda0003f05270 */
[----:B------:R-:W-:Y:S05]  /*4f30*/  @P0 BRA `(.L_x_2365) ;  /* 0xfffffffc00ec0947 */ /* 0x000fea000383ffff */
.L_x_2364:
[----:B------:R-:W-:Y:S05]  /*4f40*/  BSYNC B0 ;  /* 0x0000000000007941 */ /* 0x000fea0003800000 */
.L_x_2363:
[----:B------:R-:W-:Y:S01]  /*4f50*/  UMOV UR5, 0xffffffff ;  /* 0xffffffff00057882 */ /* 0x000fe20000000000 */
[----:B------:R-:W-:Y:S02]  /*4f60*/  LEA.HI.X R23, R4, R23, R3, 0x2, P3 ;  /* 0x0000001704177211 */ /* 0x000fe400018f1403 */
[----:B------:R-:W-:Y:S01]  /*4f70*/  LEA.HI.X R2, R6, R25, R2, 0x2, P4 ;  /* 0x0000001906027211 */ /* 0x000fe200020f1402 */
[----:B------:R-:W-:Y:S06]  /*4f80*/  BRA.DIV UR5, `(.L_x_2366) ;  /* 0x0000005a051c7947 */ /* 0x000fec000b800000 */
[----:B------:R-:W-:Y:S01]  /*4f90*/  NOP ;  /* 0x0000000000007918 */ /* 0x000fe20000000000 */
.L_x_2486:
        /* <DEDUP_REMOVED lines=16> */
.L_x_2369:
[----:B------:R-:W-:Y:S01]  /*50a0*/  @P0 ELECT P2, URZ, PT ;  /* 0x00000000003f082f */ /* 0x000fe20003840000 */
[----:B------:R1:W-:-:S12]  /*50b0*/  UBLKRED.G.S.ADD.F32.RN [UR6], [UR4], UR5, desc[UR8] ;  /* 0x00000806040073bb */ /* 0x0003d800080a1405 */
[----:B------:R-:W-:Y:S02]  /*50c0*/  @P2 PLOP3.LUT P0, PT, P2, PT, PT, 0x8, 0x0 ;  /* 0x000000000000281c */ /* 0x000fe4000170e170 */
[----:B------:R-:W-:-:S11]  /*50d0*/  PLOP3.LUT P2, PT, PT, PT, PT, 0x8, 0x0 ;  /* 0x000000000000781c */ /* 0x000fd60003f4e170 */
[----:B-1----:R-:W-:Y:S05]  /*50e0*/  @P0 BRA.U.ANY `(.L_x_2369) ;  /* 0xfffffffd00ec0947 */ /* 0x002fea000393ffff */
[----:B------:R0:W-:Y:S01]  /*50f0*/  UTMACMDFLUSH ;  /* 0x00000000000079b7 */ /* 0x0001e20000000000 */
[----:B------:R-:W-:-:S04]  /*5100*/  DEPBAR.LE SB0, 0x0 ;  /* 0x000080000000791a */ /* 0x000fc80000000000 */
.L_x_2368:
[----:B------:R-:W-:Y:S05]  /*5110*/  BSYNC B0 ;  /* 0x0000000000007941 */ /* 0x000fea0003800000 */
.L_x_2367:
        /* <DEDUP_REMOVED lines=14> */
.L_x_2371:
[----:B------:R-:W-:Y:S05]  /*5200*/  BSYNC B0 ;  /* 0x0000000000007941 */ /* 0x000fea0003800000 */
.L_x_2370:
        /* <DEDUP_REMOVED lines=18> */
.L_x_2374:
[----:B------:R-:W2:Y:S04]  /*5330*/  LDG.E.STRONG.GPU R0, desc[UR38][R2.64] ;  /* 0x0000002602007981 */ /* 0x000ea8000c1ef900 */
[----:B--2---:R-:W-:Y:S01]  /*5340*/  CCTL.IVALL ;  /* 0x00000000ff00798f */ /* 0x004fe20002000000 */
[----:B------:R-:W-:Y:S05]  /*5350*/  YIELD ;  /* 0x0000000000007946 */ /* 0x000fea0003800000 */
[----:B------:R-:W-:-:S13]  /*5360*/  ISETP.NE.AND P0, PT, R0, R17, PT ;  /* 0x000000110000720c */ /* 0x000fda0003f05270 */
[----:B------:R-:W-:Y:S05]  /*5370*/  @P0 BRA `(.L_x_2374) ;  /* 0xfffffffc00ec0947 */ /* 0x000fea000383ffff */
.L_x_2373:
[----:B------:R-:W-:Y:S05]  /*5380*/  BSYNC B0 ;  /* 0x0000000000007941 */ /* 0x000fea0003800000 */
.L_x_2372:
[----:B------:R-:W-:-:S03]  /*5390*/  UMOV UR5, 0xffffffff ;  /* 0xffffffff00057882 */ /* 0x000fc60000000000 */
[----:B------:R-:W-:Y:S05]  /*53a0*/  BRA.DIV UR5, `(.L_x_2375) ;  /* 0x0000005605307947 */ /* 0x000fea000b800000 */
[----:B------:R-:W-:Y:S01]  /*53b0*/  NOP ;  /* 0x0000000000007918 */ /* 0x000fe20000000000 */
.L_x_2489:
        /* <DEDUP_REMOVED lines=16> */
.L_x_2378:
[----:B------:R-:W-:Y:S01]  /*54c0*/  @P0 ELECT P2, URZ, PT ;  /* 0x00000000003f082f */ /* 0x000fe20003840000 */
[----:B------:R2:W-:-:S12]  /*54d0*/  UBLKRED.G.S.ADD.F32.RN [UR6], [UR4], UR5, desc[UR8] ;  /* 0x00000806040073bb */ /* 0x0005d800080a1405 */
[----:B------:R-:W-:Y:S02]  /*54e0*/  @P2 PLOP3.LUT P0, PT, P2, PT, PT, 0x8, 0x0 ;  /* 0x000000000000281c */ /* 0x000fe4000170e170 */
[----:B------:R-:W-:-:S11]  /*54f0*/  PLOP3.LUT P2, PT, PT, PT, PT, 0x8, 0x0 ;  /* 0x000000000000781c */ /* 0x000fd60003f4e170 */
[----:B--2---:R-:W-:Y:S05]  /*5500*/  @P0 BRA.U.ANY `(.L_x_2378) ;  /* 0xfffffffd00ec0947 */ /* 0x004fea000393ffff */
[----:B------:R0:W-:Y:S01]  /*5510*/  UTMACMDFLUSH ;  /* 0x00000000000079b7 */ /* 0x0001e20000000000 */
[----:B------:R-:W-:-:S04]  /*5520*/  DEPBAR.LE SB0, 0x0 ;  /* 0x000080000000791a */ /* 0x000fc80000000000 */
.L_x_2377:
[----:B------:R-:W-:Y:S05]  /*5530*/  BSYNC B0 ;  /* 0x0000000000007941 */ /* 0x000fea0003800000 */
.L_x_2376:
        /* <DEDUP_REMOVED lines=14> */
.L_x_2325:
        /* <DEDUP_REMOVED lines=21> */
.L_x_2380:
        /* <DEDUP_REMOVED lines=13> */
.L_x_2382:
[----:B------:R-:W-:-:S05]  /*5840*/  ULDC UR4, c[0x0][0x8c4] ;  /* 0x0002310000047ab9 */ /* 0x000fca0000000800 */
.L_x_2381:
        /* <DEDUP_REMOVED lines=44> */
.L_x_2383:
        /* <DEDUP_REMOVED lines=13> */
.L_x_2384:
        /* <DEDUP_REMOVED lines=12> */
.L_x_2385:
        /* <DEDUP_REMOVED lines=30> */
.L_x_2386:
        /* <DEDUP_REMOVED lines=14> */
[----:B------:R-:W-:-:S02]  /*5f60*/  ULDC.64 UR16, c[0x0][0x2e0] ;  /* 0x0000b80000107ab9 */ /* 0x000fc40000000a00 */
[----:B------:R-:W-:Y:S02]  /*5f70*/  UIADD3.X UR7, UR5, UR13, URZ, UP0, !UPT ;  /* 0x0000000d05077290 */ /* 0x000fe400087fe43f */
[----:B------:R-:W-:Y:S02]  /*5f80*/  UIMAD UR11, UR19, UR16, URZ ;  /* 0x00000010130b72a4 */ /* 0x000fe4000f8e023f */
[----:B------:R-:W-:Y:S02]  /*5f90*/  UIMAD.WIDE.U32 UR6, UR12, UR16, UR6 ;  /* 0x000000100c0672a5 */ /* 0x000fe4000f8e0006 */
[----:B------:R-:W-:Y:S01]  /*5fa0*/  UIMAD UR17, UR12, UR17, UR11 ;  /* 0x000000110c1172a4 */ /* 0x000fe2000f8e020b */
[----:B------:R-:W-:Y:S02]  /*5fb0*/  ULDC UR19, c[0x0][0x760] ;  /* 0x0001d80000137ab9 */ /* 0x000fe40000000800 */
        /* <DEDUP_REMOVED lines=15> */
.L_x_2391:
[----:B------:R-:W2:Y:S04]  /*60b0*/  LDG.E.STRONG.GPU R0, desc[UR38][R2.64] ;  /* 0x0000002602007981 */ /* 0x000ea8000c1ef900 */
[----:B--2---:R-:W-:Y:S01]  /*60c0*/  CCTL.IVALL ;  /* 0x00000000ff00798f */ /* 0x004fe20002000000 */
[----:B------:R-:W-:Y:S05]  /*60d0*/  YIELD ;  /* 0x0000000000007946 */ /* 0x000fea0003800000 */
[----:B------:R-:W-:-:S13]  /*60e0*/  ISETP.NE.AND P1, PT, R0, UR20, PT ;  /* 0x0000001400007c0c */ /* 0x000fda000bf25270 */
[----:B------:R-:W-:Y:S05]  /*60f0*/  @P1 BRA `(.L_x_2391) ;  /* 0xfffffffc00ec1947 */ /* 0x000fea000383ffff */
.L_x_2390:
[----:B------:R-:W-:Y:S05]  /*6100*/  BSYNC B0 ;  /* 0x0000000000007941 */ /* 0x000fea0003800000 */
.L_x_2389:
[----:B------:R-:W-:-:S03]  /*6110*/  UMOV UR18, 0xffffffff ;  /* 0xffffffff00127882 */ /* 0x000fc60000000000 */
[----:B------:R-:W-:Y:S05]  /*6120*/  BRA.DIV UR18, `(.L_x_2392) ;  /* 0x0000004612ec7947 */ /* 0x000fea000b800000 */
[----:B------:R-:W-:Y:S01]  /*6130*/  NOP ;  /* 0x0000000000007918 */ /* 0x000fe20000000000 */
.L_x_2492:
        /* <DEDUP_REMOVED lines=22> */
.L_x_2394:
[----:B------:R-:W-:Y:S05]  /*62a0*/  BSYNC B0 ;  /* 0x0000000000007941 */ /* 0x000fea0003800000 */
.L_x_2393:
        /* <DEDUP_REMOVED lines=9> */
[----:B------:R-:W-:Y:S02]  /*6340*/  UIADD3 UR26, UP0, UR18, UR6, URZ ;  /* 0x00000006121a7290 */ /* 0x000fe4000ff1e03f */
[----:B-1----:R-:W-:Y:S02]  /*6350*/  ULEA UR23, UR23, UR19, 0x18 ;  /* 0x0000001317177291 */ /* 0x002fe4000f8ec03f */
[----:B------:R-:W-:Y:S02]  /*6360*/  ULEA.HI.X.SX32 UR19, UR18, UR22, 0x1, UP0 ;  /* 0x0000001612137291 */ /* 0x000fe400080f0e3f */
[----:B------:R-:W-:Y:S02]  /*6370*/  ULEA UR18, UP0, UR26, UR24, 0x2 ;  /* 0x000000181a127291 */ /* 0x000fe4000f80103f */
[----:B------:R-:W-:Y:S02]  /*6380*/  UIADD3 UR23, UR23, 0x16000, URZ ;  /* 0x0001600017177890 */ /* 0x000fe4000fffe03f */
[----:B------:R-:W-:Y:S01]  /*6390*/  ULEA.HI.X UR19, UR26, UR25, UR19, 0x2, UP0 ;  /* 0x000000191a137291 */ /* 0x000fe200080f1413 */
[----:B------:R-:W-:-:S02]  /*63a0*/  UMOV UR24, 0x400 ;  /* 0x0000040000187882 */ /* 0x000fc40000000000 */
[----:B------:R-:W-:-:S06]  /*63b0*/  UMOV UR26, 0x0 ;  /* 0x00000000001a7882 */ /* 0x000fcc0000000000 */
[----:B------:R1:W-:Y:S02]  /*63c0*/  UBLKRED.G.S.ADD.F32.RN [UR18], [UR23], UR24, desc[UR26] ;  /* 0x00001a12170073bb */ /* 0x0003e400080a1418 */
[----:B-1----:R0:W-:Y:S02]  /*63d0*/  UTMACMDFLUSH ;  /* 0x00000000000079b7 */ /* 0x0021e40000000000 */
.L_x_2396:
[----:B------:R-:W-:Y:S05]  /*63e0*/  BSYNC B0 ;  /* 0x0000000000007941 */ /* 0x000fea0003800000 */
.L_x_2395:
        /* <DEDUP_REMOVED lines=17> */
[----:B------:R1:W-:Y:S01]  /*6500*/  UBLKRED.G.S.ADD.F32.RN [UR18], [UR23], UR24, desc[UR26] ;  /* 0x00001a12170073bb */ /* 0x0003e200080a1418 */
[----:B------:R0:W-:Y:S01]  /*6510*/  UTMACMDFLUSH ;  /* 0x00000000000079b7 */ /* 0x0001e20000000000 */
[----:B-1----:R-:W-:-:S04]  /*6520*/  DEPBAR.LE SB0, 0x2 ;  /* 0x000080800000791a */ /* 0x002fc80000000000 */
.L_x_2398:
[----:B------:R-:W-:Y:S05]  /*6530*/  BSYNC B0 ;  /* 0x0000000000007941 */ /* 0x000fea0003800000 */
.L_x_2397:
[----:B------:R-:W-:Y:S06]  /*6540*/  BAR.ARV 0xa, 0xa0 ;  /* 0x0282800000007b1d */ /* 0x000fec0000002000 */
[----:B------:R-:W-:Y:S04]  /*6550*/  BSSY B0, `(.L_x_2399) ;  /* 0x0000003000007945 */ /* 0x000fe80003800000 */
[----:B------:R-:W-:Y:S05]  /*6560*/  @!P0 BRA `(.L_x_2400) ;  /* 0x0000000000048947 */ /* 0x000fea0003800000 */
[----:B------:R-:W-:-:S04]  /*6570*/  DEPBAR.LE SB0, 0x1 ;  /* 0x000080400000791a */ /* 0x000fc80000000000 */
.L_x_2400:
[----:B------:R-:W-:Y:S05]  /*6580*/  BSYNC B0 ;  /* 0x0000000000007941 */ /* 0x000fea0003800000 */
.L_x_2399:
[----:B------:R-:W-:Y:S06]  /*6590*/  BAR.ARV 0xb, 0xa0 ;  /* 0x02c2800000007b1d */ /* 0x000fec0000002000 */
[----:B------:R-:W-:Y:S04]  /*65a0*/  BSSY B0, `(.L_x_2401) ;  /* 0x0000003000007945 */ /* 0x000fe80003800000 */
[----:B------:R-:W-:Y:S05]  /*65b0*/  @!P0 BRA `(.L_x_2402) ;  /* 0x0000000000048947 */ /* 0x000fea0003800000 */
[----:B------:R-:W-:-:S04]  /*65c0*/  DEPBAR.LE SB0, 0x0 ;  /* 0x000080000000791a */ /* 0x000fc80000000000 */
.L_x_2402:
[----:B------:R-:W-:Y:S05]  /*65d0*/  BSYNC B0 ;  /* 0x0000000000007941 */ /* 0x000fea0003800000 */
.L_x_2401:
        /* <DEDUP_REMOVED lines=19> */
.L_x_2404:
[----:B------:R-:W-:Y:S05]  /*6710*/  BSYNC B0 ;  /* 0x0000000000007941 */ /* 0x000fea0003800000 */
.L_x_2403:
[----:B------:R-:W-:Y:S01]  /*6720*/  UIADD3 UR18, UR9, 0x1, URZ ;  /* 0x0000000109127890 */ /* 0x000fe2000fffe03f */
[----:B------:R-:W-:Y:S11]  /*6730*/  BRA `(.L_x_2405) ;  /* 0x0000000000047947 */ /* 0x000ff60003800000 */
.L_x_2388:
[----:B------:R-:W-:-:S05]  /*6740*/  UMOV UR18, UR9 ;  /* 0x0000000900127c82 */ /* 0x000fca0008000000 */
.L_x_2405:
        /* <DEDUP_REMOVED lines=15> */
.L_x_2438:
        /* <DEDUP_REMOVED lines=11> */
.L_x_2408:
[----:B------:R-:W2:Y:S04]  /*68f0*/  LDG.E.STRONG.GPU R0, desc[UR38][R2.64] ;  /* 0x0000002602007981 */ /* 0x000ea8000c1ef900 */
[----:B--2---:R-:W-:Y:S01]  /*6900*/  CCTL.IVALL ;  /* 0x00000000ff00798f */ /* 0x004fe20002000000 */
[----:B------:R-:W-:Y:S05]  /*6910*/  YIELD ;  /* 0x0000000000007946 */ /* 0x000fea0003800000 */
[----:B------:R-:W-:-:S13]  /*6920*/  ISETP.NE.AND P1, PT, R0, UR20, PT ;  /* 0x0000001400007c0c */ /* 0x000fda000bf25270 */
[----:B------:R-:W-:Y:S05]  /*6930*/  @P1 BRA `(.L_x_2408) ;  /* 0xfffffffc00ec1947 */ /* 0x000fea000383ffff */
.L_x_2407:
[----:B------:R-:W-:Y:S05]  /*6940*/  BSYNC B0 ;  /* 0x0000000000007941 */ /* 0x000fea0003800000 */
.L_x_2406:
[----:B------:R-:W-:-:S03]  /*6950*/  UMOV UR14, 0xffffffff ;  /* 0xffffffff000e7882 */ /* 0x000fc60000000000 */
[----:B------:R-:W-:Y:S05]  /*6960*/  BRA.DIV UR14, `(.L_x_2409) ;  /* 0x0000003e0ef87947 */ /* 0x000fea000b800000 */
[----:B------:R-:W-:Y:S01]  /*6970*/  NOP ;  /* 0x0000000000007918 */ /* 0x000fe20000000000 */
.L_x_2495:
        /* <DEDUP_REMOVED lines=8> */
[----:B------:R-:W-:Y:S02]  /*6a00*/  UIADD3 UR23, UP0, UR14, UR6, URZ ;  /* 0x000000060e177290 */ /* 0x000fe4000ff1e03f */
[----:B-1----:R-:W-:Y:S02]  /*6a10*/  ULEA UR19, UR19, UR15, 0x18 ;  /* 0x0000000f13137291 */ /* 0x002fe4000f8ec03f */
[----:B------:R-:W-:Y:S02]  /*6a20*/  ULEA.HI.X.SX32 UR15, UR14, UR22, 0x1, UP0 ;  /* 0x000000160e0f7291 */ /* 0x000fe400080f0e3f */
[----:B------:R-:W-:-:S02]  /*6a30*/  ULEA UR14, UP0, UR23, UR24, 0x2 ;  /* 0x00000018170e7291 */ /* 0x000fc4000f80103f */
[----:B------:R-:W-:Y:S02]  /*6a40*/  UIADD3 UR19, UR19, 0x12000, URZ ;  /* 0x0001200013137890 */ /* 0x000fe4000fffe03f */
[----:B------:R-:W-:Y:S01]  /*6a50*/  ULEA.HI.X UR15, UR23, UR25, UR15, 0x2, UP0 ;  /* 0x00000019170f7291 */ /* 0x000fe200080f140f */
[----:B------:R-:W-:Y:S02]  /*6a60*/  UMOV UR24, 0x0 ;  /* 0x0000000000187882 */ /* 0x000fe40000000000 */
[----:B------:R-:W-:Y:S01]  /*6a70*/  UMOV UR23, 0x400 ;  /* 0x0000040000177882 */ /* 0x000fe20000000000 */
[----:B------:R-:W-:-:S05]  /*6a80*/  UMOV UR25, 0x14f00000 ;  /* 0x14f0000000197882 */ /* 0x000fca0000000000 */
[----:B------:R1:W-:Y:S02]  /*6a90*/  UBLKRED.G.S.ADD.F32.RN [UR14], [UR19], UR23, desc[UR24] ;  /* 0x0000180e130073bb */ /* 0x0003e400080a1417 */
[----:B-1----:R0:W-:Y:S02]  /*6aa0*/  UTMACMDFLUSH ;  /* 0x00000000000079b7 */ /* 0x0021e40000000000 */
.L_x_2411:
[----:B------:R-:W-:Y:S05]  /*6ab0*/  BSYNC B0 ;  /* 0x0000000000007941 */ /* 0x000fea0003800000 */
.L_x_2410:
        /* <DEDUP_REMOVED lines=14> */
.L_x_2413:
[----:B------:R-:W-:Y:S05]  /*6ba0*/  BSYNC B0 ;  /* 0x0000000000007941 */ /* 0x000fea0003800000 */
.L_x_2412:
        /* <DEDUP_REMOVED lines=15> */
.L_x_2415:
[----:B------:R-:W-:Y:S05]  /*6ca0*/  BSYNC B0 ;  /* 0x0000000000007941 */ /* 0x000fea0003800000 */
.L_x_2414:
[----:B------:R-:W-:Y:S06]  /*6cb0*/  BAR.ARV 0xa, 0xa0 ;  /* 0x0282800000007b1d */ /* 0x000fec0000002000 */
[----:B------:R-:W-:Y:S04]  /*6cc0*/  BSSY B0, `(.L_x_2416) ;  /* 0x0000003000007945 */ /* 0x000fe80003800000 */
[----:B------:R-:W-:Y:S05]  /*6cd0*/  @!P0 BRA `(.L_x_2417) ;  /* 0x0000000000048947 */ /* 0x000fea0003800000 */
[----:B------:R-:W-:-:S04]  /*6ce0*/  DEPBAR.LE SB0, 0x1 ;  /* 0x000080400000791a */ /* 0x000fc80000000000 */
.L_x_2417:
[----:B------:R-:W-:Y:S05]  /*6cf0*/  BSYNC B0 ;  /* 0x0000000000007941 */ /* 0x000fea0003800000 */
.L_x_2416:
[----:B------:R-:W-:Y:S06]  /*6d00*/  BAR.ARV 0xb, 0xa0 ;  /* 0x02c2800000007b1d */ /* 0x000fec0000002000 */
[----:B------:R-:W-:Y:S04]  /*6d10*/  BSSY B0, `(.L_x_2418) ;  /* 0x0000003000007945 */ /* 0x000fe80003800000 */
[----:B------:R-:W-:Y:S05]  /*6d20*/  @!P0 BRA `(.L_x_2419) ;  /* 0x0000000000048947 */ /* 0x000fea0003800000 */
[----:B------:R-:W-:-:S04]  /*6d30*/  DEPBAR.LE SB0, 0x0 ;  /* 0x000080000000791a */ /* 0x000fc80000000000 */
.L_x_2419:
[----:B------:R-:W-:Y:S05]  /*6d40*/  BSYNC B0 ;  /* 0x0000000000007941 */ /* 0x000fea0003800000 */
.L_x_2418:
        /* <DEDUP_REMOVED lines=19> */
.L_x_2421:
[----:B------:R-:W-:Y:S05]  /*6e80*/  BSYNC B0 ;  /* 0x0000000000007941 */ /* 0x000fea0003800000 */
.L_x_2420:
        /* <DEDUP_REMOVED lines=9> */
.L_x_2424:
[----:B------:R-:W2:Y:S04]  /*6f20*/  LDG.E.STRONG.GPU R0, desc[UR38][R2.64] ;  /* 0x0000002602007981 */ /* 0x000ea8000c1ef900 */
[----:B--2---:R-:W-:Y:S01]  /*6f30*/  CCTL.IVALL ;  /* 0x00000000ff00798f */ /* 0x004fe20002000000 */
[----:B------:R-:W-:Y:S05]  /*6f40*/  YIELD ;  /* 0x0000000000007946 */ /* 0x000fea0003800000 */
[----:B------:R-:W-:-:S13]  /*6f50*/  ISETP.NE.AND P1, PT, R0, UR20, PT ;  /* 0x0000001400007c0c */ /* 0x000fda000bf25270 */
[----:B------:R-:W-:Y:S05]  /*6f60*/  @P1 BRA `(.L_x_2424) ;  /* 0xfffffffc00ec1947 */ /* 0x000fea000383ffff */
.L_x_2423:
[----:B------:R-:W-:Y:S05]  /*6f70*/  BSYNC B0 ;  /* 0x0000000000007941 */ /* 0x000fea0003800000 */
.L_x_2422:
[----:B------:R-:W-:-:S03]  /*6f80*/  UMOV UR5, 0xffffffff ;  /* 0xffffffff00057882 */ /* 0x000fc60000000000 */
[----:B------:R-:W-:Y:S05]  /*6f90*/  BRA.DIV UR5, `(.L_x_2425) ;  /* 0x0000003a05887947 */ /* 0x000fea000b800000 */
[----:B------:R-:W-:Y:S01]  /*6fa0*/  NOP ;  /* 0x0000000000007918 */ /* 0x000fe20000000000 */
.L_x_2498:
        /* <DEDUP_REMOVED lines=15> */
.L_x_2427:
[----:B------:R-:W-:Y:S05]  /*70a0*/  BSYNC B0 ;  /* 0x0000000000007941 */ /* 0x000fea0003800000 */
.L_x_2426:
        /* <DEDUP_REMOVED lines=14> */
.L_x_2429:
[----:B------:R-:W-:Y:S05]  /*7190*/  BSYNC B0 ;  /* 0x0000000000007941 */ /* 0x000fea0003800000 */
.L_x_2428:
        /* <DEDUP_REMOVED lines=15> */
.L_x_2431:
[----:B------:R-:W-:Y:S05]  /*7290*/  BSYNC B0 ;  /* 0x0000000000007941 */ /* 0x000fea0003800000 */
.L_x_2430:
[----:B------:R-:W-:Y:S06]  /*72a0*/  BAR.ARV 0xa, 0xa0 ;  /* 0x0282800000007b1d */ /* 0x000fec0000002000 */
[----:B------:R-:W-:Y:S04]  /*72b0*/  BSSY B0, `(.L_x_2432) ;  /* 0x0000003000007945 */ /* 0x000fe80003800000 */
[----:B------:R-:W-:Y:S05]  /*72c0*/  @!P0 BRA `(.L_x_2433) ;  /* 0x0000000000048947 */ /* 0x000fea0003800000 */
[----:B------:R-:W-:-:S04]  /*72d0*/  DEPBAR.LE SB0, 0x1 ;  /* 0x000080400000791a */ /* 0x000fc80000000000 */
.L_x_2433:
[----:B------:R-:W-:Y:S05]  /*72e0*/  BSYNC B0 ;  /* 0x0000000000007941 */ /* 0x000fea0003800000 */
.L_x_2432:
[----:B------:R-:W-:Y:S06]  /*72f0*/  BAR.ARV 0xb, 0xa0 ;  /* 0x02c2800000007b1d */ /* 0x000fec0000002000 */
[----:B------:R-:W-:Y:S04]  /*7300*/  BSSY B0, `(.L_x_2434) ;  /* 0x0000003000007945 */ /* 0x000fe80003800000 */
[----:B------:R-:W-:Y:S05]  /*7310*/  @!P0 BRA `(.L_x_2435) ;  /* 0x0000000000048947 */ /* 0x000fea0003800000 */
[----:B------:R-:W-:-:S04]  /*7320*/  DEPBAR.LE SB0, 0x0 ;  /* 0x000080000000791a */ /* 0x000fc80000000000 */
.L_x_2435:
[----:B------:R-:W-:Y:S05]  /*7330*/  BSYNC B0 ;  /* 0x0000000000007941 */ /* 0x000fea0003800000 */
.L_x_2434:
        /* <DEDUP_REMOVED lines=19> */
.L_x_2437:
[----:B------:R-:W-:Y:S05]  /*7470*/  BSYNC B0 ;  /* 0x0000000000007941 */ /* 0x000fea0003800000 */
.L_x_2436:
[----:B------:R-:W-:Y:S02]  /*7480*/  UIADD3 UR9, UR9, 0x2, URZ ;  /* 0x0000000209097890 */ /* 0x000fe4000fffe03f */
[----:B------:R-:W-:-:S04]  /*7490*/  UIADD3 UR4, UR4, 0x6000, URZ ;  /* 0x0000600004047890 */ /* 0x000fc8000fffe03f */
[----:B------:R-:W-:-:S13]  /*74a0*/  ISETP.LE.AND P1, PT, R9, UR9, PT ;  /* 0x0000000909007c0c */ /* 0x000fda000bf23270 */
[----:B------:R-:W-:Y:S05]  /*74b0*/  @!P1 BRA `(.L_x_2438) ;  /* 0xfffffff000e09947 */ /* 0x000fea000383ffff */
.L_x_2387:
        /* <DEDUP_REMOVED lines=41> */
.L_x_2441:
[----:B------:R-:W-:Y:S05]  /*7750*/  BSYNC B0 ;  /* 0x0000000000007941 */ /* 0x000fea0003800000 */
.L_x_2440:
[----:B------:R-:W-:Y:S05]  /*7760*/  BRA `(.L_x_2442) ;  /* 0x0000000000047947 */ /* 0x000fea0003800000 */
.L_x_2439:
[----:B------:R-:W-:-:S05]  /*7770*/  UMOV UR4, UR9 ;  /* 0x0000000900047c82 */ /* 0x000fca0008000000 */
.L_x_2442:
        /* <DEDUP_REMOVED lines=11> */
.L_x_2447:
        /* <DEDUP_REMOVED lines=24> */
.L_x_2444:
[----:B------:R-:W-:Y:S05]  /*79b0*/  BSYNC B0 ;  /* 0x0000000000007941 */ /* 0x000fea0003800000 */
.L_x_2443:
        /* <DEDUP_REMOVED lines=24> */
.L_x_2446:
[----:B------:R-:W-:Y:S05]  /*7b40*/  BSYNC B0 ;  /* 0x0000000000007941 */ /* 0x000fea0003800000 */
.L_x_2445:
[----:B------:R-:W-:Y:S02]  /*7b50*/  UIADD3 UR7, UR7, 0x2, URZ ;  /* 0x0000000207077890 */ /* 0x000fe4000fffe03f */
[----:B------:R-:W-:Y:S02]  /*7b60*/  ULEA UR5, UR17, UR5, 0x1 ;  /* 0x0000000511057291 */ /* 0x000fe4000f8e083f */
[----:B------:R-:W-:Y:S02]  /*7b70*/  ULEA UR6, UR17, UR6, 0x1 ;  /* 0x0000000611067291 */ /* 0x000fe4000f8e083f */
[----:B------:R-:W-:-:S13]  /*7b80*/  ISETP.NE.AND P0, PT, RZ, UR7, PT ;  /* 0x00000007ff007c0c */ /* 0x000fda000bf05270 */
[----:B------:R-:W-:Y:S05]  /*7b90*/  @!P0 BRA `(.L_x_2330) ;  /* 0x0000002800b08947 */ /* 0x000fea0003800000 */
[----:B------:R-:W-:Y:S05]  /*7ba0*/  BRA `(.L_x_2447) ;  /* 0xfffffffc00207947 */ /* 0x000fea000383ffff */
.L_x_2379:
        /* <DEDUP_REMOVED lines=11> */
.L_x_2448:
        /* <DEDUP_REMOVED lines=10> */
.L_x_2450:
[----:B------:R-:W4:Y:S02]  /*7d00*/  LDC R5, c[0x0][0x8c4] ;  /* 0x00023100ff057b82 */ /* 0x000f240000000800 */
.L_x_2449:
        /* <DEDUP_REMOVED lines=48> */
.L_x_2452:
        /* <DEDUP_REMOVED lines=9> */
.L_x_2453:
[----:B------:R-:W-:Y:S05]  /*80a0*/  @!P0 BRA `(.L_x_2454) ;  /* 0x00000000000c8947 */ /* 0x000fea0003800000 */
[----:B------:R-:W2:Y:S04]  /*80b0*/  LDG.E R5, desc[UR38][R2.64] ;  /* 0x0000002602057981 */ /* 0x000ea8000c1e1900 */
[----:B-1----:R-:W2:Y:S02]  /*80c0*/  LDG.E R14, desc[UR38][R2.64+0x4] ;  /* 0x00000426020e7981 */ /* 0x002ea4000c1e1900 */
[----:B--2---:R-:W-:-:S07]  /*80d0*/  IMAD.IADD R14, R14, 0x1, -R5 ;  /* 0x000000010e0e7824 */ /* 0x004fce00078e0a05 */
.L_x_2454:
        /* <DEDUP_REMOVED lines=20> */
.L_x_2455:
        /* <DEDUP_REMOVED lines=62> */
.L_x_2499:
        /* <DEDUP_REMOVED lines=9> */
.L_x_2458:
        /* <DEDUP_REMOVED lines=112> */
.L_x_2469:
[----:B-1----:R-:W-:-:S05]  /*8d90*/  IMAD.MOV.U32 R6, RZ, RZ, 0x1 ;  /* 0x00000001ff067424 */ /* 0x002fca00078e00ff */
[----:B------:R-:W-:-:S04]  /*8da0*/  SHF.L.U32 R6, R6, 0x1f, RZ ;  /* 0x0000001f06067819 */ /* 0x000fc800000006ff */
[----:B------:R-:W1:Y:S02]  /*8db0*/  SYNCS.PHASECHK.TRANS64.TRYWAIT P1, [R0+URZ+0x36438], R6 ;  /* 0x03643806000075a7 */ /* 0x000e64000802017f */
[----:B-1----:R-:W-:Y:S05]  /*8dc0*/  @!P1 BRA `(.L_x_2461) ;  /* 0x0000001c002c9947 */ /* 0x002fea0003800000 */
.L_x_2500:
[----:B------:R-:W-:Y:S05]  /*8dd0*/  @P0 BRA `(.L_x_2462) ;  /* 0x0000000000140947 */ /* 0x000fea0003800000 */
[----:B------:R-:W-:Y:S01]  /*8de0*/  ISETP.NE.AND P1, PT, R18, RZ, PT ;  /* 0x000000ff1200720c */ /* 0x000fe20003f25270 */
[----:B------:R-:W-:-:S04]  /*8df0*/  IMAD.MOV.U32 R3, RZ, RZ, 0x6100 ;  /* 0x00006100ff037424 */ /* 0x000fc800078e00ff */
[----:B------:R2:W-:Y:S08]  /*8e00*/  SYNCS.ARRIVE.TRANS64 RZ, [R0+URZ+0x36430], R3 ;  /* 0x0364300300ff79a7 */ /* 0x0005f0000800003f */
[----:B------:R-:W-:Y:S05]  /*8e10*/  @!P1 BRA `(.L_x_2462) ;  /* 0x0000000000049947 */ /* 0x000fea0003800000 */
[----:B------:R-:W-:Y:S01]  /*8e20*/  BPT.TRAP 0x1 ;  /* 0x000000040000795c */ /* 0x000fe20000300000 */
.L_x_2462:
        /* <DEDUP_REMOVED lines=48> */
.L_x_2501:
[----:B------:R-:W-:Y:S05]  /*9130*/  @P0 BRA `(.L_x_2464) ;  /* 0x0000000000140947 */ /* 0x000fea0003800000 */
[----:B------:R-:W-:Y:S01]  /*9140*/  ISETP.NE.AND P1, PT, R18, RZ, PT ;  /* 0x000000ff1200720c */ /* 0x000fe20003f25270 */
[----:B--2---:R-:W-:-:S04]  /*9150*/  IMAD.MOV.U32 R3, RZ, RZ, 0x6100 ;  /* 0x00006100ff037424 */ /* 0x004fc800078e00ff */
[----:B------:R3:W-:Y:S08]  /*9160*/  SYNCS.ARRIVE.TRANS64 RZ, [R0+URZ+0x36418], R3 ;  /* 0x0364180300ff79a7 */ /* 0x0007f0000800003f */
[----:B------:R-:W-:Y:S05]  /*9170*/  @!P1 BRA `(.L_x_2464) ;  /* 0x0000000000049947 */ /* 0x000fea0003800000 */
[----:B------:R-:W-:Y:S01]  /*9180*/  BPT.TRAP 0x1 ;  /* 0x000000040000795c */ /* 0x000fe20000300000 */
.L_x_2464:
        /* <DEDUP_REMOVED lines=47> */
.L_x_2502:
        /* <DEDUP_REMOVED lines=8> */
.L_x_2466:
        /* <DEDUP_REMOVED lines=37> */
.L_x_2504:
[----:B------:R-:W-:Y:S05]  /*9750*/  @P0 BRA `(.L_x_2468) ;  /* 0x0000000000140947 */ /* 0x000fea0003800000 */
[----:B------:R-:W-:Y:S01]  /*9760*/  ISETP.NE.AND P1, PT, R18, RZ, PT ;  /* 0x000000ff1200720c */ /* 0x000fe20003f25270 */
[----:B--2---:R-:W-:-:S04]  /*9770*/  IMAD.MOV.U32 R5, RZ, RZ, 0x6100 ;  /* 0x00006100ff057424 */ /* 0x004fc800078e00ff */
[----:B------:R3:W-:Y:S08]  /*9780*/  SYNCS.ARRIVE.TRANS64 RZ, [R0+URZ+0x36410], R5 ;  /* 0x0364100500ff79a7 */ /* 0x0007f0000800003f */
[----:B------:R-:W-:Y:S05]  /*9790*/  @!P1 BRA `(.L_x_2468) ;  /* 0x0000000000049947 */ /* 0x000fea0003800000 */
[----:B------:R-:W-:Y:S01]  /*97a0*/  BPT.TRAP 0x1 ;  /* 0x000000040000795c */ /* 0x000fe20000300000 */
.L_x_2468:
        /* <DEDUP_REMOVED lines=44> */
.L_x_2460:
[----:B------:R-:W-:Y:S01]  /*9a70*/  ISETP.NE.AND P1, PT, R20, RZ, PT ;  /* 0x000000ff1400720c */ /* 0x000fe20003f25270 */
[----:B------:R-:W-:Y:S02]  /*9a80*/  IMAD.MOV.U32 R5, RZ, RZ, R14 ;  /* 0x000000ffff057224 */ /* 0x000fe400078e000e */
[----:B------:R-:W-:-:S10]  /*9a90*/  IMAD.MOV.U32 R16, RZ, RZ, 0x1 ;  /* 0x00000001ff107424 */ /* 0x000fd400078e00ff */
[----:B------:R-:W-:Y:S05]  /*9aa0*/  @!P1 BRA `(.L_x_2459) ;  /* 0x00000004008c9947 */ /* 0x000fea0003800000 */
[----:B------:R-:W2:Y:S02]  /*9ab0*/  SYNCS.PHASECHK.TRANS64.TRYWAIT P1, [R0+URZ+0x36438], R6 ;  /* 0x03643806000075a7 */ /* 0x000ea4000802017f */
[----:B--2---:R-:W-:Y:S05]  /*9ac0*/  @!P1 BRA `(.L_x_2470) ;  /* 0x00000010004c9947 */ /* 0x004fea0003800000 */
.L_x_2505:
[----:B------:R-:W-:Y:S05]  /*9ad0*/  @P0 BRA `(.L_x_2471) ;  /* 0x0000000000140947 */ /* 0x000fea0003800000 */
[----:B------:R-:W-:Y:S01]  /*9ae0*/  ISETP.NE.AND P1, PT, R18, RZ, PT ;  /* 0x000000ff1200720c */ /* 0x000fe20003f25270 */
[----:B------:R-:W-:-:S04]  /*9af0*/  IMAD.MOV.U32 R5, RZ, RZ, 0x6100 ;  /* 0x00006100ff057424 */ /* 0x000fc800078e00ff */
[----:B------:R3:W-:Y:S08]  /*9b00*/  SYNCS.ARRIVE.TRANS64 RZ, [R0+URZ+0x36430], R5 ;  /* 0x0364300500ff79a7 */ /* 0x0007f0000800003f */
[----:B------:R-:W-:Y:S05]  /*9b10*/  @!P1 BRA `(.L_x_2471) ;  /* 0x0000000000049947 */ /* 0x000fea0003800000 */
[----:B------:R-:W-:Y:S01]  /*9b20*/  BPT.TRAP 0x1 ;  /* 0x000000040000795c */ /* 0x000fe20000300000 */
.L_x_2471:
        /* <DEDUP_REMOVED lines=42> */
.L_x_2506:
[----:B------:R-:W-:Y:S01]  /*9dd0*/  IMAD.MOV.U32 R16, RZ, RZ, RZ ;  /* 0x000000ffff107224 */ /* 0x000fe200078e00ff */
[----:B------:R-:W-:Y:S06]  /*9de0*/  @P0 BRA `(.L_x_2473) ;  /* 0x0000000000140947 */ /* 0x000fec0003800000 */
[----:B------:R-:W-:Y:S01]  /*9df0*/  ISETP.NE.AND P1, PT, R18, RZ, PT ;  /* 0x000000ff1200720c */ /* 0x000fe20003f25270 */
[----:B-1----:R-:W-:-:S04]  /*9e00*/  IMAD.MOV.U32 R5, RZ, RZ, 0x6100 ;  /* 0x00006100ff057424 */ /* 0x002fc800078e00ff */
[----:B------:R2:W-:Y:S08]  /*9e10*/  SYNCS.ARRIVE.TRANS64 RZ, [R0+URZ+0x36418], R5 ;  /* 0x0364180500ff79a7 */ /* 0x0005f0000800003f */
[----:B------:R-:W-:Y:S05]  /*9e20*/  @!P1 BRA `(.L_x_2473) ;  /* 0x0000000000049947 */ /* 0x000fea0003800000 */
[----:B------:R-:W-:Y:S01]  /*9e30*/  BPT.TRAP 0x1 ;  /* 0x000000040000795c */ /* 0x000fe20000300000 */
.L_x_2473:
        /* <DEDUP_REMOVED lines=42> */
.L_x_2459:
[----:B------:R-:W-:-:S04]  /*a0e0*/  SHF.L.U32 R3, R16, 0x1f, RZ ;  /* 0x0000001f10037819 */ /* 0x000fc800000006ff */
[----:B------:R-:W2:Y:S02]  /*a0f0*/  SYNCS.PHASECHK.TRANS64.TRYWAIT P1, [R0+URZ+0x36438], R3 ;  /* 0x03643803000075a7 */ /* 0x000ea4000802017f */
[----:B--2---:R-:W-:Y:S05]  /*a100*/  @!P1 BRA `(.L_x_2474) ;  /* 0x0000000800e49947 */ /* 0x004fea0003800000 */
.L_x_2507:
[----:B------:R-:W-:Y:S05]  /*a110*/  @P0 BRA `(.L_x_2475) ;  /* 0x0000000000180947 */ /* 0x000fea0003800000 */
[----:B------:R-:W3:Y:S01]  /*a120*/  S2R R2, SR_TID.X ;  /* 0x0000000000027919 */ /* 0x000ee20000002100 */
[----:B--2---:R-:W-:-:S04]  /*a130*/  IMAD.MOV.U32 R3, RZ, RZ, 0x6100 ;  /* 0x00006100ff037424 */ /* 0x004fc800078e00ff */
[----:B------:R4:W-:Y:S01]  /*a140*/  SYNCS.ARRIVE.TRANS64 RZ, [R0+URZ+0x36430], R3 ;  /* 0x0364300300ff79a7 */ /* 0x0009e2000800003f */
[----:B---3--:R-:W-:-:S13]  /*a150*/  LOP3.LUT P0, RZ, R2, 0x1f, RZ, 0xc0, !PT ;  /* 0x0000001f02ff7812 */ /* 0x008fda000780c0ff */
[----:B----4-:R-:W-:Y:S05]  /*a160*/  @!P0 BRA `(.L_x_2475) ;  /* 0x0000000000048947 */ /* 0x010fea0003800000 */
[----:B------:R-:W-:Y:S01]  /*a170*/  BPT.TRAP 0x1 ;  /* 0x000000040000795c */ /* 0x000fe20000300000 */
.L_x_2475:
        /* <DEDUP_REMOVED lines=44> */
.L_x_2456:
[----:B------:R-:W-:Y:S05]  /*a440*/  BSYNC B0 ;  /* 0x0000000000007941 */ /* 0x000fea0003800000 */
.L_x_2451:
[----:B------:R-:W-:-:S03]  /*a450*/  UMOV UR7, 0xffffffff ;  /* 0xffffffff00077882 */ /* 0x000fc60000000000 */
[----:B------:R-:W-:Y:S05]  /*a460*/  BRA.DIV UR7, `(.L_x_2476) ;  /* 0x0000000a07207947 */ /* 0x000fea000b800000 */
[----:B------:R-:W-:-:S13]  /*a470*/  ELECT P6, URZ, PT ;  /* 0x00000000003f782f */ /* 0x000fda00038c0000 */
.L_x_2510:
[----:B------:R-:W-:Y:S05]  /*a480*/  @!P6 BRA `(.L_x_2330) ;  /* 0x000000000074e947 */ /* 0x000fea0003800000 */
[----:B------:R-:W3:Y:S02]  /*a490*/  LDL.LU R3, [R1] ;  /* 0x0000000001037983 */ /* 0x000ee40000300800 */
[----:B---3--:R-:W-:-:S04]  /*a4a0*/  LOP3.LUT R3, R3, 0x2, RZ, 0xfc, !PT ;  /* 0x0000000203037812 */ /* 0x008fc800078efcff */
[----:B------:R-:W-:-:S13]  /*a4b0*/  ISETP.NE.AND P2, PT, R3, 0x3, PT ;  /* 0x000000030300780c */ /* 0x000fda0003f45270 */
[----:B------:R-:W-:Y:S05]  /*a4c0*/  @!P2 BRA `(.L_x_2477) ;  /* 0x000000000004a947 */ /* 0x000fea0003800000 */
[----:B--2---:R-:W-:Y:S01]  /*a4d0*/  BPT.TRAP 0x1 ;  /* 0x000000040000795c */ /* 0x004fe20000300000 */
.L_x_2477:
        /* <DEDUP_REMOVED lines=15> */
.L_x_2511:
[----:B------:R-:W3:Y:S02]  /*a5d0*/  SYNCS.PHASECHK.TRANS64.TRYWAIT P0, [R3+URZ], R0 ;  /* 0x00000000030075a7 */ /* 0x000ee4000800017f */
[----:B---3--:R-:W-:Y:S05]  /*a5e0*/  @!P0 BRA `(.L_x_2479) ;  /* 0x0000000400f48947 */ /* 0x008fea0003800000 */
.L_x_2512:
[----:B------:R-:W-:Y:S05]  /*a5f0*/  @!P2 BRA `(.L_x_2480) ;  /* 0x000000000004a947 */ /* 0x000fea0003800000 */
[----:B--2---:R-:W-:Y:S01]  /*a600*/  BPT.TRAP 0x1 ;  /* 0x000000040000795c */ /* 0x004fe20000300000 */
.L_x_2480:
[----:B------:R-:W-:-:S07]  /*a610*/  SHF.L.U32 R16, R16, 0x1f, RZ ;  /* 0x0000001f10107819 */ /* 0x000fce00000006ff */
.L_x_2481:
[----:B----4-:R4:W1:Y:S02]  /*a620*/  SYNCS.PHASECHK.TRANS64.TRYWAIT P0, [R9+URZ+0x36438], R16 ;  /* 0x03643810090075a7 */ /* 0x010864000800017f */
[----:B-1----:R-:W-:Y:S05]  /*a630*/  @!P0 NANOSLEEP.SYNCS 0x989680 ;  /* 0x009896800000895d */ /* 0x002fea0003900000 */
[----:B------:R-:W1:Y:S02]  /*a640*/  @!P0 SYNCS.PHASECHK.TRANS64 P0, [R9+URZ+0x36438], R16 ;  /* 0x03643810090085a7 */ /* 0x000e64000800007f */
[----:B-1----:R-:W-:Y:S05]  /*a650*/  @!P0 BRA `(.L_x_2481) ;  /* 0xfffffffc00f08947 */ /* 0x002fea000383ffff */
.L_x_2330:
[----:B--2---:R-:W-:Y:S05]  /*a660*/  BSYNC B6 ;  /* 0x0000000000067941 */ /* 0x004fea0003800000 */
.L_x_2324:
[----:B------:R-:W-:Y:S05]  /*a670*/  EXIT ;  /* 0x000000000000794d */ /* 0x000fea0003800000 */
.L_x_2341:
[----:B------:R-:W-:Y:S02]  /*a680*/  IMAD.MOV.U32 R12, RZ, RZ, RZ ;  /* 0x000000ffff0c7224 */ /* 0x000fe400078e00ff */
[----:B------:R-:W-:Y:S02]  /*a690*/  IMAD.MOV.U32 R11, RZ, RZ, 0x1f ;  /* 0x0000001fff0b7424 */ /* 0x000fe400078e00ff */
[----:B------:R-:W-:-:S07]  /*a6a0*/  IMAD.MOV.U32 R15, RZ, RZ, -0x1 ;  /* 0xffffffffff0f7424 */ /* 0x000fce00078e00ff */
[----:B-1----:R-:W-:Y:S05]  /*a6b0*/  WARPSYNC.COLLECTIVE R15, `(.L_x_2482) ;  /* 0x000000000f087348 */ /* 0x002fea0003c00000 */
[----:B------:R2:W3:Y:S02]  /*a6c0*/  SHFL.IDX P6, R14, R13, R12, R11 ;  /* 0x0000000c0d0e7389 */ /* 0x0004e400000c000b */
[----:B-123--:R-:W-:Y:S01]  /*a6d0*/  ENDCOLLECTIVE ;  /* 0x000000000000791b */ /* 0x00efe20003800000 */
.L_x_2482:
[----:B------:R-:W-:Y:S05]  /*a6e0*/  BRA `(.L_x_2483) ;  /* 0xffffff6c00487947 */ /* 0x000fea000383ffff */
.L_x_2343:
[----:B-1----:R-:W-:-:S04]  /*a6f0*/  IMAD.U32 R3, RZ, RZ, UR36 ;  /* 0x00000024ff037e24 */ /* 0x002fc8000f8e00ff */
[----:B------:R1:W3:Y:S03]  /*a700*/  SYNCS.PHASECHK.TRANS64.TRYWAIT P0, [R3+URZ+0x36400], R10 ;  /* 0x0364000a030075a7 */ /* 0x0002e6000800017f */
[----:B---3--:R-:W-:Y:S05]  /*a710*/  @!P0 NANOSLEEP.SYNCS 0x989680 ;  /* 0x009896800000895d */ /* 0x008fea0003900000 */
[----:B------:R-:W3:Y:S02]  /*a720*/  @!P0 SYNCS.PHASECHK.TRANS64 P0, [R3+URZ+0x36400], R10 ;  /* 0x0364000a030085a7 */ /* 0x000ee4000800007f */
[----:B---3--:R-:W-:Y:S05]  /*a730*/  @!P0 BRA `(.L_x_2343) ;  /* 0xfffffffc00ec8947 */ /* 0x008fea000383ffff */
[----:B------:R-:W-:Y:S05]  /*a740*/  BRA `(.L_x_2342) ;  /* 0xffffff6c007c7947 */ /* 0x000fea000383ffff */
.L_x_2347:
[----:B--2---:R2:W3:Y:S02]  /*a750*/  SYNCS.PHASECHK.TRANS64.TRYWAIT P1, [R3+URZ+0x36410], R10 ;  /* 0x0364100a030075a7 */ /* 0x0044e4000802017f */
[----:B---3--:R-:W-:Y:S05]  /*a760*/  @!P1 NANOSLEEP.SYNCS 0x989680 ;  /* 0x009896800000995d */ /* 0x008fea0003900000 */
[----:B------:R-:W3:Y:S02]  /*a770*/  @!P1 SYNCS.PHASECHK.TRANS64 P1, [R3+URZ+0x36410], R10 ;  /* 0x0364100a030095a7 */ /* 0x000ee4000802007f */
[----:B---3--:R-:W-:Y:S05]  /*a780*/  @!P1 BRA `(.L_x_2347) ;  /* 0xfffffffc00f09947 */ /* 0x008fea000383ffff */
[----:B------:R-:W-:Y:S05]  /*a790*/  BRA `(.L_x_2346) ;  /* 0xffffff7400587947 */ /* 0x000fea000383ffff */
.L_x_2351:
[----:B----4-:R-:W-:-:S04]  /*a7a0*/  IMAD.U32 R12, RZ, RZ, UR36 ;  /* 0x00000024ff0c7e24 */ /* 0x010fc8000f8e00ff */
[----:B------:R4:W1:Y:S03]  /*a7b0*/  SYNCS.PHASECHK.TRANS64.TRYWAIT P1, [R12+URZ+0x36430], R11 ;  /* 0x0364300b0c0075a7 */ /* 0x000866000802017f */
[----:B-1----:R-:W-:Y:S05]  /*a7c0*/  @!P1 NANOSLEEP.SYNCS 0x989680 ;  /* 0x009896800000995d */ /* 0x002fea0003900000 */
[----:B------:R-:W1:Y:S02]  /*a7d0*/  @!P1 SYNCS.PHASECHK.TRANS64 P1, [R12+URZ+0x36430], R11 ;  /* 0x0364300b0c0095a7 */ /* 0x000e64000802007f */
[----:B-1----:R-:W-:Y:S05]  /*a7e0*/  @!P1 BRA `(.L_x_2351) ;  /* 0xfffffffc00ec9947 */ /* 0x002fea000383ffff */
[----:B------:R-:W-:Y:S05]  /*a7f0*/  BRA `(.L_x_2350) ;  /* 0xffffff7800f87947 */ /* 0x000fea000383ffff */
.L_x_2366:
[----:B------:R-:W-:Y:S01]  /*a800*/  BSSY B0, `(.L_x_2484) ;  /* 0x0000005000007945 */ /* 0x000fe20003800000 */
[----:B------:R-:W-:-:S07]  /*a810*/  IMAD.MOV.U32 R15, RZ, RZ, -0x1 ;  /* 0xffffffffff0f7424 */ /* 0x000fce00078e00ff */
[----:B------:R-:W-:Y:S05]  /*a820*/  WARPSYNC.COLLECTIVE R15, `(.L_x_2485) ;  /* 0x000000000f087348 */ /* 0x000fea0003c00000 */
[----:B------:R-:W-:Y:S01]  /*a830*/  NOP ;  /* 0x0000000000007918 */ /* 0x000fe20000000000 */
[----:B------:R-:W-:Y:S01]  /*a840*/  ENDCOLLECTIVE ;  /* 0x000000000000791b */ /* 0x000fe20003800000 */
.L_x_2485:
[----:B------:R-:W-:Y:S05]  /*a850*/  BSYNC B0 ;  /* 0x0000000000007941 */ /* 0x000fea0003800000 */
.L_x_2484:
[----:B------:R-:W-:Y:S05]  /*a860*/  BRA `(.L_x_2486) ;  /* 0xffffffa400cc7947 */ /* 0x000fea000383ffff */
.L_x_2375:
[----:B------:R-:W-:Y:S01]  /*a870*/  BSSY B0, `(.L_x_2487) ;  /* 0x0000005000007945 */ /* 0x000fe20003800000 */
[----:B------:R-:W-:-:S07]  /*a880*/  IMAD.MOV.U32 R15, RZ, RZ, -0x1 ;  /* 0xffffffffff0f7424 */ /* 0x000fce00078e00ff */
[----:B-1----:R-:W-:Y:S05]  /*a890*/  WARPSYNC.COLLECTIVE R15, `(.L_x_2488) ;  /* 0x000000000f087348 */ /* 0x002fea0003c00000 */
[----:B------:R-:W-:Y:S01]  /*a8a0*/  NOP ;  /* 0x0000000000007918 */ /* 0x000fe20000000000 */
[----:B-1----:R-:W-:Y:S01]  /*a8b0*/  ENDCOLLECTIVE ;  /* 0x000000000000791b */ /* 0x002fe20003800000 */
.L_x_2488:
[----:B------:R-:W-:Y:S05]  /*a8c0*/  BSYNC B0 ;  /* 0x0000000000007941 */ /* 0x000fea0003800000 */
.L_x_2487:
[----:B------:R-:W-:Y:S05]  /*a8d0*/  BRA `(.L_x_2489) ;  /* 0xffffffa800b87947 */ /* 0x000fea000383ffff */
.L_x_2392:
[----:B------:R-:W-:Y:S01]  /*a8e0*/  BSSY B0, `(.L_x_2490) ;  /* 0x0000005000007945 */ /* 0x000fe20003800000 */
[----:B------:R-:W-:-:S07]  /*a8f0*/  IMAD.MOV.U32 R15, RZ, RZ, -0x1 ;  /* 0xffffffffff0f7424 */ /* 0x000fce00078e00ff */
[----:B------:R-:W-:Y:S05]  /*a900*/  WARPSYNC.COLLECTIVE R15, `(.L_x_2491) ;  /* 0x000000000f087348 */ /* 0x000fea0003c00000 */
[----:B------:R-:W-:Y:S01]  /*a910*/  NOP ;  /* 0x0000000000007918 */ /* 0x000fe20000000000 */
[----:B------:R-:W-:Y:S01]  /*a920*/  ENDCOLLECTIVE ;  /* 0x000000000000791b */ /* 0x000fe20003800000 */
.L_x_2491:
[----:B------:R-:W-:Y:S05]  /*a930*/  BSYNC B0 ;  /* 0x0000000000007941 */ /* 0x000fea0003800000 */
.L_x_2490:
[----:B------:R-:W-:Y:S05]  /*a940*/  BRA `(.L_x_2492) ;  /* 0xffffffb400fc7947 */ /* 0x000fea000383ffff */
.L_x_2409:
[----:B------:R-:W-:Y:S01]  /*a950*/  BSSY B0, `(.L_x_2493) ;  /* 0x0000005000007945 */ /* 0x000fe20003800000 */
[----:B------:R-:W-:-:S07]  /*a960*/  IMAD.MOV.U32 R15, RZ, RZ, -0x1 ;  /* 0xffffffffff0f7424 */ /* 0x000fce00078e00ff */
[----:B------:R-:W-:Y:S05]  /*a970*/  WARPSYNC.COLLECTIVE R15, `(.L_x_2494) ;  /* 0x000000000f087348 */ /* 0x000fea0003c00000 */
[----:B------:R-:W-:Y:S01]  /*a980*/  NOP ;  /* 0x0000000000007918 */ /* 0x000fe20000000000 */
[----:B------:R-:W-:Y:S01]  /*a990*/  ENDCOLLECTIVE ;  /* 0x000000000000791b */ /* 0x000fe20003800000 */
.L_x_2494:
[----:B------:R-:W-:Y:S05]  /*a9a0*/  BSYNC B0 ;  /* 0x0000000000007941 */ /* 0x000fea0003800000 */
.L_x_2493:
[----:B------:R-:W-:Y:S05]  /*a9b0*/  BRA `(.L_x_2495) ;  /* 0xffffffbc00f07947 */ /* 0x000fea000383ffff */
.L_x_2425:
[----:B------:R-:W-:Y:S01]  /*a9c0*/  BSSY B0, `(.L_x_2496) ;  /* 0x0000005000007945 */ /* 0x000fe20003800000 */
[----:B------:R-:W-:-:S07]  /*a9d0*/  IMAD.MOV.U32 R15, RZ, RZ, -0x1 ;  /* 0xffffffffff0f7424 */ /* 0x000fce00078e00ff */
[----:B------:R-:W-:Y:S05]  /*a9e0*/  WARPSYNC.COLLECTIVE R15, `(.L_x_2497) ;  /* 0x000000000f087348 */ /* 0x000fea0003c00000 */
[----:B------:R-:W-:Y:S01]  /*a9f0*/  NOP ;  /* 0x0000000000007918 */ /* 0x000fe20000000000 */
[----:B------:R-:W-:Y:S01]  /*aa00*/  ENDCOLLECTIVE ;  /* 0x000000000000791b */ /* 0x000fe20003800000 */
.L_x_2497:
[----:B------:R-:W-:Y:S05]  /*aa10*/  BSYNC B0 ;  /* 0x0000000000007941 */ /* 0x000fea0003800000 */
.L_x_2496:
[----:B------:R-:W-:Y:S05]  /*aa20*/  BRA `(.L_x_2498) ;  /* 0xffffffc400607947 */ /* 0x000fea000383ffff */
.L_x_2457:
[----:B-1----:R1:W2:Y:S02]  /*aa30*/  SYNCS.PHASECHK.TRANS64.TRYWAIT P1, [R0+URZ+0x36420], R6 ;  /* 0x03642006000075a7 */ /* 0x0022a4000802017f */
[----:B--2---:R-:W-:Y:S05]  /*aa40*/  @!P1 NANOSLEEP.SYNCS 0x989680 ;  /* 0x009896800000995d */ /* 0x004fea0003900000 */
[----:B------:R-:W2:Y:S02]  /*aa50*/  @!P1 SYNCS.PHASECHK.TRANS64 P1, [R0+URZ+0x36420], R6 ;  /* 0x03642006000095a7 */ /* 0x000ea4000802007f */
[----:B--2---:R-:W-:Y:S05]  /*aa60*/  @!P1 BRA `(.L_x_2457) ;  /* 0xfffffffc00f09947 */ /* 0x004fea000383ffff */
[----:B------:R-:W-:Y:S05]  /*aa70*/  BRA `(.L_x_2499) ;  /* 0xffffffd800e07947 */ /* 0x000fea000383ffff */
.L_x_2461:
[----:B-1----:R1:W2:Y:S02]  /*aa80*/  SYNCS.PHASECHK.TRANS64.TRYWAIT P1, [R0+URZ+0x36438], R6 ;  /* 0x03643806000075a7 */ /* 0x0022a4000802017f */
[----:B--2---:R-:W-:Y:S05]  /*aa90*/  @!P1 NANOSLEEP.SYNCS 0x989680 ;  /* 0x009896800000995d */ /* 0x004fea0003900000 */
[----:B------:R-:W2:Y:S02]  /*aaa0*/  @!P1 SYNCS.PHASECHK.TRANS64 P1, [R0+URZ+0x36438], R6 ;  /* 0x03643806000095a7 */ /* 0x000ea4000802007f */
[----:B--2---:R-:W-:Y:S05]  /*aab0*/  @!P1 BRA `(.L_x_2461) ;  /* 0xfffffffc00f09947 */ /* 0x004fea000383ffff */
[----:B------:R-:W-:Y:S05]  /*aac0*/  BRA `(.L_x_2500) ;  /* 0xffffffe000c07947 */ /* 0x000fea000383ffff */
.L_x_2463:
[----:B--2---:R2:W3:Y:S02]  /*aad0*/  SYNCS.PHASECHK.TRANS64.TRYWAIT P1, [R0+URZ+0x36428], R3 ;  /* 0x03642803000075a7 */ /* 0x0044e4000802017f */
[----:B---3--:R-:W-:Y:S05]  /*aae0*/  @!P1 NANOSLEEP.SYNCS 0x989680 ;  /* 0x009896800000995d */ /* 0x008fea0003900000 */
[----:B------:R-:W3:Y:S02]  /*aaf0*/  @!P1 SYNCS.PHASECHK.TRANS64 P1, [R0+URZ+0x36428], R3 ;  /* 0x03642803000095a7 */ /* 0x000ee4000802007f */
[----:B---3--:R-:W-:Y:S05]  /*ab00*/  @!P1 BRA `(.L_x_2463) ;  /* 0xfffffffc00f09947 */ /* 0x008fea000383ffff */
[----:B------:R-:W-:Y:S05]  /*ab10*/  BRA `(.L_x_2501) ;  /* 0xffffffe400847947 */ /* 0x000fea000383ffff */
.L_x_2465:
        /* <DEDUP_REMOVED lines=8> */
.L_x_2467:
[----:B------:R-:W-:-:S07]  /*aba0*/  SHF.L.U32 R5, R7, 0x1f, RZ ;  /* 0x0000001f07057819 */ /* 0x000fce00000006ff */
.L_x_2503:
[----:B--2---:R2:W3:Y:S02]  /*abb0*/  SYNCS.PHASECHK.TRANS64.TRYWAIT P1, [R0+URZ+0x36420], R5 ;  /* 0x03642005000075a7 */ /* 0x0044e4000802017f */
[----:B---3--:R-:W-:Y:S05]  /*abc0*/  @!P1 NANOSLEEP.SYNCS 0x989680 ;  /* 0x009896800000995d */ /* 0x008fea0003900000 */
[----:B------:R-:W3:Y:S02]  /*abd0*/  @!P1 SYNCS.PHASECHK.TRANS64 P1, [R0+URZ+0x36420], R5 ;  /* 0x03642005000095a7 */ /* 0x000ee4000802007f */
[----:B---3--:R-:W-:Y:S05]  /*abe0*/  @!P1 BRA `(.L_x_2503) ;  /* 0xfffffffc00f09947 */ /* 0x008fea000383ffff */
[----:B------:R-:W-:Y:S05]  /*abf0*/  BRA `(.L_x_2504) ;  /* 0xffffffe800d47947 */ /* 0x000fea000383ffff */
.L_x_2470:
[----:B--2---:R2:W3:Y:S02]  /*ac00*/  SYNCS.PHASECHK.TRANS64.TRYWAIT P1, [R0+URZ+0x36438], R6 ;  /* 0x03643806000075a7 */ /* 0x0044e4000802017f */
[----:B---3--:R-:W-:Y:S05]  /*ac10*/  @!P1 NANOSLEEP.SYNCS 0x989680 ;  /* 0x009896800000995d */ /* 0x008fea0003900000 */
[----:B------:R-:W3:Y:S02]  /*ac20*/  @!P1 SYNCS.PHASECHK.TRANS64 P1, [R0+URZ+0x36438], R6 ;  /* 0x03643806000095a7 */ /* 0x000ee4000802007f */
[----:B---3--:R-:W-:Y:S05]  /*ac30*/  @!P1 BRA `(.L_x_2470) ;  /* 0xfffffffc00f09947 */ /* 0x008fea000383ffff */
[----:B------:R-:W-:Y:S05]  /*ac40*/  BRA `(.L_x_2505) ;  /* 0xffffffec00a07947 */ /* 0x000fea000383ffff */
.L_x_2472:
[----:B-1----:R1:W2:Y:S02]  /*ac50*/  SYNCS.PHASECHK.TRANS64.TRYWAIT P1, [R0+URZ+0x36428], R5 ;  /* 0x03642805000075a7 */ /* 0x0022a4000802017f */
[----:B--2---:R-:W-:Y:S05]  /*ac60*/  @!P1 NANOSLEEP.SYNCS 0x989680 ;  /* 0x009896800000995d */ /* 0x004fea0003900000 */
[----:B------:R-:W2:Y:S02]  /*ac70*/  @!P1 SYNCS.PHASECHK.TRANS64 P1, [R0+URZ+0x36428], R5 ;  /* 0x03642805000095a7 */ /* 0x000ea4000802007f */
[----:B--2---:R-:W-:Y:S05]  /*ac80*/  @!P1 BRA `(.L_x_2472) ;  /* 0xfffffffc00f09947 */ /* 0x004fea000383ffff */
[----:B------:R-:W-:Y:S05]  /*ac90*/  BRA `(.L_x_2506) ;  /* 0xfffffff0004c7947 */ /* 0x000fea000383ffff */
.L_x_2474:
[----:B--2---:R2:W3:Y:S02]  /*aca0*/  SYNCS.PHASECHK.TRANS64.TRYWAIT P1, [R0+URZ+0x36438], R3 ;  /* 0x03643803000075a7 */ /* 0x0044e4000802017f */
[----:B---3--:R-:W-:Y:S05]  /*acb0*/  @!P1 NANOSLEEP.SYNCS 0x989680 ;  /* 0x009896800000995d */ /* 0x008fea0003900000 */
[----:B------:R-:W3:Y:S02]  /*acc0*/  @!P1 SYNCS.PHASECHK.TRANS64 P1, [R0+URZ+0x36438], R3 ;  /* 0x03643803000095a7 */ /* 0x000ee4000802007f */
[----:B---3--:R-:W-:Y:S05]  /*acd0*/  @!P1 BRA `(.L_x_2474) ;  /* 0xfffffffc00f09947 */ /* 0x008fea000383ffff */
[----:B------:R-:W-:Y:S05]  /*ace0*/  BRA `(.L_x_2507) ;  /* 0xfffffff400087947 */ /* 0x000fea000383ffff */
.L_x_2476:
[----:B------:R-:W-:Y:S01]  /*acf0*/  BSSY B0, `(.L_x_2508) ;  /* 0x0000006000007945 */ /* 0x000fe20003800000 */
[----:B------:R-:W-:-:S07]  /*ad00*/  IMAD.MOV.U32 R15, RZ, RZ, -0x1 ;  /* 0xffffffffff0f7424 */ /* 0x000fce00078e00ff */
[----:B--2---:R-:W-:Y:S05]  /*ad10*/  WARPSYNC.COLLECTIVE R15, `(.L_x_2509) ;  /* 0x000000000f0c7348 */ /* 0x004fea0003c00000 */
[----:B------:R-:W-:Y:S02]  /*ad20*/  ELECT P6, UR62, PT ;  /* 0x00000000003e782f */ /* 0x000fe400038c0000 */
[----:B------:R-:W-:Y:S01]  /*ad30*/  MOV R14, UR62 ;  /* 0x0000003e000e7c02 */ /* 0x000fe20008000f00 */
[----:B--2---:R-:W-:Y:S10]  /*ad40*/  ENDCOLLECTIVE ;  /* 0x000000000000791b */ /* 0x004ff40003800000 */
.L_x_2509:
[----:B------:R-:W-:Y:S05]  /*ad50*/  BSYNC B0 ;  /* 0x0000000000007941 */ /* 0x000fea0003800000 */
.L_x_2508:
[----:B------:R-:W-:Y:S05]  /*ad60*/  BRA `(.L_x_2510) ;  /* 0xfffffff400c47947 */ /* 0x000fea000383ffff */
.L_x_2478:
[----:B-1----:R1:W3:Y:S02]  /*ad70*/  SYNCS.PHASECHK.TRANS64.TRYWAIT P0, [R7+URZ], R4 ;  /* 0x00000004070075a7 */ /* 0x0022e4000800017f */
[----:B---3--:R-:W-:Y:S05]  /*ad80*/  @!P0 NANOSLEEP.SYNCS 0x989680 ;  /* 0x009896800000895d */ /* 0x008fea0003900000 */
[----:B------:R-:W3:Y:S02]  /*ad90*/  @!P0 SYNCS.PHASECHK.TRANS64 P0, [R7+URZ], R4 ;  /* 0x00000004070085a7 */ /* 0x000ee4000800007f */
[----:B---3--:R-:W-:Y:S05]  /*ada0*/  @!P0 BRA `(.L_x_2478) ;  /* 0xfffffffc00f08947 */ /* 0x008fea000383ffff */
[----:B------:R-:W-:Y:S05]  /*adb0*/  BRA `(.L_x_2511) ;  /* 0xfffffff800047947 */ /* 0x000fea000383ffff */
.L_x_2479:
[----:B---3--:R3:W4:Y:S02]  /*adc0*/  SYNCS.PHASECHK.TRANS64.TRYWAIT P0, [R3+URZ], R0 ;  /* 0x00000000030075a7 */ /* 0x008724000800017f */
[----:B----4-:R-:W-:Y:S05]  /*add0*/  @!P0 NANOSLEEP.SYNCS 0x989680 ;  /* 0x009896800000895d */ /* 0x010fea0003900000 */
[----:B------:R-:W4:Y:S02]  /*ade0*/  @!P0 SYNCS.PHASECHK.TRANS64 P0, [R3+URZ], R0 ;  /* 0x00000000030085a7 */ /* 0x000f24000800007f */
[----:B----4-:R-:W-:Y:S05]  /*adf0*/  @!P0 BRA `(.L_x_2479) ;  /* 0xfffffffc00f08947 */ /* 0x010fea000383ffff */
[----:B------:R-:W-:Y:S05]  /*ae00*/  BRA `(.L_x_2512) ;  /* 0xfffffff400f87947 */ /* 0x000fea000383ffff */
.L_x_2513:
        /* <DEDUP_REMOVED lines=15> */
.L_x_3870:


//--------------------- .text._ZN7cutlass13device_kernelIN5flash11enable_sm90INS1_16FlashAttnBwdSm90INS1_25CollectiveMainloopBwdSm90ILi2ELi1ELi1EN4cute5tupleIJNS5_1CILi1EEES8_S8_EEENS6_IJNS7_ILi64EEENS7_ILi96EEENS7_ILi192EEEEEENS_6half_tEfNS_4arch4Sm90ELb1ELb0ELb1ELb0ELb0ELb0ELb1ELb0ELi3ELi1ELi1ELi1ELb0EEENS1_21CollectiveEpilogueBwdISD_SE_SG_Li384ELb0ELb1ELi3EEENS1_25SingleTileBwdLPTSchedulerILb0ELi96ELb0EEEEEEEEEvNT_6ParamsE --------------------------
	.section	.text._ZN7cutlass13device_kernelIN5flash11enable_sm90INS1_16FlashAttnBwdSm90INS1_25CollectiveMainloopBwdSm90ILi2ELi1ELi1EN4cute5tupleIJNS5_1CILi1EEES8_S8_EEENS6_IJNS7_ILi64EEENS7_ILi96EEENS7_ILi192EEEEEENS_6half_tEfNS_4arch4Sm90ELb1ELb0ELb1ELb0ELb0ELb0ELb1ELb0ELi3ELi1ELi1ELi1ELb0EEENS1_21CollectiveEpilogueBwdISD_SE_SG_Li384ELb0ELb1ELi3EEENS1_25SingleTileBwdLPTSchedulerILb0ELi96ELb0EEEEEEEEEvNT_6ParamsE,"ax",@progbits
	.align	128
.text._ZN7cutlass13device_kernelIN5flash11enable_sm90INS1_16FlashAttnBwdSm90INS1_25CollectiveMainloopBwdSm90ILi2ELi1ELi1EN4cute5tupleIJNS5_1CILi1EEES8_S8_EEENS6_IJNS7_ILi64EEENS7_ILi96EEENS7_ILi192EEEEEENS_6half_tEfNS_4arch4Sm90ELb1ELb0ELb1ELb0ELb0ELb0ELb1ELb0ELi3ELi1ELi1ELi1ELb0EEENS1_21CollectiveEpilogueBwdISD_SE_SG_Li384ELb0ELb1ELi3EEENS1_25SingleTileBwdLPTSchedulerILb0ELi96ELb0EEEEEEEEEvNT_6ParamsE:
        .type           _ZN7cutlass13device_kernelIN5flash11enable_sm90INS1_16FlashAttnBwdSm90INS1_25CollectiveMainloopBwdSm90ILi2ELi1ELi1EN4cute5tupleIJNS5_1CILi1EEES8_S8_EEENS6_IJNS7_ILi64EEENS7_ILi96EEENS7_ILi192EEEEEENS_6half_tEfNS_4arch4Sm90ELb1ELb0ELb1ELb0ELb0ELb0ELb1ELb0ELi3ELi1ELi1ELi1ELb0EEENS1_21CollectiveEpilogueBwdISD_SE_SG_Li384ELb0ELb1ELi3EEENS1_25SingleTileBwdLPTSchedulerILb0ELi96ELb0EEEEEEEEEvNT_6ParamsE,@function
        .size           _ZN7cutlass13device_kernelIN5flash11enable_sm90INS1_16FlashAttnBwdSm90INS1_25CollectiveMainloopBwdSm90ILi2ELi1ELi1EN4cute5tupleIJNS5_1CILi1EEES8_S8_EEENS6_IJNS7_ILi64EEENS7_ILi96EEENS7_ILi192EEEEEENS_6half_tEfNS_4arch4Sm90ELb1ELb0ELb1ELb0ELb0ELb0ELb1ELb0ELi3ELi1ELi1ELi1ELb0EEENS1_21CollectiveEpilogueBwdISD_SE_SG_Li384ELb0ELb1ELi3EEENS1_25SingleTileBwdLPTSchedulerILb0ELi96ELb0EEEEEEEEEvNT_6ParamsE,(.L_x_3871 - _ZN7cutlass13device_kernelIN5flash11enable_sm90INS1_16FlashAttnBwdSm90INS1_25CollectiveMainloopBwdSm90ILi2ELi1ELi1EN4cute5tupleIJNS5_1CILi1EEES8_S8_EEENS6_IJNS7_ILi64EEENS7_ILi96EEENS7_ILi192EEEEEENS_6half_tEfNS_4arch4Sm90ELb1ELb0ELb1ELb0ELb0ELb0ELb1ELb0ELi3ELi1ELi1ELi1ELb0EEENS1_21CollectiveEpilogueBwdISD_SE_SG_Li384ELb0ELb1ELi3EEENS1_25SingleTileBwdLPTSchedulerILb0ELi96ELb0EEEEEEEEEvNT_6ParamsE)
        .other          _ZN7cutlass13device_kernelIN5flash11enable_sm90INS1_16FlashAttnBwdSm90INS1_25CollectiveMainloopBwdSm90ILi2ELi1ELi1EN4cute5tupleIJNS5_1CILi1EEES8_S8_EEENS6_IJNS7_ILi64EEENS7_ILi96EEENS7_ILi192EEEEEENS_6half_tEfNS_4arch4Sm90ELb1ELb0ELb1ELb0ELb0ELb0ELb1ELb0ELi3ELi1ELi1ELi1ELb0EEENS1_21CollectiveEpilogueBwdISD_SE_SG_Li384ELb0ELb1ELi3EEENS1_25SingleTileBwdLPTSchedulerILb0ELi96ELb0EEEEEEEEEvNT_6ParamsE,@"STO_CUDA_ENTRY STV_DEFAULT"
_ZN7cutlass13device_kernelIN5flash11enable_sm90INS1_16FlashAttnBwdSm90INS1_25CollectiveMainloopBwdSm90ILi2ELi1ELi1EN4cute5tupleIJNS5_1CILi1EEES8_S8_EEENS6_IJNS7_ILi64EEENS7_ILi96EEENS7_ILi192EEEEEENS_6half_tEfNS_4arch4Sm90ELb1ELb0ELb1ELb0ELb0ELb0ELb1ELb0ELi3ELi1ELi1ELi1ELb0EEENS1_21CollectiveEpilogueBwdISD_SE_SG_Li384ELb0ELb1ELi3EEENS1_25SingleTileBwdLPTSchedulerILb0ELi96ELb0EEEEEEEEEvNT_6ParamsE:
        /* <DEDUP_REMOVED lines=29> */
.L_x_2515:
[----:B------:R-:W-:Y:S05]  /*01d0*/  BSYNC B0 ;  /* 0x0000000000007941 */ /* 0x000fea0003800000 */
.L_x_2514:
        /* <DEDUP_REMOVED lines=34> */
.L_x_2516:
        /* <DEDUP_REMOVED lines=20> */
.L_x_2517:
[----:B---3--:R-:W-:Y:S01]  /*0540*/  ISETP.NE.AND P0, PT, R2, RZ, PT ;  /* 0x000000ff0200720c */ /* 0x008fe20003f05270 */
[----:B------:R-:W-:Y:S01]  /*0550*/  IMAD.MOV.U32 R2, RZ, RZ, 0x1 ;  /* 0x00000001ff027424 */ /* 0x000fe200078e00ff */
[----:B------:R-:W-:-:S04]  /*0560*/  NOP ;  /* 0x0000000000007918 */ /* 0x000fc80000000000 */
[----:B------:R-:W-:-:S05]  /*0570*/  SEL R2, R2, 0x2, !P0 ;  /* 0x0000000202027807 */ /* 0x000fca0004000000 */
[----:B------:R3:W-:Y:S01]  /*0580*/  STL [R1+0xc], R2 ;  /* 0x00000c0201007387 */ /* 0x0007e20000100800 */
[----:B-12-4-:R-:W-:Y:S06]  /*0590*/  BAR.SYNC.DEFER_BLOCKING 0x0 ;  /* 0x0000000000007b1d */ /* 0x016fec0000010000 */
[----:B------:R-:W-:Y:S05]  /*05a0*/  @!P0 BRA `(.L_x_2518) ;  /* 0x00000058002c8947 */ /* 0x000fea0003800000 */
.L_x_2519:
[----:B------:R-:W-:-:S08]  /*05b0*/  NOP ;  /* 0x0000000000007918 */ /* 0x000fd00000000000 */
[----:B------:R-:W1:Y:S02]  /*05c0*/  USETMAXREG.TRY_ALLOC.CTAPOOL UP0, 0xa0 ;  /* 0x000000a0000079c8 */ /* 0x000e640008000600 */
[----:B-1----:R-:W-:-:S13]  /*05d0*/  PLOP3.LUT P0, PT, PT, PT, UP0, 0x80, 0x0 ;  /* 0x000000000000781c */ /* 0x002fda0003f0f008 */
[----:B------:R-:W-:Y:S05]  /*05e0*/  @!P0 BRA `(.L_x_2519) ;  /* 0xfffffffc00f08947 */ /* 0x000fea000383ffff */
[----:B------:R-:W-:Y:S01]  /*05f0*/  LOP3.LUT R0, R0, 0x3, RZ, 0xc0, !PT ;  /* 0x0000000300007812 */ /* 0x000fe200078ec0ff */
[----:B---3--:R-:W1:Y:S01]  /*0600*/  S2R R2, SR_TID.X ;  /* 0x0000000000027919 */ /* 0x008e620000002100 */
[----:B------:R-:W2:Y:S01]  /*0610*/  S2UR UR7, SR_CTAID.X ;  /* 0x00000000000779c3 */ /* 0x000ea20000002500 */
[----:B------:R-:W-:Y:S02]  /*0620*/  ULDC UR8, c[0x0][0xb50] ;  /* 0x0002d40000087ab9 */ /* 0x000fe40000000800 */
[----:B------:R-:W-:Y:S01]  /*0630*/  UISETP.NE.AND UP0, UPT, UR8, 0x1, UPT ;  /* 0x000000010800788c */ /* 0x000fe2000bf05270 */
[----:B------:R-:W3:Y:S04]  /*0640*/  SHFL.IDX PT, R0, R0, RZ, 0x1f ;  /* 0x00001fff00007589 */ /* 0x000ee800000e0000 */
[----:B------:R-:W4:Y:S06]  /*0650*/  LDC R3, c[0x0][0xb68] ;  /* 0x0002da00ff037b82 */ /* 0x000f2c0000000800 */
[----:B------:R-:W-:Y:S01]  /*0660*/  @UP0 ULDC UR4, c[0x0][0xb54] ;  /* 0x0002d50000040ab9 */ /* 0x000fe20000000800 */
[----:B------:R-:W-:Y:S01]  /*0670*/  @UP0 ULDC UR9, c[0x0][0xb58] ;  /* 0x0002d60000090ab9 */ /* 0x000fe20000000800 */
[----:B--2---:R-:W-:-:S02]  /*0680*/  UIMAD.WIDE.U32 UR4, UR7, UR4, URZ ;  /* 0x00000004070472a5 */ /* 0x004fc4000f8e003f */
[----:B------:R-:W-:Y:S01]  /*0690*/  UMOV UR6, UR7 ;  /* 0x0000000700067c82 */ /* 0x000fe20008000000 */
[----:B---3--:R-:W-:Y:S01]  /*06a0*/  ISETP.NE.AND P0, PT, R0, RZ, PT ;  /* 0x000000ff0000720c */ /* 0x008fe20003f05270 */
[----:B------:R-:W-:Y:S01]  /*06b0*/  @UP0 USHF.R.U32.HI UR6, URZ, UR9, UR5 ;  /* 0x000000093f060299 */ /* 0x000fe20008011605 */
[----:B-1----:R-:W-:-:S03]  /*06c0*/  SHF.R.U32.HI R2, RZ, 0x7, R2 ;  /* 0x00000007ff027819 */ /* 0x002fc60000011602 */
[----:B------:R-:W-:-:S04]  /*06d0*/  UIADD3 UR4, -UR6, URZ, URZ ;  /* 0x0000003f06047290 */ /* 0x000fc8000fffe13f */
[----:B------:R-:W-:-:S04]  /*06e0*/  UIMAD UR10, UR8, UR4, UR7 ;  /* 0x00000004080a72a4 */ /* 0x000fc8000f8e0207 */
[----:B------:R-:W-:-:S05]  /*06f0*/  @!P0 VIADD R2, R2, 0x9 ;  /* 0x0000000902028836 */ /* 0x000fca0000000000 */
[----:B------:R1:W-:Y:S06]  /*0700*/  @!P0 BAR.ARV R2, 0xa0 ;  /* 0x000280020000851d */ /* 0x0003ec0000002000 */
[----:B----4-:R-:W-:-:S13]  /*0710*/  ISETP.LE.AND P0, PT, R3, UR6, PT ;  /* 0x0000000603007c0c */ /* 0x010fda000bf03270 */
[----:B-1----:R-:W-:Y:S05]  /*0720*/  @!P0 BRA `(.L_x_2520) ;  /* 0x0000000000208947 */ /* 0x002fea0003800000 */
[----:B------:R-:W-:Y:S01]  /*0730*/  ULDC UR7, c[0x0][0xb5c] ;  /* 0x0002d70000077ab9 */ /* 0x000fe20000000800 */
[----:B------:R-:W-:Y:S01]  /*0740*/  UMOV UR38, UR10 ;  /* 0x0000000a00267c82 */ /* 0x000fe20008000000 */
[----:B------:R-:W-:-:S11]  /*0750*/  UISETP.NE.AND UP0, UPT, UR7, 0x1, UPT ;  /* 0x000000010700788c */ /* 0x000fd6000bf05270 */
[----:B------:R-:W-:Y:S02]  /*0760*/  @UP0 ULDC.64 UR8, c[0x0][0xb60] ;  /* 0x0002d80000080ab9 */ /* 0x000fe40000000a00 */
[----:B------:R-:W-:-:S04]  /*0770*/  UIMAD.WIDE.U32 UR4, UR10, UR8, URZ ;  /* 0x000000080a0472a5 */ /* 0x000fc8000f8e003f */
[----:B------:R-:W-:-:S04]  /*0780*/  @UP0 USHF.R.U32.HI UR38, URZ, UR9, UR5 ;  /* 0x000000093f260299 */ /* 0x000fc80008011605 */
[----:B------:R-:W-:Y:S01]  /*0790*/  UIMAD UR4, UR38, UR7, URZ ;  /* 0x00000007260472a4 */ /* 0x000fe2000f8e023f */
[----:B------:R-:W-:Y:S11]  /*07a0*/  BRA `(.L_x_2521) ;  /* 0x00000000001c7947 */ /* 0x000ff60003800000 */
.L_x_2520:
[----:B------:R-:W-:Y:S01]  /*07b0*/  ULDC UR7, c[0x0][0xb44] ;  /* 0x0002d10000077ab9 */ /* 0x000fe20000000800 */
[----:B------:R-:W-:Y:S01]  /*07c0*/  UMOV UR38, UR10 ;  /* 0x0000000a00267c82 */ /* 0x000fe20008000000 */
[----:B------:R-:W-:-:S11]  /*07d0*/  UISETP.NE.AND UP0, UPT, UR7, 0x1, UPT ;  /* 0x000000010700788c */ /* 0x000fd6000bf05270 */
[----:B------:R-:W-:Y:S02]  /*07e0*/  @UP0 ULDC.64 UR8, c[0x0][0xb48] ;  /* 0x0002d20000080ab9 */ /* 0x000fe40000000a00 */
[----:B------:R-:W-:-:S04]  /*07f0*/  UIMAD.WIDE.U32 UR4, UR10, UR8, URZ ;  /* 0x000000080a0472a5 */ /* 0x000fc8000f8e003f */
[----:B------:R-:W-:-:S04]  /*0800*/  @UP0 USHF.R.U32.HI UR38, URZ, UR9, UR5 ;  /* 0x000000093f260299 */ /* 0x000fc80008011605 */
[----:B------:R-:W-:-:S12]  /*0810*/  UIMAD UR4, UR38, UR7, URZ ;  /* 0x00000007260472a4 */ /* 0x000fd8000f8e023f */
.L_x_2521:
[----:B------:R-:W-:Y:S01]  /*0820*/  ULDC UR43, c[0x0][0xb38] ;  /* 0x0002ce00002b7ab9 */ /* 0x000fe20000000800 */
[----:B------:R-:W-:Y:S02]  /*0830*/  UIADD3 UR4, UR10, -UR4, URZ ;  /* 0x800000040a047290 */ /* 0x000fe4000fffe03f */
[----:B------:R-:W-:Y:S01]  /*0840*/  UISETP.NE.AND UP0, UPT, UR43, 0x1, UPT ;  /* 0x000000012b00788c */ /* 0x000fe2000bf05270 */
[----:B------:R-:W-:Y:S02]  /*0850*/  ULDC UR5, c[0x0][0xb44] ;  /* 0x0002d10000057ab9 */ /* 0x000fe40000000800 */
[----:B------:R-:W-:-:S08]  /*0860*/  UIMAD UR6, UR6, UR5, UR4 ;  /* 0x00000005060672a4 */ /* 0x000fd0000f8e0204 */
[----:B------:R-:W-:Y:S01]  /*0870*/  @UP0 ULDC UR4, c[0x0][0xb3c] ;  /* 0x0002cf0000040ab9 */ /* 0x000fe20000000800 */
[----:B------:R-:W-:Y:S01]  /*0880*/  @UP0 ULDC UR7, c[0x0][0xb40] ;  /* 0x0002d00000070ab9 */ /* 0x000fe20000000800 */
[----:B------:R-:W-:Y:S02]  /*0890*/  UIMAD.WIDE.U32 UR4, UR6, UR4, URZ ;  /* 0x00000004060472a5 */ /* 0x000fe4000f8e003f */
[----:B------:R-:W-:Y:S02]  /*08a0*/  UMOV UR44, UR6 ;  /* 0x00000006002c7c82 */ /* 0x000fe40008000000 */
[----:B------:R-:W-:-:S04]  /*08b0*/  @UP0 USHF.R.U32.HI UR44, URZ, UR7, UR5 ;  /* 0x000000073f2c0299 */ /* 0x000fc80008011605 */
[----:B------:R-:W-:Y:S02]  /*08c0*/  UIADD3 UR4, -UR44, URZ, URZ ;  /* 0x0000003f2c047290 */ /* 0x000fe4000fffe13f */
[----:B------:R-:W-:Y:S02]  /*08d0*/  ISETP.LE.AND P0, PT, RZ, UR44, PT ;  /* 0x0000002cff007c0c */ /* 0x000fe4000bf03270 */
[----:B------:R-:W-:-:S11]  /*08e0*/  UIMAD UR43, UR43, UR4, UR6 ;  /* 0x000000042b2b72a4 */ /* 0x000fd6000f8e0206 */
[----:B------:R-:W-:Y:S05]  /*08f0*/  @!P0 EXIT ;  /* 0x000000000000894d */ /* 0x000fea0003800000 */
[----:B------:R-:W-:Y:S01]  /*0900*/  ULDC UR5, c[0x0][0x280] ;  /* 0x0000a00000057ab9 */ /* 0x000fe20000000800 */
[----:B------:R-:W-:Y:S01]  /*0910*/  ULDC UR6, c[0x0][0x290] ;  /* 0x0000a40000067ab9 */ /* 0x000fe20000000800 */
[----:B------:R-:W-:Y:S01]  /*0920*/  UIMAD UR4, UR38, 0x60, UR5 ;  /* 0x00000060260478a4 */ /* 0x000fe2000f8e0205 */
[----:B------:R-:W-:Y:S01]  /*0930*/  PLOP3.LUT P0, PT, PT, PT, PT, 0x80, 0x0 ;  /* 0x000000000000781c */ /* 0x000fe20003f0f070 */
[----:B------:R-:W-:Y:S01]  /*0940*/  ULDC UR7, c[0x0][0x74c] ;  /* 0x0001d30000077ab9 */ /* 0x000fe20000000800 */
[----:B------:R-:W-:Y:S01]  /*0950*/  CS2R R70, SRZ ;  /* 0x0000000000467805 */ /* 0x000fe2000001ff00 */
[----:B------:R-:W-:Y:S01]  /*0960*/  UIADD3 UR6, -UR7, UR4, -UR6 ;  /* 0x0000000407067290 */ /* 0x000fe2000fffe906 */
[----:B------:R-:W-:Y:S01]  /*0970*/  CS2R R68, SRZ ;  /* 0x0000000000447805 */ /* 0x000fe2000001ff00 */
[----:B------:R-:W-:Y:S01]  /*0980*/  UIADD3 UR4, UR5, 0x3f, URZ ;  /* 0x0000003f05047890 */ /* 0x000fe2000fffe03f */
[----:B------:R-:W-:Y:S01]  /*0990*/  CS2R R66, SRZ ;  /* 0x0000000000427805 */ /* 0x000fe2000001ff00 */
[----:B------:R-:W-:Y:S01]  /*09a0*/  USHF.R.S32.HI UR7, URZ, 0x1f, UR6 ;  /* 0x0000001f3f077899 */ /* 0x000fe20008011406 */
[----:B------:R-:W-:Y:S01]  /*09b0*/  CS2R R64, SRZ ;  /* 0x0000000000407805 */ /* 0x000fe2000001ff00 */
[----:B------:R-:W-:Y:S01]  /*09c0*/  USHF.R.S32.HI UR5, URZ, 0x1f, UR4 ;  /* 0x0000001f3f057899 */ /* 0x000fe20008011404 */
[----:B------:R-:W-:Y:S01]  /*09d0*/  CS2R R62, SRZ ;  /* 0x00000000003e7805 */ /* 0x000fe2000001ff00 */
[----:B------:R-:W-:Y:S01]  /*09e0*/  ULEA.HI UR7, UR7, UR6, URZ, 0x6 ;  /* 0x0000000607077291 */ /* 0x000fe2000f8f303f */
[----:B------:R-:W-:Y:S01]  /*09f0*/  CS2R R60, SRZ ;  /* 0x00000000003c7805 */ /* 0x000fe2000001ff00 */
[----:B------:R-:W-:Y:S01]  /*0a00*/  ULEA.HI UR5, UR5, UR4, URZ, 0x6 ;  /* 0x0000000405057291 */ /* 0x000fe2000f8f303f */
[----:B------:R-:W-:Y:S01]  /*0a10*/  CS2R R58, SRZ ;  /* 0x00000000003a7805 */ /* 0x000fe2000001ff00 */
[----:B------:R-:W-:Y:S01]  /*0a20*/  USHF.R.S32.HI UR7, URZ, 0x6, UR7 ;  /* 0x000000063f077899 */ /* 0x000fe20008011407 */
[----:B------:R-:W-:Y:S01]  /*0a30*/  CS2R R56, SRZ ;  /* 0x0000000000387805 */ /* 0x000fe2000001ff00 */
[----:B------:R-:W-:Y:S01]  /*0a40*/  USHF.R.S32.HI UR36, URZ, 0x6, UR5 ;  /* 0x000000063f247899 */ /* 0x000fe20008011405 */
[----:B------:R-:W-:-:S02]  /*0a50*/  CS2R R54, SRZ ;  /* 0x0000000000367805 */ /* 0x000fc4000001ff00 */
[----:B------:R-:W-:Y:S02]  /*0a60*/  CS2R R52, SRZ ;  /* 0x0000000000347805 */ /* 0x000fe4000001ff00 */
[----:B------:R-:W-:Y:S02]  /*0a70*/  CS2R R50, SRZ ;  /* 0x0000000000327805 */ /* 0x000fe4000001ff00 */
[----:B------:R-:W-:Y:S02]  /*0a80*/  VIMNMX R16, RZ, UR7, !PT ;  /* 0x00000007ff107c48 */ /* 0x000fe4000ffe0100 */
[----:B------:R-:W-:Y:S02]  /*0a90*/  CS2R R48, SRZ ;  /* 0x0000000000307805 */ /* 0x000fe4000001ff00 */
[----:B------:R-:W-:Y:S02]  /*0aa0*/  CS2R R46, SRZ ;  /* 0x00000000002e7805 */ /* 0x000fe4000001ff00 */
[----:B------:R-:W-:-:S02]  /*0ab0*/  CS2R R44, SRZ ;  /* 0x00000000002c7805 */ /* 0x000fc4000001ff00 */
[----:B------:R-:W-:Y:S02]  /*0ac0*/  ISETP.LT.AND P1, PT, R16, UR36, PT ;  /* 0x0000002410007c0c */ /* 0x000fe4000bf21270 */
        /* <DEDUP_REMOVED lines=33> */
[----:B------:R-:W-:Y:S01]  /*0ce0*/  CS2R R72, SRZ ;  /* 0x0000000000487805 */ /* 0x000fe2000001ff00 */
[----:B------:R-:W-:Y:S06]  /*0cf0*/  @!P1 BRA `(.L_x_2522) ;  /* 0x00000034001c9947 */ /* 0x000fec0003800000 */
[----:B------:R-:W1:Y:S01]  /*0d00*/  S2UR UR4, SR_CgaCtaId ;  /* 0x00000000000479c3 */ /* 0x000e620000008800 */
[----:B------:R-:W-:Y:S01]  /*0d10*/  UMOV UR37, 0x400 ;  /* 0x0000040000257882 */ /* 0x000fe20000000000 */
[----:B------:R-:W-:Y:S01]  /*0d20*/  ULDC UR40, c[0x0][0x75c] ;  /* 0x0001d70000287ab9 */ /* 0x000fe20000000800 */
[----:B------:R-:W-:Y:S01]  /*0d30*/  ULDC UR41, c[0x0][0x744] ;  /* 0x0001d10000297ab9 */ /* 0x000fe20000000800 */
        /* <DEDUP_REMOVED lines=21> */
.L_x_2524:
        /* <DEDUP_REMOVED lines=15> */
.L_x_2523:
        /* <DEDUP_REMOVED lines=20> */
.L_x_2526:
        /* <DEDUP_REMOVED lines=15> */
.L_x_2525:
        /* <DEDUP_REMOVED lines=8> */
.L_x_2640:
        /* <DEDUP_REMOVED lines=19> */
.L_x_2528:
[----:B------:R-:W3:Y:S01]  /*1360*/  LDL.LU R15, [R1+0xc] ;  /* 0x00000c00010f7983 */ /* 0x000ee20000300800 */
[----:B------:R-:W-:Y:S01]  /*1370*/  IMAD.IADD R12, R8, 0x1, -R9 ;  /* 0x00000001080c7824 */ /* 0x000fe200078e0a09 */
[--C-:B------:R-:W-:Y:S01]  /*1380*/  SHF.R.S32.HI R5, RZ, 0x1, R2.reuse ;  /* 0x00000001ff057819 */ /* 0x100fe20000011402 */
[----:B------:R-:W-:Y:S01]  /*1390*/  IMAD.HI R11, R13, 0x55555556, RZ ;  /* 0x555555560d0b7827 */ /* 0x000fe200078e02ff */
[----:B------:R-:W-:Y:S01]  /*13a0*/  SHF.R.S32.HI R8, RZ, 0x1f, R2 ;  /* 0x0000001fff087819 */ /* 0x000fe20000011402 */
[----:B------:R-:W-:Y:S01]  /*13b0*/  ULDC UR4, c[0x0][0x290] ;  /* 0x0000a40000047ab9 */ /* 0x000fe20000000800 */
[----:B--2---:R-:W-:Y:S01]  /*13c0*/  SHF.R.S32.HI R10, RZ, 0x1f, R7 ;  /* 0x0000001fff0a7819 */ /* 0x004fe20000011407 */
[----:B------:R-:W-:Y:S01]  /*13d0*/  UIMAD UR4, UR38, -0x60, UR4 ;  /* 0xffffffa0260478a4 */ /* 0x000fe2000f8e0204 */
[----:B------:R-:W-:Y:S01]  /*13e0*/  LEA.HI R8, R8, R5, RZ, 0x2 ;  /* 0x0000000508087211 */ /* 0x000fe200078f10ff */
[----:B------:R-:W-:Y:S01]  /*13f0*/  ULDC UR5, c[0x0][0x280] ;  /* 0x0000a00000057ab9 */ /* 0x000fe20000000800 */
[----:B------:R-:W-:Y:S01]  /*1400*/  LEA.HI R10, R10, R7, RZ, 0x3 ;  /* 0x000000070a0a7211 */ /* 0x000fe200078f18ff */
[----:B------:R-:W-:Y:S01]  /*1410*/  UIADD3 UR5, UR4, 0x1, -UR5 ;  /* 0x0000000104057890 */ /* 0x000fe2000fffe805 */
[----:B------:R-:W-:-:S02]  /*1420*/  LOP3.LUT R8, R8, 0xfffffffc, RZ, 0xc0, !PT ;  /* 0xfffffffc08087812 */ /* 0x000fc400078ec0ff */
[----:B------:R-:W-:Y:S02]  /*1430*/  CS2R R70, SRZ ;  /* 0x0000000000467805 */ /* 0x000fe4000001ff00 */
[----:B------:R-:W-:Y:S01]  /*1440*/  LOP3.LUT R2, R2, 0x7fffffe, RZ, 0xc0, !PT ;  /* 0x07fffffe02027812 */ /* 0x000fe200078ec0ff */
[----:B------:R-:W-:Y:S01]  /*1450*/  IMAD.SHL.U32 R10, R10, 0x20, RZ ;  /* 0x000000200a0a7824 */ /* 0x000fe200078e00ff */
[----:B------:R-:W-:Y:S01]  /*1460*/  SHF.R.S32.HI R6, RZ, 0x4, R6 ;  /* 0x00000004ff067819 */ /* 0x000fe20000011406 */
[----:B------:R-:W-:Y:S01]  /*1470*/  IMAD.IADD R8, R5, 0x1, -R8 ;  /* 0x0000000105087824 */ /* 0x000fe200078e0a08 */
[----:B------:R-:W-:Y:S01]  /*1480*/  SHF.R.S32.HI R3, RZ, 0x1f, R0 ;  /* 0x0000001fff037819 */ /* 0x000fe20000011400 */
[----:B------:R-:W-:Y:S01]  /*1490*/  IMAD.IADD R9, R7, 0x1, -R2 ;  /* 0x0000000107097824 */ /* 0x000fe200078e0a02 */
[----:B------:R-:W-:Y:S01]  /*14a0*/  LOP3.LUT R10, R10, 0x7fffff00, RZ, 0xc0, !PT ;  /* 0x7fffff000a0a7812 */ /* 0x000fe200078ec0ff */
[----:B------:R-:W-:Y:S01]  /*14b0*/  IMAD.SHL.U32 R7, R8, 0x40, RZ ;  /* 0x0000004008077824 */ /* 0x000fe200078e00ff */
[----:B------:R-:W-:Y:S01]  /*14c0*/  LEA.HI R2, R3, R0, RZ, 0x2 ;  /* 0x0000000003027211 */ /* 0x000fe200078f10ff */
[----:B------:R-:W-:Y:S01]  /*14d0*/  IMAD.SHL.U32 R14, R6, 0x8, RZ ;  /* 0x00000008060e7824 */ /* 0x000fe200078e00ff */
[----:B------:R-:W-:Y:S01]  /*14e0*/  LEA.HI R18, R11, R11, RZ, 0x1 ;  /* 0x0000000b0b127211 */ /* 0x000fe200078f08ff */
[----:B------:R-:W-:Y:S01]  /*14f0*/  IMAD R10, R13, 0x800, R10 ;  /* 0x000008000d0a7824 */ /* 0x000fe200078e020a */
[----:B------:R-:W-:-:S02]  /*1500*/  LOP3.LUT R7, R7, 0xc0, RZ, 0xc0, !PT ;  /* 0x000000c007077812 */ /* 0x000fc400078ec0ff */
[----:B------:R-:W-:Y:S02]  /*1510*/  CS2R R68, SRZ ;  /* 0x0000000000447805 */ /* 0x000fe4000001ff00 */
[----:B------:R-:W-:Y:S01]  /*1520*/  LOP3.LUT R11, R2, 0x7ffffffc, RZ, 0xc0, !PT ;  /* 0x7ffffffc020b7812 */ /* 0x000fe200078ec0ff */
[----:B------:R-:W-:Y:S01]  /*1530*/  IMAD R9, R9, 0x20, R10 ;  /* 0x0000002009097824 */ /* 0x000fe200078e020a */
[----:B------:R-:W-:Y:S01]  /*1540*/  LOP3.LUT R14, R7, 0x8, R14, 0xf8, !PT ;  /* 0x00000008070e7812 */ /* 0x000fe200078ef80e */
[----:B------:R-:W-:Y:S01]  /*1550*/  IMAD R18, R18, -0x3, R13 ;  /* 0xfffffffd12127824 */ /* 0x000fe200078e020d */
[--C-:B------:R-:W-:Y:S01]  /*1560*/  SHF.R.S32.HI R5, RZ, 0x2, R2.reuse ;  /* 0x00000002ff057819 */ /* 0x100fe20000011402 */
[----:B------:R-:W-:Y:S01]  /*1570*/  IMAD.IADD R11, R0, 0x1, -R11 ;  /* 0x00000001000b7824 */ /* 0x000fe200078e0a0b */
[----:B------:R-:W-:Y:S01]  /*1580*/  SHF.R.S32.HI R6, RZ, 0x1f, R2 ;  /* 0x0000001fff067819 */ /* 0x000fe20000011402 */
[----:B------:R-:W-:Y:S01]  /*1590*/  IMAD R9, R12, 0x200, R9 ;  /* 0x000002000c097824 */ /* 0x000fe200078e0209 */
[----:B------:R-:W-:Y:S01]  /*15a0*/  SHF.R.U32.HI R7, RZ, 0x3, R7 ;  /* 0x00000003ff077819 */ /* 0x000fe20000011607 */
[----:B------:R-:W-:Y:S01]  /*15b0*/  IMAD R11, R18, 0x10, R11 ;  /* 0x00000010120b7824 */ /* 0x000fe200078e020b */
[----:B------:R-:W-:Y:S01]  /*15c0*/  LEA.HI R6, R6, R5, RZ, 0x3 ;  /* 0x0000000506067211 */ /* 0x000fe200078f18ff */
[----:B------:R-:W-:Y:S01]  /*15d0*/  IMAD.MOV.U32 R10, RZ, RZ, 0x20 ;  /* 0x00000020ff0a7424 */ /* 0x000fe200078e00ff */
[----:B------:R-:W-:Y:S01]  /*15e0*/  LOP3.LUT R14, R14, R7, RZ, 0x3c, !PT ;  /* 0x000000070e0e7212 */ /* 0x000fe200078e3cff */
[----:B------:R-:W-:Y:S01]  /*15f0*/  IMAD.SHL.U32 R157, R11, 0x2, RZ ;  /* 0x000000020b9d7824 */ /* 0x000fe200078e00ff */
[----:B------:R-:W-:Y:S01]  /*1600*/  LEA.HI R3, R3, R0, RZ, 0x5 ;  /* 0x0000000003037211 */ /* 0x000fe200078f28ff */
[----:B-1----:R-:W-:Y:S01]  /*1610*/  IMAD R13, R13, 0x400, R0 ;  /* 0x000004000d0d7824 */ /* 0x002fe200078e0200 */
[----:B------:R-:W-:Y:S01]  /*1620*/  LOP3.LUT R6, R6, 0xfffffff8, RZ, 0xc0, !PT ;  /* 0xfffffff806067812 */ /* 0x000fe200078ec0ff */
[----:B------:R-:W-:Y:S01]  /*1630*/  IMAD.IADD R9, R9, 0x1, R14 ;  /* 0x0000000109097824 */ /* 0x000fe200078e020e */
[----:B------:R-:W-:Y:S01]  /*1640*/  LOP3.LUT P0, RZ, R8, 0x2, RZ, 0xc0, !PT ;  /* 0x0000000208ff7812 */ /* 0x000fe2000780c0ff */
[----:B------:R-:W-:Y:S01]  /*1650*/  IMAD.SHL.U32 R0, R13, 0x4, RZ ;  /* 0x000000040d007824 */ /* 0x000fe200078e00ff */
[----:B------:R-:W-:Y:S01]  /*1660*/  SHF.R.S32.HI R3, RZ, 0x5, R3 ;  /* 0x00000005ff037819 */ /* 0x000fe20000011403 */
[----:B------:R-:W-:Y:S01]  /*1670*/  IMAD.IADD R6, R5, 0x1, -R6 ;  /* 0x0000000105067824 */ /* 0x000fe200078e0a06 */
[----:B------:R-:W-:Y:S01]  /*1680*/  SEL R10, R10, 0xffffffe0, !P0 ;  /* 0xffffffe00a0a7807 */ /* 0x000fe20004000000 */
[----:B------:R-:W-:Y:S01]  /*1690*/  IMAD.MOV.U32 R7, RZ, RZ, RZ ;  /* 0x000000ffff077224 */ /* 0x000fe200078e00ff */
[----:B------:R-:W-:Y:S01]  /*16a0*/  LEA R155, R9, UR37, 0x1 ;  /* 0x00000025099b7c11 */ /* 0x000fe2000f8e08ff */
[----:B------:R-:W-:Y:S01]  /*16b0*/  IMAD R6, R3, 0x10, R6 ;  /* 0x0000001003067824 */ /* 0x000fe200078e0206 */
[----:B------:R-:W-:Y:S01]  /*16c0*/  IADD3 R9, -R157, UR4, RZ ;  /* 0x000000049d097c10 */ /* 0x000fe2000fffe1ff */
[----:B------:R-:W-:Y:S01]  /*16d0*/  IMAD.MOV.U32 R2, RZ, RZ, RZ ;  /* 0x000000ffff027224 */ /* 0x000fe200078e00ff */
[----:B------:R-:W-:Y:S01]  /*16e0*/  IADD3 R3, R10, 0x30400, R155 ;  /* 0x000304000a037810 */ /* 0x000fe20007ffe09b */
[----:B------:R-:W-:Y:S01]  /*16f0*/  IMAD.MOV.U32 R5, RZ, RZ, RZ ;  /* 0x000000ffff057224 */ /* 0x000fe200078e00ff */
        /* <DEDUP_REMOVED lines=48> */
[----:B------:R-:W-:Y:S02]  /*1a00*/  LEA R0, R0, UR37, 0x2 ;  /* 0x0000002500007c11 */ /* 0x000fe4000f8e10ff */
[----:B------:R-:W-:Y:S02]  /*1a10*/  IADD3 R157, -R157, UR5, RZ ;  /* 0x000000059d9d7c10 */ /* 0x000fe4000fffe1ff */
[----:B-1-3--:R-:W-:-:S07]  /*1a20*/  LOP3.LUT R8, R15, 0x1, RZ, 0xfc, !PT ;  /* 0x000000010f087812 */ /* 0x00afce00078efcff */
.L_x_2540:
[----:B------:R-:W-:Y:S01]  /*1a30*/  ISETP.NE.AND P0, PT, R8, 0x3, PT ;  /* 0x000000030800780c */ /* 0x000fe20003f05270 */
[----:B------:R-:W-:-:S12]  /*1a40*/  YIELD ;  /* 0x0000000000007946 */ /* 0x000fd80003800000 */
[----:B-1----:R-:W-:Y:S05]  /*1a50*/  @!P0 BRA `(.L_x_2530) ;  /* 0x0000000000048947 */ /* 0x002fea0003800000 */
[----:B------:R-:W-:Y:S01]  /*1a60*/  BPT.TRAP 0x1 ;  /* 0x000000040000795c */ /* 0x000fe20000300000 */
.L_x_2530:
[----:B------:R-:W-:Y:S02]  /*1a70*/  LEA R3, R2, UR37, 0x3 ;  /* 0x0000002502037c11 */ /* 0x000fe4000f8e18ff */
[----:B------:R-:W-:-:S04]  /*1a80*/  SHF.L.U32 R10, R7, 0x1f, RZ ;  /* 0x0000001f070a7819 */ /* 0x000fc800000006ff */
[----:B------:R1:W2:Y:S01]  /*1a90*/  SYNCS.PHASECHK.TRANS64.TRYWAIT P1, [R3+URZ+0x36410], R10 ;  /* 0x0364100a030075a7 */ /* 0x0002a2000802017f */
[----:B------:R-:W-:Y:S05]  /*1aa0*/  @!P0 BRA `(.L_x_2531) ;  /* 0x0000000000048947 */ /* 0x000fea0003800000 */
[----:B------:R-:W-:Y:S01]  /*1ab0*/  BPT.TRAP 0x1 ;  /* 0x000000040000795c */ /* 0x000fe20000300000 */
.L_x_2531:
[----:B--2---:R-:W-:Y:S05]  /*1ac0*/  @P1 BRA `(.L_x_2532) ;  /* 0x0000000000081947 */ /* 0x004fea0003800000 */
[----:B------:R-:W2:Y:S02]  /*1ad0*/  SYNCS.PHASECHK.TRANS64.TRYWAIT P1, [R3+URZ+0x36410], R10 ;  /* 0x0364100a030075a7 */ /* 0x000ea4000802017f */
[----:B--2---:R-:W-:Y:S05]  /*1ae0*/  @!P1 BRA `(.L_x_2533) ;  /* 0x0000007c008c9947 */ /* 0x004fea0003800000 */
.L_x_2532:
        /* <DEDUP_REMOVED lines=103> */
.L_x_2534:
[----:B------:R-:W-:-:S04]  /*2160*/  SHF.L.U32 R14, R5, 0x1f, RZ ;  /* 0x0000001f050e7819 */ /* 0x000fc800000006ff */
[----:B------:R1:W1:Y:S01]  /*2170*/  SYNCS.PHASECHK.TRANS64.TRYWAIT P1, [UR37+0x36430], R14 ;  /* 0x0364300eff0075a7 */ /* 0x0002620008020165 */
[----:B------:R-:W-:Y:S05]  /*2180*/  @!P0 BRA `(.L_x_2535) ;  /* 0x0000000000048947 */ /* 0x000fea0003800000 */
[----:B------:R-:W-:Y:S01]  /*2190*/  BPT.TRAP 0x1 ;  /* 0x000000040000795c */ /* 0x000fe20000300000 */
.L_x_2535:
[----:B------:R-:W5:Y:S01]  /*21a0*/  LDL R15, [R1] ;  /* 0x00000000010f7983 */ /* 0x000f620000100800 */
        /* <DEDUP_REMOVED lines=14> */
[----:B------:R-:W-:-:S02]  /*2290*/  IMAD R120, R16, 0x40, R6 ;  /* 0x0000004010787824 */ /* 0x000fc400078e0206 */
[----:B------:R-:W-:Y:S01]  /*22a0*/  FMUL.FTZ R141, R133, UR40 ;  /* 0x00000028858d7c20 */ /* 0x000fe20008410000 */
[----:B------:R-:W-:Y:S01]  /*22b0*/  FMUL.FTZ R137, R134, UR40 ;  /* 0x0000002886897c20 */ /* 0x000fe20008410000 */
[----:B------:R-:W-:-:S03]  /*22c0*/  FMUL.FTZ R136, R135, UR40 ;  /* 0x0000002887887c20 */ /* 0x000fc60008410000 */
        /* <DEDUP_REMOVED lines=12> */
[----:B-----5:R-:W-:-:S02]  /*2390*/  VIADDMNMX R15, R120, R157, R15, PT ;  /* 0x0000009d780f7246 */ /* 0x020fc4000380010f */
[----:B------:R-:W-:Y:S01]  /*23a0*/  IADD3 R120, R157, 0x8, R120 ;  /* 0x000000089d787810 */ /* 0x000fe20007ffe078 */
[----:B-123--:R-:W-:Y:S06]  /*23b0*/  @P1 BRA `(.L_x_2536) ;  /* 0x0000000000081947 */ /* 0x00efec0003800000 */
[----:B------:R-:W1:Y:S02]  /*23c0*/  SYNCS.PHASECHK.TRANS64.TRYWAIT P1, [UR37+0x36430], R14 ;  /* 0x0364300eff0075a7 */ /* 0x000e640008020165 */
[----:B-1----:R-:W-:Y:S05]  /*23d0*/  @!P1 BRA `(.L_x_2537) ;  /* 0x0000007400649947 */ /* 0x002fea0003800000 */
.L_x_2536:
[----:B-1----:R-:W2:Y:S01]  /*23e0*/  LDL R121, [R1] ;  /* 0x0000000001797983 */ /* 0x002ea20000100800 */
[----:B------:R-:W1:Y:S01]  /*23f0*/  MUFU.TANH R141, R141 ;  /* 0x0000008d008d7308 */ /* 0x000e620000002400 */
[C---:B------:R-:W-:Y:S01]  /*2400*/  ISETP.GT.AND P2, PT, R15.reuse, RZ, PT ;  /* 0x000000ff0f00720c */ /* 0x040fe20003f44270 */
[----:B------:R-:W-:Y:S01]  /*2410*/  UIADD3 UR5, UR4, 0x9000, URZ ;  /* 0x0000900004057890 */ /* 0x000fe2000fffe03f */
[C---:B------:R-:W-:Y:S01]  /*2420*/  ISETP.GT.AND P3, PT, R15.reuse, 0x1, PT ;  /* 0x000000010f00780c */ /* 0x040fe20003f64270 */
[----:B------:R-:W-:Y:S01]  /*2430*/  UIADD3 UR4, UR37, 0x2a000, URZ ;  /* 0x0002a00025047890 */ /* 0x000fe2000fffe03f */
[C---:B------:R-:W-:Y:S01]  /*2440*/  ISETP.GT.AND P4, PT, R15.reuse, 0x8, PT ;  /* 0x000000080f00780c */ /* 0x040fe20003f84270 */
[----:B------:R-:W-:Y:S01]  /*2450*/  USHF.R.U32.HI UR5, URZ, 0x4, UR5 ;  /* 0x000000043f057899 */ /* 0x000fe20008011605 */
[C---:B------:R-:W-:Y:S01]  /*2460*/  ISETP.GT.AND P5, PT, R15.reuse, 0x9, PT ;  /* 0x000000090f00780c */ /* 0x040fe20003fa4270 */
[----:B------:R-:W3:Y:S01]  /*2470*/  MUFU.TANH R137, R137 ;  /* 0x0000008900897308 */ /* 0x000ee20000002400 */
[----:B------:R-:W-:Y:S01]  /*2480*/  FSEL R153, R12, -INF , P3 ;  /* 0xff8000000c997808 */ /* 0x000fe20001800000 */
[----:B------:R-:W-:Y:S01]  /*2490*/  USHF.R.U32.HI UR6, URZ, 0x4, UR4 ;  /* 0x000000043f067899 */ /* 0x000fe20008011604 */
[C---:B------:R-:W-:Y:S01]  /*24a0*/  ISETP.GT.AND P6, PT, R15.reuse, 0x10, PT ;  /* 0x000000100f00780c */ /* 0x040fe20003fc4270 */
[----:B------:R-:W-:Y:S01]  /*24b0*/  ULOP3.LUT UR5, UR5, 0x3fff, URZ, 0xc0, !UPT ;  /* 0x00003fff05057892 */ /* 0x000fe2000f8ec03f */
[C---:B------:R-:W-:Y:S01]  /*24c0*/  ISETP.GT.AND P1, PT, R15.reuse, 0x11, PT ;  /* 0x000000110f00780c */ /* 0x040fe20003f24270 */
[----:B------:R-:W-:Y:S01]  /*24d0*/  ULOP3.LUT UR6, UR6, 0x3fff, URZ, 0xc0, !UPT ;  /* 0x00003fff06067892 */ /* 0x000fe2000f8ec03f */
[----:B------:R-:W-:Y:S01]  /*24e0*/  ISETP.GT.AND P3, PT, R15, 0x19, PT ;  /* 0x000000190f00780c */ /* 0x000fe20003f64270 */
[----:B------:R-:W5:Y:S01]  /*24f0*/  MUFU.TANH R136, R136 ;  /* 0x0000008800887308 */ /* 0x000f620000002400 */
[----:B------:R-:W-:Y:S01]  /*2500*/  FSEL R151, R17, -INF , P5 ;  /* 0xff80000011977808 */ /* 0x000fe20002800000 */
[----:B------:R-:W-:Y:S01]  /*2510*/  ULOP3.LUT UR6, UR6, 0x10000, URZ, 0xfc, !UPT ;  /* 0x0001000006067892 */ /* 0x000fe2000f8efc3f */
[----:B------:R-:W-:Y:S01]  /*2520*/  FSEL R149, R22, -INF , P6 ;  /* 0xff80000016957808 */ /* 0x000fe20003000000 */
[----:B------:R-:W-:Y:S01]  /*2530*/  ULOP3.LUT UR8, UR5, 0x10000, URZ, 0xfc, !UPT ;  /* 0x0001000005087892 */ /* 0x000fe2000f8efc3f */
[----:B------:R-:W-:Y:S01]  /*2540*/  FSEL R143, R23, -INF , P1 ;  /* 0xff800000178f7808 */ /* 0x000fe20000800000 */
[--C-:B----4-:R-:W-:Y:S01]  /*2550*/  FFMA.FTZ R153, R153, UR41, -R142.reuse ;  /* 0x0000002999997c23 */ /* 0x110fe2000801088e */
[----:B-1----:R-:W-:Y:S01]  /*2560*/  FSEL R125, R141, -INF , P3 ;  /* 0xff8000008d7d7808 */ /* 0x002fe20001800000 */
[--C-:B------:R-:W-:Y:S01]  /*2570*/  FFMA.FTZ R151, R151, UR41, -R142.reuse ;  /* 0x0000002997977c23 */ /* 0x100fe2000801088e */
[--C-:B------:R-:W-:Y:S01]  /*2580*/  FFMA.FTZ R149, R149, UR41, -R142.reuse ;  /* 0x0000002995957c23 */ /* 0x100fe2000801088e */
[----:B------:R-:W-:Y:S01]  /*2590*/  FFMA.FTZ R143, R143, UR41, -R142 ;  /* 0x000000298f8f7c23 */ /* 0x000fe2000801088e */
[----:B------:R-:W-:Y:S01]  /*25a0*/  UMOV UR12, UR6 ;  /* 0x00000006000c7c82 */ /* 0x000fe20008000000 */
[----:B------:R-:W-:Y:S01]  /*25b0*/  UMOV UR13, 0x40000040 ;  /* 0x40000040000d7882 */ /* 0x000fe20000000000 */
[----:B------:R-:W-:Y:S01]  /*25c0*/  UMOV UR14, UR8 ;  /* 0x00000008000e7c82 */ /* 0x000fe20008000000 */
[----:B------:R-:W-:Y:S01]  /*25d0*/  UMOV UR15, 0x40000040 ;  /* 0x40000040000f7882 */ /* 0x000fe20000000000 */
[----:B------:R-:W-:Y:S01]  /*25e0*/  UIADD3 UR10, UR8, 0x606, URZ ;  /* 0x00000606080a7890 */ /* 0x000fe2000fffe03f */
[----:B------:R-:W-:Y:S01]  /*25f0*/  MUFU.EX2 R153, R153 ;  /* 0x0000009900997308 */ /* 0x000fe20000000800 */
[----:B------:R-:W-:Y:S01]  /*2600*/  UMOV UR11, 0x40000040 ;  /* 0x40000040000b7882 */ /* 0x000fe20000000000 */
[----:B------:R-:W-:Y:S01]  /*2610*/  UMOV UR9, 0x40000040 ;  /* 0x4000004000097882 */ /* 0x000fe20000000000 */
[----:B------:R-:W-:-:S05]  /*2620*/  FFMA.FTZ R12, -R12, R12, 1 ;  /* 0x3f8000000c0c7423 */ /* 0x000fca000001010c */
[----:B------:R-:W-:Y:S08]  /*2630*/  MUFU.EX2 R151, R151 ;  /* 0x0000009700977308 */ /* 0x000ff00000000800 */
[----:B------:R-:W-:Y:S01]  /*2640*/  MUFU.EX2 R149, R149 ;  /* 0x0000009500957308 */ /* 0x000fe20000000800 */
[----:B--2---:R-:W-:Y:S02]  /*2650*/  VIMNMX R120, R121, R120, PT ;  /* 0x0000007879787248 */ /* 0x004fe40003fe0100 */
[C---:B------:R-:W-:Y:S01]  /*2660*/  FSEL R121, R11.reuse, -INF , P2 ;  /* 0xff8000000b797808 */ /* 0x040fe20001000000 */
[----:B------:R-:W-:Y:S01]  /*2670*/  FFMA.FTZ R11, -R11, R11, 1 ;  /* 0x3f8000000b0b7423 */ /* 0x000fe2000001010b */
[----:B------:R-:W-:-:S02]  /*2680*/  ISETP.GT.AND P2, PT, R15, 0x18, PT ;  /* 0x000000180f00780c */ /* 0x000fc40003f44270 */
[----:B------:R-:W-:Y:S01]  /*2690*/  FSEL R15, R13, -INF , P4 ;  /* 0xff8000000d0f7808 */ /* 0x000fe20002000000 */
[--C-:B------:R-:W-:Y:S01]  /*26a0*/  FFMA.FTZ R154, R121, UR41, -R142.reuse ;  /* 0x00000029799a7c23 */ /* 0x100fe2000801088e */
[C---:B------:R-:W-:Y:S01]  /*26b0*/  ISETP.GT.AND P4, PT, R120.reuse, RZ, PT ;  /* 0x000000ff7800720c */ /* 0x040fe20003f84270 */
[----:B------:R-:W-:Y:S01]  /*26c0*/  FFMA.FTZ R13, -R13, R13, 1 ;  /* 0x3f8000000d0d7423 */ /* 0x000fe2000001010d */
[----:B------:R-:W-:Y:S01]  /*26d0*/  ISETP.GT.AND P5, PT, R120, 0x1, PT ;  /* 0x000000017800780c */ /* 0x000fe20003fa4270 */
[--C-:B------:R-:W-:Y:S01]  /*26e0*/  FFMA.FTZ R14, R15, UR41, -R142.reuse ;  /* 0x000000290f0e7c23 */ /* 0x100fe2000801088e */
[----:B------:R-:W-:Y:S01]  /*26f0*/  FSEL R123, R138, -INF , P2 ;  /* 0xff8000008a7b7808 */ /* 0x000fe20001000000 */
[----:B------:R-:W1:Y:S01]  /*2700*/  MUFU.EX2 R154, R154 ;  /* 0x0000009a009a7308 */ /* 0x000e620000000800 */
[----:B------:R-:W-:Y:S02]  /*2710*/  FSEL R144, R9, -INF , P4 ;  /* 0xff80000009907808 */ /* 0x000fe40002000000 */
[C---:B------:R-:W-:Y:S01]  /*2720*/  ISETP.GT.AND P6, PT, R120.reuse, 0x8, PT ;  /* 0x000000087800780c */ /* 0x040fe20003fc4270 */
[--C-:B------:R-:W-:Y:S01]  /*2730*/  FFMA.FTZ R140, R123, UR41, -R142.reuse ;  /* 0x000000297b8c7c23 */ /* 0x100fe2000801088e */
[----:B------:R-:W-:Y:S01]  /*2740*/  ISETP.GT.AND P1, PT, R120, 0x9, PT ;  /* 0x000000097800780c */ /* 0x000fe20003f24270 */
[----:B------:R-:W-:Y:S01]  /*2750*/  FFMA.FTZ R144, R144, UR41, -R139 ;  /* 0x0000002990907c23 */ /* 0x000fe2000801088b */
[C---:B------:R-:W-:Y:S01]  /*2760*/  ISETP.GT.AND P2, PT, R120.reuse, 0x10, PT ;  /* 0x000000107800780c */ /* 0x040fe20003f44270 */
[----:B------:R-:W-:Y:S01]  /*2770*/  FFMA.FTZ R142, R125, UR41, -R142 ;  /* 0x000000297d8e7c23 */ /* 0x000fe2000801088e */
[C---:B------:R-:W-:Y:S01]  /*2780*/  ISETP.GT.AND P3, PT, R120.reuse, 0x11, PT ;  /* 0x000000117800780c */ /* 0x040fe20003f64270 */
[----:B------:R-:W2:Y:S01]  /*2790*/  MUFU.EX2 R14, R14 ;  /* 0x0000000e000e7308 */ /* 0x000ea20000000800 */
[----:B------:R-:W-:-:S02]  /*27a0*/  ISETP.GT.AND P4, PT, R120, 0x18, PT ;  /* 0x000000187800780c */ /* 0x000fc40003f84270 */
[----:B------:R-:W-:Y:S02]  /*27b0*/  FSEL R150, R10, -INF , P5 ;  /* 0xff8000000a967808 */ /* 0x000fe40002800000 */
[----:B------:R-:W-:Y:S02]  /*27c0*/  ISETP.GT.AND P5, PT, R120, 0x19, PT ;  /* 0x000000197800780c */ /* 0x000fe40003fa4270 */
[----:B------:R-:W-:Y:S01]  /*27d0*/  FSEL R156, R18, -INF , P6 ;  /* 0xff800000129c7808 */ /* 0x000fe20003000000 */
[--C-:B------:R-:W-:Y:S01]  /*27e0*/  FFMA.FTZ R150, R150, UR41, -R139.reuse ;  /* 0x0000002996967c23 */ /* 0x100fe2000801088b */
[----:B------:R-:W-:Y:S01]  /*27f0*/  FSEL R152, R19, -INF , P1 ;  /* 0xff80000013987808 */ /* 0x000fe20000800000 */
[----:B------:R-:W-:Y:S01]  /*2800*/  MUFU.EX2 R144, R144 ;  /* 0x0000009000907308 */ /* 0x000fe20000000800 */
[----:B------:R-:W-:Y:S01]  /*2810*/  FSEL R148, R20, -INF , P2 ;  /* 0xff80000014947808 */ /* 0x000fe20001000000 */
[--C-:B------:R-:W-:Y:S01]  /*2820*/  FFMA.FTZ R156, R156, UR41, -R139.reuse ;  /* 0x000000299c9c7c23 */ /* 0x100fe2000801088b */
[----:B------:R-:W-:Y:S01]  /*2830*/  FSEL R120, R21, -INF , P3 ;  /* 0xff80000015787808 */ /* 0x000fe20001800000 */
[--C-:B------:R-:W-:Y:S01]  /*2840*/  FFMA.FTZ R152, R152, UR41, -R139.reuse ;  /* 0x0000002998987c23 */ /* 0x100fe2000801088b */
[----:B---3--:R-:W-:Y:S01]  /*2850*/  FSEL R146, R137, -INF , P4 ;  /* 0xff80000089927808 */ /* 0x008fe20002000000 */
[--C-:B------:R-:W-:Y:S01]  /*2860*/  FFMA.FTZ R148, R148, UR41, -R139.reuse ;  /* 0x0000002994947c23 */ /* 0x100fe2000801088b */
[----:B-----5:R-:W-:Y:S01]  /*2870*/  FSEL R122, R136, -INF , P5 ;  /* 0xff800000887a7808 */ /* 0x020fe20002800000 */
[--C-:B------:R-:W-:Y:S01]  /*2880*/  FFMA.FTZ R147, R120, UR41, -R139.reuse ;  /* 0x0000002978937c23 */ /* 0x100fe2000801088b */
[----:B------:R-:W-:Y:S01]  /*2890*/  LEA R15, R6, UR37, 0x2 ;  /* 0x00000025060f7c11 */ /* 0x000fe2000f8e10ff */
[--C-:B------:R-:W-:Y:S01]  /*28a0*/  FFMA.FTZ R146, R146, UR41, -R139.reuse ;  /* 0x0000002992927c23 */ /* 0x100fe2000801088b */
[----:B------:R-:W3:Y:S01]  /*28b0*/  MUFU.EX2 R150, R150 ;  /* 0x0000009600967308 */ /* 0x000ee20000000800 */
[----:B------:R-:W-:-:S02]  /*28c0*/  FFMA.FTZ R139, R122, UR41, -R139 ;  /* 0x000000297a8b7c23 */ /* 0x000fc4000801088b */
[----:B------:R-:W-:-:S05]  /*28d0*/  WARPGROUP.ARRIVE ;  /* 0x00000000000079c5 */ /* 0x000fca0000000000 */
[----:B------:R-:W-:Y:S01]  /*28e0*/  MUFU.EX2 R152, R152 ;  /* 0x0000009800987308 */ /* 0x000fe20000000800 */
        /* <DEDUP_REMOVED lines=68> */
[----:B------:R-:W-:Y:S01]  /*2d30*/  UIADD3 UR8, UR6, 0x406, URZ ;  /* 0x0000040606087890 */ /* 0x000fe2000fffe03f */
[----:B------:R-:W-:Y:S02]  /*2d40*/  WARPGROUP.DEPBAR.LE gsb0, 0x0 ;  /* 0x00008000000079c5 */ /* 0x000fe40000010000 */
[----:B------:R-:W-:-:S06]  /*2d50*/  WARPGROUP.ARRIVE ;  /* 0x00000000000079c5 */ /* 0x000fcc0000000000 */
[----:B------:R-:W-:Y:S03]  /*2d60*/  HGMMA.64x32x16.F32 R120, gdesc[UR12], R120, gsb0 ;  /* 0x006000000c7879f0 */ /* 0x000fe60008000878 */
[----:B------:R-:W-:Y:S02]  /*2d70*/  WARPGROUP.DEPBAR.LE gsb0, 0x0 ;  /* 0x00008000000079c5 */ /* 0x000fe40000010000 */
[----:B------:R-:W-:-:S06]  /*2d80*/  WARPGROUP.ARRIVE ;  /* 0x00000000000079c5 */ /* 0x000fcc0000000000 */
[----:B------:R-:W-:Y:S03]  /*2d90*/  HGMMA.64x32x16.F32 R120, gdesc[UR8], R120, gsb0 ;  /* 0x00600000087879f0 */ /* 0x000fe60008000878 */
[----:B------:R-:W-:Y:S02]  /*2da0*/  WARPGROUP.DEPBAR.LE gsb0, 0x0 ;  /* 0x00008000000079c5 */ /* 0x000fe40000010000 */
[----:B------:R-:W4:Y:S02]  /*2db0*/  LDS R145, [R15+0x30200] ;  /* 0x030200000f917984 */ /* 0x000f240000000800 */
[--C-:B----4-:R-:W-:Y:S01]  /*2dc0*/  FADD.FTZ R120, R120, -R145.reuse ;  /* 0x8000009178787221 */ /* 0x110fe20000010000 */
[--C-:B------:R-:W-:Y:S01]  /*2dd0*/  FADD.FTZ R124, R124, -R145.reuse ;  /* 0x800000917c7c7221 */ /* 0x100fe20000010000 */
[--C-:B------:R-:W-:Y:S02]  /*2de0*/  FADD.FTZ R125, R125, -R145.reuse ;  /* 0x800000917d7d7221 */ /* 0x100fe40000010000 */
[----:B-1----:R-:W-:Y:S01]  /*2df0*/  FMUL.FTZ R120, R154, R120 ;  /* 0x000000789a787220 */ /* 0x002fe20000410000 */
[----:B--2---:R-:W-:Y:S01]  /*2e00*/  FMUL.FTZ R124, R14, R124 ;  /* 0x0000007c0e7c7220 */ /* 0x004fe20000410000 */
[C---:B------:R-:W-:Y:S01]  /*2e10*/  FMUL.FTZ R125, R151.reuse, R125 ;  /* 0x0000007d977d7220 */ /* 0x040fe20000410000 */
[----:B------:R-:W-:Y:S01]  /*2e20*/  F2FP.F16.F32.PACK_AB R14, R151, R14 ;  /* 0x0000000e970e723e */ /* 0x000fe200000000ff */
[----:B------:R-:W-:Y:S01]  /*2e30*/  FMUL.FTZ R11, R11, R120 ;  /* 0x000000780b0b7220 */ /* 0x000fe20000410000 */
[----:B------:R-:W-:Y:S01]  /*2e40*/  FADD.FTZ R120, R121, -R145 ;  /* 0x8000009179787221 */ /* 0x000fe20000010000 */
[----:B------:R1:W2:Y:S01]  /*2e50*/  LDS R151, [R15+0x30220] ;  /* 0x030220000f977984 */ /* 0x0002a20000000800 */
[----:B------:R-:W1:Y:S01]  /*2e60*/  MUFU.EX2 R121, R156 ;  /* 0x0000009c00797308 */ /* 0x000e620000000800 */
[----:B------:R-:W-:Y:S01]  /*2e70*/  FMUL.FTZ R124, R13, R124 ;  /* 0x0000007c0d7c7220 */ /* 0x000fe20000410000 */
[----:B------:R-:W-:Y:S01]  /*2e80*/  FMUL.FTZ R120, R153, R120 ;  /* 0x0000007899787220 */ /* 0x000fe20000410000 */
[----:B---3--:R-:W-:-:S03]  /*2e90*/  F2FP.F16.F32.PACK_AB R13, R150, R144 ;  /* 0x00000090960d723e */ /* 0x008fc600000000ff */
[----:B------:R-:W-:Y:S01]  /*2ea0*/  FMUL.FTZ R120, R12, R120 ;  /* 0x000000780c787220 */ /* 0x000fe20000410000 */
[----:B------:R-:W-:Y:S02]  /*2eb0*/  F2FP.F16.F32.PACK_AB R12, R153, R154 ;  /* 0x0000009a990c723e */ /* 0x000fe400000000ff */
[----:B------:R3:W4:Y:S01]  /*2ec0*/  MUFU.EX2 R154, R143 ;  /* 0x0000008f009a7308 */ /* 0x0007220000000800 */
[--C-:B------:R-:W-:Y:S01]  /*2ed0*/  FADD.FTZ R128, R128, -R145.reuse ;  /* 0x8000009180807221 */ /* 0x100fe20000010000 */
[----:B------:R-:W-:Y:S01]  /*2ee0*/  FADD.FTZ R129, R129, -R145 ;  /* 0x8000009181817221 */ /* 0x000fe20000010000 */
[----:B-1----:R-:W-:Y:S01]  /*2ef0*/  F2FP.F16.F32.PACK_AB R15, R152, R121 ;  /* 0x00000079980f723e */ /* 0x002fe200000000ff */
[----:B---3--:R-:W3:Y:S01]  /*2f00*/  LDL R143, [R1+0x4] ;  /* 0x00000400018f7983 */ /* 0x008ee20000100800 */
[----:B------:R-:W-:Y:S06]  /*2f10*/  BAR.SYNC.DEFER_BLOCKING 0x9, 0x180 ;  /* 0x0246000000007b1d */ /* 0x000fec0000010000 */
[----:B------:R-:W-:Y:S01]  /*2f20*/  MUFU.EX2 R140, R140 ;  /* 0x0000008c008c7308 */ /* 0x000fe20000000800 */
[----:B------:R-:W-:-:S07]  /*2f30*/  FFMA.FTZ R22, -R22, R22, 1 ;  /* 0x3f80000016167423 */ /* 0x000fce0000010116 */
[----:B------:R-:W1:Y:S01]  /*2f40*/  MUFU.EX2 R153, R142 ;  /* 0x0000008e00997308 */ /* 0x000e620000000800 */
[----:B----4-:R-:W-:-:S07]  /*2f50*/  FMUL.FTZ R129, R154, R129 ;  /* 0x000000819a817220 */ /* 0x010fce0000410000 */
[----:B------:R-:W-:Y:S01]  /*2f60*/  MUFU.EX2 R148, R148 ;  /* 0x0000009400947308 */ /* 0x000fe20000000800 */
[----:B------:R4:W-:Y:S07]  /*2f70*/  STSM.16.M88.4 [R155+0x30400], R12 ;  /* 0x0304000c9b007844 */ /* 0x0009ee0000000200 */
[----:B------:R-:W5:Y:S08]  /*2f80*/  MUFU.EX2 R147, R147 ;  /* 0x0000009300937308 */ /* 0x000f700000000800 */
[----:B------:R-:W-:Y:S01]  /*2f90*/  MUFU.EX2 R146, R146 ;  /* 0x0000009200927308 */ /* 0x000fe20000000800 */
[----:B----4-:R-:W-:-:S07]  /*2fa0*/  FFMA.FTZ R12, -R23, R23, 1 ;  /* 0x3f800000170c7423 */ /* 0x010fce0000010117 */
[----:B------:R-:W4:Y:S01]  /*2fb0*/  MUFU.EX2 R139, R139 ;  /* 0x0000008b008b7308 */ /* 0x000f220000000800 */
[----:B------:R-:W-:Y:S01]  /*2fc0*/  FMUL.FTZ R23, R149, R128 ;  /* 0x0000008095177220 */ /* 0x000fe20000410000 */
[--C-:B--2---:R-:W-:Y:S01]  /*2fd0*/  FADD.FTZ R13, R122, -R151.reuse ;  /* 0x800000977a0d7221 */ /* 0x104fe20000010000 */
[--C-:B------:R-:W-:Y:S02]  /*2fe0*/  FADD.FTZ R15, R123, -R151.reuse ;  /* 0x800000977b0f7221 */ /* 0x100fe40000010000 */
[----:B------:R-:W-:Y:S01]  /*2ff0*/  FMUL.FTZ R23, R22, R23 ;  /* 0x0000001716177220 */ /* 0x000fe20000410000 */
[----:B------:R-:W-:Y:S01]  /*3000*/  FMUL.FTZ R22, R12, R129 ;  /* 0x000000810c167220 */ /* 0x000fe20000410000 */
[----:B------:R-:W-:Y:S01]  /*3010*/  FADD.FTZ R12, R126, -R151 ;  /* 0x800000977e0c7221 */ /* 0x000fe20000010000 */
[----:B------:R-:W-:Y:S01]  /*3020*/  FMUL.FTZ R144, R144, R13 ;  /* 0x0000000d90907220 */ /* 0x000fe20000410000 */
[----:B------:R-:W-:Y:S01]  /*3030*/  FMUL.FTZ R150, R150, R15 ;  /* 0x0000000f96967220 */ /* 0x000fe20000410000 */
[----:B-1----:R-:W-:Y:S01]  /*3040*/  F2FP.F16.F32.PACK_AB R14, R153, R140 ;  /* 0x0000008c990e723e */ /* 0x002fe200000000ff */
[----:B------:R-:W-:Y:S01]  /*3050*/  FMUL.FTZ R121, R121, R12 ;  /* 0x0000000c79797220 */ /* 0x000fe20000410000 */
[----:B------:R-:W-:-:S02]  /*3060*/  F2FP.F16.F32.PACK_AB R12, R154, R149 ;  /* 0x000000959a0c723e */ /* 0x000fc400000000ff */
[----:B-----5:R-:W-:Y:S02]  /*3070*/  F2FP.F16.F32.PACK_AB R13, R147, R148 ;  /* 0x00000094930d723e */ /* 0x020fe400000000ff */
[----:B----4-:R-:W-:Y:S02]  /*3080*/  F2FP.F16.F32.PACK_AB R15, R139, R146 ;  /* 0x000000928b0f723e */ /* 0x010fe400000000ff */
[----:B------:R-:W-:Y:S01]  /*3090*/  R2UR UR10, R4 ;  /* 0x00000000040a72ca */ /* 0x000fe200000e0000 */
[--C-:B------:R-:W-:Y:S01]  /*30a0*/  FADD.FTZ R129, R127, -R151.reuse ;  /* 0x800000977f817221 */ /* 0x100fe20000010000 */
[----:B------:R-:W-:Y:S01]  /*30b0*/  FFMA.FTZ R156, -R17, R17, 1 ;  /* 0x3f800000119c7423 */ /* 0x000fe20000010111 */
[----:B------:R-:W-:Y:S01]  /*30c0*/  FADD.FTZ R127, R134, -R151 ;  /* 0x80000097867f7221 */ /* 0x000fe20000010000 */
[--C-:B------:R-:W-:Y:S01]  /*30d0*/  FADD.FTZ R17, R132, -R145.reuse ;  /* 0x8000009184117221 */ /* 0x100fe20000010000 */
[----:B------:R-:W-:Y:S01]  /*30e0*/  FADD.FTZ R132, R133, -R145 ;  /* 0x8000009185847221 */ /* 0x000fe20000010000 */
[--C-:B------:R-:W-:Y:S01]  /*30f0*/  FADD.FTZ R123, R130, -R151.reuse ;  /* 0x80000097827b7221 */ /* 0x100fe20000010000 */
[--C-:B------:R-:W-:Y:S01]  /*3100*/  FADD.FTZ R122, R131, -R151.reuse ;  /* 0x80000097837a7221 */ /* 0x100fe20000010000 */
[----:B------:R-:W-:Y:S01]  /*3110*/  FADD.FTZ R126, R135, -R151 ;  /* 0x80000097877e7221 */ /* 0x000fe20000010000 */
[----:B------:R-:W-:Y:S01]  /*3120*/  FMUL.FTZ R146, R146, R127 ;  /* 0x0000007f92927220 */ /* 0x000fe20000410000 */
[----:B------:R-:W-:Y:S01]  /*3130*/  FFMA.FTZ R128, -R138, R138, 1 ;  /* 0x3f8000008a807423 */ /* 0x000fe2000001018a */
[----:B------:R-:W-:Y:S01]  /*3140*/  FMUL.FTZ R17, R140, R17 ;  /* 0x000000118c117220 */ /* 0x000fe20000410000 */
[----:B------:R-:W-:Y:S01]  /*3150*/  FMUL.FTZ R152, R152, R129 ;  /* 0x0000008198987220 */ /* 0x000fe20000410000 */
[----:B------:R-:W-:Y:S01]  /*3160*/  FFMA.FTZ R9, -R9, R9, 1 ;  /* 0x3f80000009097423 */ /* 0x000fe20000010109 */
[----:B------:R-:W-:Y:S01]  /*3170*/  FFMA.FTZ R127, -R10, R10, 1 ;  /* 0x3f8000000a7f7423 */ /* 0x000fe2000001010a */
[----:B------:R-:W-:Y:S01]  /*3180*/  FFMA.FTZ R18, -R18, R18, 1 ;  /* 0x3f80000012127423 */ /* 0x000fe20000010112 */
[----:B------:R-:W-:Y:S01]  /*3190*/  FFMA.FTZ R19, -R19, R19, 1 ;  /* 0x3f80000013137423 */ /* 0x000fe20000010113 */
        /* <DEDUP_REMOVED lines=18> */
[----:B------:R-:W-:-:S02]  /*32c0*/  USHF.R.U32.HI UR5, URZ, 0x4, UR39 ;  /* 0x000000043f057899 */ /* 0x000fc40008011627 */
[----:B------:R-:W-:Y:S01]  /*32d0*/  ULEA UR4, UR10, UR4, 0xd ;  /* 0x000000040a047291 */ /* 0x000fe2000f8e683f */
[----:B------:R-:W-:Y:S01]  /*32e0*/  F2FP.F16.F32.PACK_AB R120, R120, R11 ;  /* 0x0000000b7878723e */ /* 0x000fe200000000ff */
[----:B------:R-:W-:Y:S01]  /*32f0*/  ULOP3.LUT UR5, UR5, 0x3fff, URZ, 0xc0, !UPT ;  /* 0x00003fff05057892 */ /* 0x000fe2000f8ec03f */
[----:B------:R-:W-:Y:S01]  /*3300*/  F2FP.F16.F32.PACK_AB R122, R125, R124 ;  /* 0x0000007c7d7a723e */ /* 0x000fe200000000ff */
[----:B------:R-:W-:Y:S01]  /*3310*/  USHF.R.U32.HI UR4, URZ, 0x4, UR4 ;  /* 0x000000043f047899 */ /* 0x000fe20008011604 */
[----:B------:R-:W-:Y:S01]  /*3320*/  F2FP.F16.F32.PACK_AB R121, R150, R9 ;  /* 0x000000099679723e */ /* 0x000fe200000000ff */
[----:B------:R-:W-:Y:S02]  /*3330*/  ULOP3.LUT UR9, UR5, 0x1000000, URZ, 0xfc, !UPT ;  /* 0x0100000005097892 */ /* 0x000fe4000f8efc3f */
[----:B------:R-:W-:Y:S01]  /*3340*/  ULOP3.LUT UR8, UR4, 0x3fff, URZ, 0xc0, !UPT ;  /* 0x00003fff04087892 */ /* 0x000fe2000f8ec03f */
[----:B------:R-:W-:Y:S01]  /*3350*/  UMOV UR7, 0x80000020 ;  /* 0x8000002000077882 */ /* 0x000fe20000000000 */
[----:B------:R-:W-:-:S03]  /*3360*/  UMOV UR5, 0x40000040 ;  /* 0x4000004000057882 */ /* 0x000fc60000000000 */
[----:B------:R-:W-:Y:S02]  /*3370*/  UMOV UR6, UR9 ;  /* 0x0000000900067c82 */ /* 0x000fe40008000000 */
[----:B------:R-:W-:Y:S01]  /*3380*/  UMOV UR4, UR8 ;  /* 0x0000000800047c82 */ /* 0x000fe20008000000 */
[----:B---3--:R1:W-:Y:S01]  /*3390*/  STSM.16.M88.4 [R143], R12 ;  /* 0x0000000c8f007844 */ /* 0x0083e20000000200 */
[----:B------:R-:W-:Y:S01]  /*33a0*/  @!PT LDS RZ, [RZ] ;  /* 0x00000000fffff984 */ /* 0x000fe20000000800 */
[----:B------:R-:W-:Y:S01]  /*33b0*/  @!PT LDS RZ, [RZ] ;  /* 0x00000000fffff984 */ /* 0x000fe20000000800 */
[----:B------:R-:W-:Y:S01]  /*33c0*/  @!PT LDS RZ, [RZ] ;  /* 0x00000000fffff984 */ /* 0x000fe20000000800 */
[----:B------:R-:W-:Y:S01]  /*33d0*/  @!PT LDS RZ, [RZ] ;  /* 0x00000000fffff984 */ /* 0x000fe20000000800 */
[----:B------:R2:W-:Y:S06]  /*33e0*/  MEMBAR.ALL.CTA ;  /* 0x0000000000007992 */ /* 0x0005ec0000008000 */
[----:B--2---:R-:W2:Y:S01]  /*33f0*/  FENCE.VIEW.ASYNC.S ;  /* 0x00000000000073c6 */ /* 0x004ea20000000000 */
[----:B-1----:R-:W-:Y:S01]  /*3400*/  FMUL.FTZ R13, R20, R123 ;  /* 0x0000007b140d7220 */ /* 0x002fe20000410000 */
[----:B------:R-:W-:Y:S01]  /*3410*/  FMUL.FTZ R15, R137, R146 ;  /* 0x00000092890f7220 */ /* 0x000fe20000410000 */
[----:B------:R-:W-:Y:S01]  /*3420*/  F2FP.F16.F32.PACK_AB R123, R19, R18 ;  /* 0x00000012137b723e */ /* 0x000fe200000000ff */
[----:B--2---:R-:W-:Y:S01]  /*3430*/  BAR.SYNC.DEFER_BLOCKING 0x9, 0x180 ;  /* 0x0246000000007b1d */ /* 0x004fe20000010000 */
[----:B------:R-:W-:-:S02]  /*3440*/  F2FP.F16.F32.PACK_AB R12, R22, R23 ;  /* 0x00000017160c723e */ /* 0x000fc400000000ff */
[----:B------:R-:W-:Y:S02]  /*3450*/  F2FP.F16.F32.PACK_AB R14, R17, R128 ;  /* 0x00000080110e723e */ /* 0x000fe400000000ff */
[----:B------:R-:W-:Y:S02]  /*3460*/  F2FP.F16.F32.PACK_AB R13, R10, R13 ;  /* 0x0000000d0a0d723e */ /* 0x000fe400000000ff */
[----:B------:R-:W-:Y:S01]  /*3470*/  F2FP.F16.F32.PACK_AB R15, R136, R15 ;  /* 0x0000000f880f723e */ /* 0x000fe200000000ff */
        /* <DEDUP_REMOVED lines=15> */
[----:B-1----:R-:W-:-:S04]  /*3570*/  IMAD.U32 R143, RZ, RZ, UR37 ;  /* 0x00000025ff8f7e24 */ /* 0x002fc8000f8e00ff */
[----:B------:R-:W-:Y:S01]  /*3580*/  VIADD R143, R143, 0x33400 ;  /* 0x000334008f8f7836 */ /* 0x000fe20000000000 */
[----:B------:R-:W-:Y:S02]  /*3590*/  WARPGROUP.DEPBAR.LE gsb0, 0x0 ;  /* 0x00008000000079c5 */ /* 0x000fe40000010000 */
[----:B------:R-:W-:-:S06]  /*35a0*/  WARPGROUP.ARRIVE ;  /* 0x00000000000079c5 */ /* 0x000fcc0000000000 */
[----:B------:R-:W-:Y:S01]  /*35b0*/  HGMMA.64x96x16.F32 R72, gdesc[UR4].tnspA.tnspB, R72, gsb0 ;  /* 0x61600000044879f0 */ /* 0x000fe20008000848 */
[----:B------:R-:W-:Y:S01]  /*35c0*/  R2UR UR5, R143 ;  /* 0x000000008f0572ca */ /* 0x000fe200000e0000 */
[----:B------:R-:W-:Y:S02]  /*35d0*/  UIMAD UR4, UR10, 0x3000, UR37 ;  /* 0x000030000a0478a4 */ /* 0x000fe4000f8e0225 */
[----:B------:R-:W-:-:S10]  /*35e0*/  UIADD3 UR6, UR9, 0xc0, URZ ;  /* 0x000000c009067890 */ /* 0x000fd4000fffe03f */
[----:B------:R-:W-:-:S04]  /*35f0*/  USHF.R.U32.HI UR5, URZ, 0x4, UR5 ;  /* 0x000000043f057899 */ /* 0x000fc80008011605 */
[----:B------:R-:W-:Y:S02]  /*3600*/  ULOP3.LUT UR12, UR5, 0x3fff, URZ, 0xc0, !UPT ;  /* 0x00003fff050c7892 */ /* 0x000fe4000f8ec03f */
[----:B------:R-:W-:Y:S02]  /*3610*/  USHF.R.U32.HI UR5, URZ, 0x4, UR4 ;  /* 0x000000043f057899 */ /* 0x000fe40008011604 */
[----:B------:R-:W-:Y:S02]  /*3620*/  UIADD3 UR4, UR8, 0x180, URZ ;  /* 0x0000018008047890 */ /* 0x000fe4000fffe03f */
[----:B------:R-:W-:Y:S01]  /*3630*/  ULOP3.LUT UR10, UR5, 0x3fff, URZ, 0xc0, !UPT ;  /* 0x00003fff050a7892 */ /* 0x000fe2000f8ec03f */
[----:B------:R-:W-:Y:S02]  /*3640*/  UMOV UR7, 0x80000020 ;  /* 0x8000002000077882 */ /* 0x000fe40000000000 */
[----:B------:R-:W-:Y:S01]  /*3650*/  UMOV UR5, 0x40000040 ;  /* 0x4000004000057882 */ /* 0x000fe20000000000 */
[----:B------:R-:W-:-:S02]  /*3660*/  WARPGROUP.DEPBAR.LE gsb0, 0x0 ;  /* 0x00008000000079c5 */ /* 0x000fc40000010000 */
[----:B------:R-:W-:-:S06]  /*3670*/  WARPGROUP.ARRIVE ;  /* 0x00000000000079c5 */ /* 0x000fcc0000000000 */
[----:B------:R-:W-:Y:S01]  /*3680*/  HGMMA.64x96x16.F32 R72, gdesc[UR4].tnspA.tnspB, R72, gsb0 ;  /* 0x61600000044879f0 */ /* 0x000fe20008000848 */
        /* <DEDUP_REMOVED lines=52> */
.L_x_2538:
        /* <DEDUP_REMOVED lines=60> */
.L_x_2539:
[----:B------:R-:W-:Y:S01]  /*3d90*/  VIADD R16, R16, 0x1 ;  /* 0x0000000110107836 */ /* 0x000fe20000000000 */
[----:B------:R-:W-:Y:S01]  /*3da0*/  LOP3.LUT R5, R5, 0x1, RZ, 0x3c, !PT ;  /* 0x0000000105057812 */ /* 0x000fe200078e3cff */
[----:B------:R-:W-:Y:S02]  /*3db0*/  VIADD R2, R2, 0x1 ;  /* 0x0000000102027836 */ /* 0x000fe40000000000 */
[----:B------:R-:W-:Y:S01]  /*3dc0*/  VIADD R3, R3, 0x36420 ;  /* 0x0003642003037836 */ /* 0x000fe20000000000 */
[----:B------:R-:W-:Y:S02]  /*3dd0*/  ISETP.GE.AND P1, PT, R16, UR36, PT ;  /* 0x0000002410007c0c */ /* 0x000fe4000bf26270 */
[----:B------:R-:W-:Y:S02]  /*3de0*/  ISETP.NE.AND P0, PT, R2, 0x2, PT ;  /* 0x000000020200780c */ /* 0x000fe40003f05270 */
[----:B------:R-:W-:Y:S02]  /*3df0*/  PRMT R3, RZ, 0x654, R3 ;  /* 0x00000654ff037816 */ /* 0x000fe40000000003 */
[----:B-1----:R-:W-:-:S02]  /*3e00*/  SEL R10, RZ, 0x1, P0 ;  /* 0x00000001ff0a7807 */ /* 0x002fc40000000000 */
[----:B------:R1:W-:Y:S01]  /*3e10*/  SYNCS.ARRIVE.TRANS64.RED.A1T0 RZ, [R3+URZ], RZ ;  /* 0x000000ff03ff79a7 */ /* 0x0003e2000810043f */
[----:B------:R-:W-:Y:S02]  /*3e20*/  SEL R2, R2, RZ, P0 ;  /* 0x000000ff02027207 */ /* 0x000fe40000000000 */
[----:B------:R-:W-:Y:S02]  /*3e30*/  LOP3.LUT R7, R7, R10, RZ, 0x3c, !PT ;  /* 0x0000000a07077212 */ /* 0x000fe400078e3cff */
        /* <DEDUP_REMOVED lines=51> */
.L_x_2522:
[----:B------:R-:W-:Y:S05]  /*4170*/  @P0 BRA `(.L_x_2541) ;  /* 0x0000000c005c0947 */ /* 0x000fea0003800000 */
[----:B------:R-:W2:Y:S01]  /*4180*/  S2UR UR4, SR_CgaCtaId ;  /* 0x00000000000479c3 */ /* 0x000ea20000008800 */
[----:B------:R-:W-:Y:S02]  /*4190*/  UMOV UR37, 0x400 ;  /* 0x0000040000257882 */ /* 0x000fe40000000000 */
[----:B--2---:R-:W-:-:S06]  /*41a0*/  ULEA UR37, UR4, UR37, 0x18 ;  /* 0x0000002504257291 */ /* 0x004fcc000f8ec03f */
        /* <DEDUP_REMOVED lines=8> */
[----:B-1----:R-:W1:Y:S01]  /*4230*/  LDC.64 R2, c[0x4][R2] ;  /* 0x0100000002027b82 */ /* 0x002e620000000a00 */
        /* <DEDUP_REMOVED lines=10> */
.L_x_2542:
        /* <DEDUP_REMOVED lines=20> */
.L_x_2543:
        /* <DEDUP_REMOVED lines=18> */
.L_x_2544:
        /* <DEDUP_REMOVED lines=18> */
.L_x_2545:
[----:B------:R-:W2:Y:S01]  /*4660*/  S2R R0, SR_TID.X ;  /* 0x0000000000007919 */ /* 0x000ea20000002100 */
        /* <DEDUP_REMOVED lines=15> */
[----:B--2---:R-:W-:Y:S01]  /*4760*/  VIADD R5, R0, 0xffffff80 ;  /* 0xffffff8000057836 */ /* 0x004fe20000000000 */
        /* <DEDUP_REMOVED lines=10> */
[----:B-1----:R-:W-:Y:S01]  /*4810*/  IMAD.SHL.U32 R3, R7, 0x10, RZ ;  /* 0x0000001007037824 */ /* 0x002fe200078e00ff */
        /* <DEDUP_REMOVED lines=70> */
[----:B------:R-:W-:Y:S01]  /*4c80*/  ULDC.64 UR6, c[0x0][0x198] ;  /* 0x0000660000067ab9 */ /* 0x000fe20000000a00 */
[----:B------:R-:W-:Y:S02]  /*4c90*/  UIADD3 UR40, UR37, 0x9000, URZ ;  /* 0x0000900025287890 */ /* 0x000fe4000fffe03f */
[----:B------:R-:W-:Y:S02]  /*4ca0*/  UIADD3 UR4, UP0, UR6, 0x770, URZ ;  /* 0x0000077006047890 */ /* 0x000fe4000ff1e03f */
[----:B------:R-:W-:Y:S02]  /*4cb0*/  UIMAD UR42, UR38, 0x60, URZ ;  /* 0x00000060262a78a4 */ /* 0x000fe4000f8e023f */
[----:B------:R-:W-:Y:S02]  /*4cc0*/  UIADD3.X UR5, URZ, UR7, URZ, UP0, !UPT ;  /* 0x000000073f057290 */ /* 0x000fe400087fe43f */
[----:B------:R-:W-:Y:S02]  /*4cd0*/  UIADD3 UR6, UP0, UR6, 0x670, URZ ;  /* 0x0000067006067890 */ /* 0x000fe4000ff1e03f */
[----:B------:R-:W-:-:S02]  /*4ce0*/  UIADD3 UR32, UR37, 0xc000, URZ ;  /* 0x0000c00025207890 */ /* 0x000fc4000fffe03f */
[----:B------:R-:W-:Y:S02]  /*4cf0*/  UIADD3 UR24, UR37, 0xf000, URZ ;  /* 0x0000f00025187890 */ /* 0x000fe4000fffe03f */
[----:B------:R-:W-:Y:S02]  /*4d00*/  UIADD3.X UR7, URZ, UR7, URZ, UP0, !UPT ;  /* 0x000000073f077290 */ /* 0x000fe400087fe43f */
[----:B------:R-:W-:Y:S02]  /*4d10*/  UIADD3 UR16, UR37, 0x3000, URZ ;  /* 0x0000300025107890 */ /* 0x000fe4000fffe03f */
[----:B------:R-:W-:Y:S01]  /*4d20*/  UIADD3 UR8, UR37, 0x6000, URZ ;  /* 0x0000600025087890 */ /* 0x000fe2000fffe03f */
[----:B------:R-:W-:Y:S01]  /*4d30*/  UMOV UR41, URZ ;  /* 0x0000003f00297c82 */ /* 0x000fe20008000000 */
[----:B------:R-:W-:Y:S01]  /*4d40*/  UMOV UR33, 0x40 ;  /* 0x0000004000217882 */ /* 0x000fe20000000000 */
[----:B------:R-:W-:Y:S01]  /*4d50*/  UMOV UR35, UR43 ;  /* 0x0000002b00237c82 */ /* 0x000fe20008000000 */
[----:B------:R-:W-:Y:S01]  /*4d60*/  UMOV UR36, UR44 ;  /* 0x0000002c00247c82 */ /* 0x000fe20008000000 */
[----:B------:R-:W-:Y:S01]  /*4d70*/  UMOV UR34, UR42 ;  /* 0x0000002a00227c82 */ /* 0x000fe20008000000 */
[----:B------:R-:W-:Y:S01]  /*4d80*/  UMOV UR25, 0x80 ;  /* 0x0000008000197882 */ /* 0x000fe20000000000 */
[----:B------:R-:W-:Y:S01]  /*4d90*/  UMOV UR27, UR43 ;  /* 0x0000002b001b7c82 */ /* 0x000fe20008000000 */
[----:B------:R-:W-:Y:S01]  /*4da0*/  UMOV UR28, UR44 ;  /* 0x0000002c001c7c82 */ /* 0x000fe20008000000 */
[----:B------:R1:W-:Y:S01]  /*4db0*/  UTMASTG.4D [UR40], [UR4] ;  /* 0x00000028040073b5 */ /* 0x0003e20008018000 */
[----:B------:R-:W-:Y:S01]  /*4dc0*/  UMOV UR26, UR42 ;  /* 0x0000002a001a7c82 */ /* 0x000fe20008000000 */
[----:B------:R-:W-:Y:S01]  /*4dd0*/  UMOV UR17, 0x40 ;  /* 0x0000004000117882 */ /* 0x000fe20000000000 */
[----:B------:R-:W-:Y:S01]  /*4de0*/  UMOV UR19, UR43 ;  /* 0x0000002b00137c82 */ /* 0x000fe20008000000 */
[----:B------:R-:W-:Y:S01]  /*4df0*/  UMOV UR20, UR44 ;  /* 0x0000002c00147c82 */ /* 0x000fe20008000000 */
[----:B------:R-:W-:Y:S01]  /*4e00*/  UMOV UR18, UR42 ;  /* 0x0000002a00127c82 */ /* 0x000fe20008000000 */
[----:B------:R-:W-:Y:S01]  /*4e10*/  UMOV UR9, 0x80 ;  /* 0x0000008000097882 */ /* 0x000fe20000000000 */
[----:B------:R-:W-:Y:S01]  /*4e20*/  UMOV UR11, UR43 ;  /* 0x0000002b000b7c82 */ /* 0x000fe20008000000 */
[----:B------:R3:W-:Y:S01]  /*4e30*/  UTMASTG.4D [UR32], [UR4] ;  /* 0x00000020040073b5 */ /* 0x0007e20008018000 */
[----:B------:R-:W-:Y:S01]  /*4e40*/  UMOV UR12, UR44 ;  /* 0x0000002c000c7c82 */ /* 0x000fe20008000000 */
[----:B------:R-:W-:Y:S01]  /*4e50*/  UMOV UR10, UR42 ;  /* 0x0000002a000a7c82 */ /* 0x000fe20008000000 */
[----:B------:R3:W-:Y:S01]  /*4e60*/  UTMASTG.4D [UR24], [UR4] ;  /* 0x00000018040073b5 */ /* 0x0007e20008018000 */
[----:B-1----:R-:W-:-:S02]  /*4e70*/  UMOV UR40, UR37 ;  /* 0x0000002500287c82 */ /* 0x002fc40008000000 */
[----:B------:R3:W-:Y:S01]  /*4e80*/  UTMASTG.4D [UR40], [UR6] ;  /* 0x00000028060073b5 */ /* 0x0007e20008018000 */
[----:B------:R3:W-:Y:S01]  /*4e90*/  UTMASTG.4D [UR16], [UR6] ;  /* 0x00000010060073b5 */ /* 0x0007e20008018000 */
[----:B------:R3:W-:Y:S02]  /*4ea0*/  UTMASTG.4D [UR8], [UR6] ;  /* 0x00000008060073b5 */ /* 0x0007e40008018000 */
[----:B---3--:R0:W-:Y:S02]  /*4eb0*/  UTMACMDFLUSH ;  /* 0x00000000000079b7 */ /* 0x0081e40000000000 */
.L_x_2547:
[----:B------:R-:W-:Y:S05]  /*4ec0*/  BSYNC B0 ;  /* 0x0000000000007941 */ /* 0x000fea0003800000 */
.L_x_2546:
[----:B------:R-:W-:-:S04]  /*4ed0*/  DEPBAR.LE SB0, 0x0 ;  /* 0x000080000000791a */ /* 0x000fc80000000000 */
[----:B------:R-:W-:Y:S05]  /*4ee0*/  EXIT ;  /* 0x000000000000794d */ /* 0x000fea0003800000 */
.L_x_2541:
[----:B------:R-:W2:Y:S01]  /*4ef0*/  S2R R0, SR_TID.X ;  /* 0x0000000000007919 */ /* 0x000ea20000002100 */
[----:B-1----:R-:W1:Y:S01]  /*4f00*/  LDC.64 R2, c[0x0][0x820] ;  /* 0x00020800ff027b82 */ /* 0x002e620000000a00 */
[----:B------:R-:W-:Y:S01]  /*4f10*/  ULDC.64 UR4, c[0x0][0x808] ;  /* 0x0002020000047ab9 */ /* 0x000fe20000000a00 */
[----:B------:R-:W-:Y:S01]  /*4f20*/  USHF.R.S32.HI UR10, URZ, 0x1f, UR43 ;  /* 0x0000001f3f0a7899 */ /* 0x000fe2000801142b */
[----:B------:R-:W-:Y:S01]  /*4f30*/  BSSY B0, `(.L_x_2548) ;  /* 0x000002f000007945 */ /* 0x000fe20003800000 */
[----:B------:R-:W-:Y:S02]  /*4f40*/  UIMAD UR4, UR38, -0x60, UR4 ;  /* 0xffffffa0260478a4 */ /* 0x000fe4000f8e0204 */
[----:B------:R-:W-:Y:S02]  /*4f50*/  USHF.R.S32.HI UR11, URZ, 0x1f, UR44 ;  /* 0x0000001f3f0b7899 */ /* 0x000fe4000801142c */
[----:B------:R-:W3:Y:S01]  /*4f60*/  LDC.64 R10, c[0x0][0x828] ;  /* 0x00020a00ff0a7b82 */ /* 0x000ee20000000a00 */
[----:B------:R-:W-:-:S07]  /*4f70*/  ULDC.64 UR6, c[0x0][0x208] ;  /* 0x0000820000067ab9 */ /* 0x000fce0000000a00 */
[----:B------:R-:W4:Y:S08]  /*4f80*/  LDC.64 R16, c[0x0][0x850] ;  /* 0x00021400ff107b82 */ /* 0x000f300000000a00 */
[----:B------:R-:W3:Y:S01]  /*4f90*/  LDC.64 R18, c[0x0][0x858] ;  /* 0x00021600ff127b82 */ /* 0x000ee20000000a00 */
[----:B--2---:R-:W-:Y:S02]  /*4fa0*/  VIADD R7, R0, 0xffffff80 ;  /* 0xffffff8000077836 */ /* 0x004fe40000000000 */
[----:B-1----:R-:W-:-:S02]  /*4fb0*/  IMAD R0, R2, UR10, RZ ;  /* 0x0000000a02007c24 */ /* 0x002fc4000f8e02ff */
[----:B------:R-:W-:-:S05]  /*4fc0*/  IMAD.HI R4, R7, 0x2aaaaaab, RZ ;  /* 0x2aaaaaab07047827 */ /* 0x000fca00078e02ff */
[----:B------:R-:W-:-:S04]  /*4fd0*/  SHF.R.U32.HI R5, RZ, 0x1f, R4 ;  /* 0x0000001fff057819 */ /* 0x000fc80000011604 */
[----:B------:R-:W-:-:S04]  /*4fe0*/  LEA.HI.SX32 R4, R4, R5, 0x1e ;  /* 0x0000000504047211 */ /* 0x000fc800078ff2ff */
[C---:B------:R-:W-:Y:S01]  /*4ff0*/  ISETP.GE.AND P3, PT, R4.reuse, UR4, PT ;  /* 0x0000000404007c0c */ /* 0x040fe2000bf66270 */
[C---:B------:R-:W-:Y:S02]  /*5000*/  IMAD R6, R4.reuse, -0x18, R7 ;  /* 0xffffffe804067824 */ /* 0x040fe400078e0207 */
[----:B------:R-:W-:Y:S02]  /*5010*/  VIADD R5, R4, 0x10 ;  /* 0x0000001004057836 */ /* 0x000fe40000000000 */
[----:B------:R-:W-:Y:S02]  /*5020*/  IMAD.SHL.U32 R6, R6, 0x8, RZ ;  /* 0x0000000806067824 */ /* 0x000fe400078e00ff */
[C---:B------:R-:W-:Y:S01]  /*5030*/  VIADD R9, R4.reuse, 0x40 ;  /* 0x0000004004097836 */ /* 0x040fe20000000000 */
[----:B------:R-:W-:Y:S01]  /*5040*/  ISETP.GE.AND P4, PT, R5, UR4, PT ;  /* 0x0000000405007c0c */ /* 0x000fe2000bf86270 */
[----:B------:R-:W-:Y:S01]  /*5050*/  IMAD R5, R3, UR43, R0 ;  /* 0x0000002b03057c24 */ /* 0x000fe2000f8e0200 */
[--C-:B------:R-:W-:Y:S01]  /*5060*/  SHF.R.S32.HI R7, RZ, 0x1f, R6.reuse ;  /* 0x0000001fff077819 */ /* 0x100fe20000011406 */
[----:B------:R-:W-:Y:S01]  /*5070*/  VIADD R0, R4, 0x20 ;  /* 0x0000002004007836 */ /* 0x000fe20000000000 */
[----:B------:R-:W-:Y:S01]  /*5080*/  ISETP.GE.OR P6, PT, R6, UR5, P3 ;  /* 0x0000000506007c0c */ /* 0x000fe20009fc6670 */
[----:B------:R-:W-:Y:S01]  /*5090*/  VIADD R8, R4, 0x30 ;  /* 0x0000003004087836 */ /* 0x000fe20000000000 */
[----:B------:R-:W-:Y:S01]  /*50a0*/  ISETP.GE.AND P1, PT, R9, UR4, PT ;  /* 0x0000000409007c0c */ /* 0x000fe2000bf26270 */
[----:B------:R-:W-:Y:S01]  /*50b0*/  IMAD.WIDE.U32 R2, R2, UR43, R6 ;  /* 0x0000002b02027c25 */ /* 0x000fe2000f8e0006 */
[----:B------:R-:W-:-:S02]  /*50c0*/  ISETP.GE.AND P5, PT, R0, UR4, PT ;  /* 0x0000000400007c0c */ /* 0x000fc4000bfa6270 */
[----:B------:R-:W-:Y:S01]  /*50d0*/  ISETP.GE.AND P0, PT, R8, UR4, PT ;  /* 0x0000000408007c0c */ /* 0x000fe2000bf06270 */
[----:B------:R-:W-:Y:S01]  /*50e0*/  IMAD.IADD R3, R3, 0x1, R5 ;  /* 0x0000000103037824 */ /* 0x000fe200078e0205 */
[----:B------:R-:W-:Y:S01]  /*50f0*/  SHF.R.S32.HI R5, RZ, 0x1f, R4 ;  /* 0x0000001fff057819 */ /* 0x000fe20000011404 */
[----:B---3--:R-:W-:Y:S01]  /*5100*/  IMAD R0, R10, UR11, RZ ;  /* 0x0000000b0a007c24 */ /* 0x008fe2000f8e02ff */
[----:B------:R-:W-:Y:S01]  /*5110*/  ISETP.GE.OR P2, PT, R6, UR5, P4 ;  /* 0x0000000506007c0c */ /* 0x000fe2000a746670 */
[----:B------:R-:W-:Y:S02]  /*5120*/  IMAD.U32 R9, RZ, RZ, UR38 ;  /* 0x00000026ff097e24 */ /* 0x000fe4000f8e00ff */
[----:B------:R-:W-:Y:S02]  /*5130*/  IMAD R11, R11, UR44, R0 ;  /* 0x0000002c0b0b7c24 */ /* 0x000fe4000f8e0200 */
[----:B------:R-:W-:-:S04]  /*5140*/  IMAD.WIDE.U32 R12, R10, UR44, R2 ;  /* 0x0000002c0a0c7c25 */ /* 0x000fc8000f8e0002 */
[----:B------:R-:W-:-:S04]  /*5150*/  IMAD.WIDE R2, R9, 0x60, R4 ;  /* 0x0000006009027825 */ /* 0x000fc800078e0204 */
[----:B------:R-:W-:Y:S01]  /*5160*/  IMAD.IADD R11, R13, 0x1, R11 ;  /* 0x000000010d0b7824 */ /* 0x000fe200078e020b */
[----:B----4-:R-:W-:Y:S06]  /*5170*/  @P6 BRA `(.L_x_2549) ;  /* 0x0000000000286947 */ /* 0x010fec0003800000 */
        /* <DEDUP_REMOVED lines=10> */
.L_x_2549:
[----:B------:R-:W-:Y:S05]  /*5220*/  BSYNC B0 ;  /* 0x0000000000007941 */ /* 0x000fea0003800000 */
.L_x_2548:
[----:B------:R-:W-:Y:S01]  /*5230*/  BSSY B0, `(.L_x_2550) ;  /* 0x0000010000007945 */ /* 0x000fe20003800000 */
[----:B------:R-:W-:-:S03]  /*5240*/  ISETP.GE.OR P6, PT, R6, UR5, P5 ;  /* 0x0000000506007c0c */ /* 0x000fc6000afc6670 */
        /* <DEDUP_REMOVED lines=14> */
.L_x_2551:
[----:B------:R-:W-:Y:S05]  /*5330*/  BSYNC B0 ;  /* 0x0000000000007941 */ /* 0x000fea0003800000 */
.L_x_2550:
[----:B------:R-:W-:Y:S01]  /*5340*/  BSSY B0, `(.L_x_2552) ;  /* 0x0000010000007945 */ /* 0x000fe20003800000 */
[----:B------:R-:W-:-:S03]  /*5350*/  ISETP.GE.OR P2, PT, R6, UR5, P0 ;  /* 0x0000000506007c0c */ /* 0x000fc60008746670 */
[----:B------:R-:W-:Y:S10]  /*5360*/  @P6 BRA `(.L_x_2553) ;  /* 0x0000000000346947 */ /* 0x000ff40003800000 */
[----:B-12---:R-:W-:Y:S01]  /*5370*/  IADD3 R15, P6, R2, 0x20, RZ ;  /* 0x00000020020f7810 */ /* 0x006fe20007fde0ff */
        /* <DEDUP_REMOVED lines=12> */
.L_x_2553:
[----:B------:R-:W-:Y:S05]  /*5440*/  BSYNC B0 ;  /* 0x0000000000007941 */ /* 0x000fea0003800000 */
.L_x_2552:
[----:B------:R-:W-:Y:S01]  /*5450*/  BSSY B0, `(.L_x_2554) ;  /* 0x0000011000007945 */ /* 0x000fe20003800000 */
[----:B------:R-:W-:Y:S01]  /*5460*/  ISETP.GE.OR P6, PT, R6, UR5, P1 ;  /* 0x0000000506007c0c */ /* 0x000fe20008fc6670 */
        /* <DEDUP_REMOVED lines=15> */
.L_x_2555:
[----:B------:R-:W-:Y:S05]  /*5560*/  BSYNC B0 ;  /* 0x0000000000007941 */ /* 0x000fea0003800000 */
.L_x_2554:
[----:B------:R-:W-:Y:S01]  /*5570*/  ISETP.GE.AND P2, PT, R0, UR4, PT ;  /* 0x0000000400007c0c */ /* 0x000fe2000bf46270 */
[C---:B------:R-:W-:Y:S01]  /*5580*/  IMAD R0, R16.reuse, UR10, RZ ;  /* 0x0000000a10007c24 */ /* 0x040fe2000f8e02ff */
[----:B------:R-:W-:Y:S01]  /*5590*/  ULDC UR8, c[0x0][0x83c] ;  /* 0x00020f0000087ab9 */ /* 0x000fe20000000800 */
[----:B------:R-:W-:Y:S01]  /*55a0*/  BSSY B0, `(.L_x_2556) ;  /* 0x0000011000007945 */ /* 0x000fe20003800000 */
[----:B----4-:R-:W-:-:S04]  /*55b0*/  IMAD.WIDE.U32 R8, R16, UR43, R6 ;  /* 0x0000002b10087c25 */ /* 0x010fc8000f8e0006 */
[----:B------:R-:W-:Y:S01]  /*55c0*/  IMAD R17, R17, UR43, R0 ;  /* 0x0000002b11117c24 */ /* 0x000fe2000f8e0200 */
[----:B------:R-:W-:Y:S06]  /*55d0*/  @P6 BRA `(.L_x_2557) ;  /* 0x0000000000346947 */ /* 0x000fec0003800000 */
[----:B-123--:R-:W-:Y:S01]  /*55e0*/  IADD3 R15, P6, R2, 0x40, RZ ;  /* 0x00000040020f7810 */ /* 0x00efe20007fde0ff */
        /* <DEDUP_REMOVED lines=12> */
.L_x_2557:
[----:B------:R-:W-:Y:S05]  /*56b0*/  BSYNC B0 ;  /* 0x0000000000007941 */ /* 0x000fea0003800000 */
.L_x_2556:
[----:B------:R-:W-:Y:S01]  /*56c0*/  ISETP.GE.OR P6, PT, R6, UR5, P2 ;  /* 0x0000000506007c0c */ /* 0x000fe200097c6670 */
[----:B------:R-:W-:Y:S01]  /*56d0*/  IMAD.IADD R9, R9, 0x1, R17 ;  /* 0x0000000109097824 */ /* 0x000fe200078e0211 */
[----:B------:R-:W-:Y:S01]  /*56e0*/  BSSY B0, `(.L_x_2558) ;  /* 0x0000018000007945 */ /* 0x000fe20003800000 */
[----:B------:R-:W-:Y:S01]  /*56f0*/  IMAD R0, R18, UR11, RZ ;  /* 0x0000000b12007c24 */ /* 0x000fe2000f8e02ff */
[----:B------:R-:W-:Y:S01]  /*5700*/  ISETP.GE.OR P3, PT, R6, UR8, P3 ;  /* 0x0000000806007c0c */ /* 0x000fe20009f66670 */
[----:B------:R-:W-:Y:S01]  /*5710*/  IMAD.WIDE.U32 R8, R18, UR44, R8 ;  /* 0x0000002c12087c25 */ /* 0x000fe2000f8e0008 */
[C---:B------:R-:W-:Y:S02]  /*5720*/  ISETP.GE.OR P4, PT, R6.reuse, UR8, P4 ;  /* 0x0000000806007c0c */ /* 0x040fe4000a786670 */
[C---:B------:R-:W-:Y:S01]  /*5730*/  ISETP.GE.OR P5, PT, R6.reuse, UR8, P5 ;  /* 0x0000000806007c0c */ /* 0x040fe2000afa6670 */
[----:B-1234-:R-:W-:Y:S01]  /*5740*/  IMAD R15, R19, UR44, R0 ;  /* 0x0000002c130f7c24 */ /* 0x01efe2000f8e0200 */
[----:B------:R-:W-:-:S02]  /*5750*/  ISETP.GE.OR P0, PT, R6, UR8, P0 ;  /* 0x0000000806007c0c */ /* 0x000fc40008706670 */
[C---:B------:R-:W-:Y:S02]  /*5760*/  ISETP.GE.OR P1, PT, R6.reuse, UR8, P1 ;  /* 0x0000000806007c0c */ /* 0x040fe40008f26670 */
[----:B------:R-:W-:Y:S01]  /*5770*/  ISETP.GE.OR P2, PT, R6, UR8, P2 ;  /* 0x0000000806007c0c */ /* 0x000fe20009746670 */
[----:B------:R-:W-:-:S12]  /*5780*/  @P6 BRA `(.L_x_2559) ;  /* 0x0000000000346947 */ /* 0x000fd80003800000 */
        /* <DEDUP_REMOVED lines=13> */
.L_x_2559:
[----:B------:R-:W-:Y:S05]  /*5860*/  BSYNC B0 ;  /* 0x0000000000007941 */ /* 0x000fea0003800000 */
.L_x_2558:
[----:B------:R-:W-:Y:S01]  /*5870*/  BSSY B0, `(.L_x_2560) ;  /* 0x000000d000007945 */ /* 0x000fe20003800000 */
[----:B-1----:R-:W-:-:S03]  /*5880*/  IMAD.IADD R7, R9, 0x1, R15 ;  /* 0x0000000109077824 */ /* 0x002fc600078e020f */
        /* <DEDUP_REMOVED lines=11> */
.L_x_2561:
[----:B------:R-:W-:Y:S05]  /*5940*/  BSYNC B0 ;  /* 0x0000000000007941 */ /* 0x000fea0003800000 */
.L_x_2560:
        /* <DEDUP_REMOVED lines=15> */
.L_x_2563:
[----:B------:R-:W-:Y:S05]  /*5a40*/  BSYNC B0 ;  /* 0x0000000000007941 */ /* 0x000fea0003800000 */
.L_x_2562:
[----:B------:R-:W-:Y:S04]  /*5a50*/  BSSY B0, `(.L_x_2564) ;  /* 0x000000f000007945 */ /* 0x000fe80003800000 */
[----:B------:R-:W-:Y:S05]  /*5a60*/  @P5 BRA `(.L_x_2565) ;  /* 0x0000000000345947 */ /* 0x000fea0003800000 */
        /* <DEDUP_REMOVED lines=13> */
.L_x_2565:
[----:B------:R-:W-:Y:S05]  /*5b40*/  BSYNC B0 ;  /* 0x0000000000007941 */ /* 0x000fea0003800000 */
.L_x_2564:
[----:B------:R-:W-:Y:S04]  /*5b50*/  BSSY B0, `(.L_x_2566) ;  /* 0x000000f000007945 */ /* 0x000fe80003800000 */
[----:B------:R-:W-:Y:S05]  /*5b60*/  @P0 BRA `(.L_x_2567) ;  /* 0x0000000000340947 */ /* 0x000fea0003800000 */
        /* <DEDUP_REMOVED lines=13> */
.L_x_2567:
[----:B------:R-:W-:Y:S05]  /*5c40*/  BSYNC B0 ;  /* 0x0000000000007941 */ /* 0x000fea0003800000 */
.L_x_2566:
[----:B------:R-:W-:Y:S04]  /*5c50*/  BSSY B0, `(.L_x_2568) ;  /* 0x000000f000007945 */ /* 0x000fe80003800000 */
[----:B------:R-:W-:Y:S05]  /*5c60*/  @P1 BRA `(.L_x_2569) ;  /* 0x0000000000341947 */ /* 0x000fea0003800000 */
[----:B-1234-:R-:W-:Y:S01]  /*5c70*/  IADD3 R11, P0, R2, 0x40, RZ ;  /* 0x00000040020b7810 */ /* 0x01efe20007f1e0ff */
        /* <DEDUP_REMOVED lines=12> */
.L_x_2569:
[----:B------:R-:W-:Y:S05]  /*5d40*/  BSYNC B0 ;  /* 0x0000000000007941 */ /* 0x000fea0003800000 */
.L_x_2568:
        /* <DEDUP_REMOVED lines=15> */
.L_x_2571:
[----:B------:R-:W-:Y:S05]  /*5e40*/  BSYNC B0 ;  /* 0x0000000000007941 */ /* 0x000fea0003800000 */
.L_x_2570:
[----:B------:R-:W-:Y:S05]  /*5e50*/  EXIT ;  /* 0x000000000000794d */ /* 0x000fea0003800000 */
.L_x_2518:
[----:B------:R-:W-:-:S08]  /*5e60*/  NOP ;  /* 0x0000000000007918 */ /* 0x000fd00000000000 */
[----:B---3--:R-:W1:-:S00]  /*5e70*/  USETMAXREG.DEALLOC.CTAPOOL 0x20 ;  /* 0x00000020000079c8 */ /* 0x008e4000080e0500 */
[----:B-1----:R-:W-:Y:S01]  /*5e80*/  LOP3.LUT R0, R0, 0x3, RZ, 0xc0, !PT ;  /* 0x0000000300007812 */ /* 0x002fe200078ec0ff */
[----:B------:R-:W-:Y:S05]  /*5e90*/  BSSY B0, `(.L_x_2572) ;  /* 0x000039a000007945 */ /* 0x000fea0003800000 */
[----:B------:R-:W1:Y:S02]  /*5ea0*/  SHFL.IDX PT, R0, R0, RZ, 0x1f ;  /* 0x00001fff00007589 */ /* 0x000e6400000e0000 */
[----:B-1----:R-:W-:-:S13]  /*5eb0*/  ISETP.NE.AND P0, PT, R0, RZ, PT ;  /* 0x000000ff0000720c */ /* 0x002fda0003f05270 */
[----:B------:R-:W-:Y:S05]  /*5ec0*/  @!P0 BRA `(.L_x_2573) ;  /* 0x0000001000908947 */ /* 0x000fea0003800000 */
[----:B------:R-:W-:-:S13]  /*5ed0*/  ISETP.NE.AND P0, PT, R0, 0x1, PT ;  /* 0x000000010000780c */ /* 0x000fda0003f05270 */
[----:B------:R-:W-:Y:S05]  /*5ee0*/  @P0 BRA `(.L_x_2574) ;  /* 0x0000003800500947 */ /* 0x000fea0003800000 */
[----:B------:R-:W1:Y:S01]  /*5ef0*/  S2UR UR7, SR_CTAID.X ;  /* 0x00000000000779c3 */ /* 0x000e620000002500 */
[----:B------:R-:W-:Y:S02]  /*5f00*/  ULDC UR8, c[0x0][0xb50] ;  /* 0x0002d40000087ab9 */ /* 0x000fe40000000800 */
[----:B------:R-:W-:-:S05]  /*5f10*/  UISETP.NE.AND UP0, UPT, UR8, 0x1, UPT ;  /* 0x000000010800788c */ /* 0x000fca000bf05270 */
[----:B------:R-:W2:Y:S06]  /*5f20*/  LDC R0, c[0x0][0xb68] ;  /* 0x0002da00ff007b82 */ /* 0x000eac0000000800 */
[----:B------:R-:W-:Y:S01]  /*5f30*/  @UP0 ULDC UR4, c[0x0][0xb54] ;  /* 0x0002d50000040ab9 */ /* 0x000fe20000000800 */
[----:B------:R-:W-:Y:S01]  /*5f40*/  @UP0 ULDC UR9, c[0x0][0xb58] ;  /* 0x0002d60000090ab9 */ /* 0x000fe20000000800 */
[----:B-1----:R-:W-:Y:S02]  /*5f50*/  UIMAD.WIDE.U32 UR4, UR7, UR4, URZ ;  /* 0x00000004070472a5 */ /* 0x002fe4000f8e003f */
[----:B------:R-:W-:-:S02]  /*5f60*/  UMOV UR6, UR7 ;  /* 0x0000000700067c82 */ /* 0x000fc40008000000 */
[----:B------:R-:W-:-:S04]  /*5f70*/  @UP0 USHF.R.U32.HI UR6, URZ, UR9, UR5 ;  /* 0x000000093f060299 */ /* 0x000fc80008011605 */
[----:B------:R-:W-:Y:S02]  /*5f80*/  UIADD3 UR4, -UR6, URZ, URZ ;  /* 0x0000003f06047290 */ /* 0x000fe4000fffe13f */
[----:B--2---:R-:W-:Y:S02]  /*5f90*/  ISETP.LE.AND P0, PT, R0, UR6, PT ;  /* 0x0000000600007c0c */ /* 0x004fe4000bf03270 */
[----:B------:R-:W-:-:S11]  /*5fa0*/  UIMAD UR8, UR8, UR4, UR7 ;  /* 0x00000004080872a4 */ /* 0x000fd6000f8e0207 */
[----:B------:R-:W-:Y:S05]  /*5fb0*/  @!P0 BRA `(.L_x_2575) ;  /* 0x0000000000208947 */ /* 0x000fea0003800000 */
        /* <DEDUP_REMOVED lines=8> */
.L_x_2575:
[----:B------:R-:W-:Y:S01]  /*6040*/  ULDC UR9, c[0x0][0xb44] ;  /* 0x0002d10000097ab9 */ /* 0x000fe20000000800 */
[----:B------:R-:W-:Y:S01]  /*6050*/  UMOV UR7, UR8 ;  /* 0x0000000800077c82 */ /* 0x000fe20008000000 */
[----:B------:R-:W-:-:S11]  /*6060*/  UISETP.NE.AND UP0, UPT, UR9, 0x1, UPT ;  /* 0x000000010900788c */ /* 0x000fd6000bf05270 */
[----:B------:R-:W-:Y:S02]  /*6070*/  @UP0 ULDC.64 UR10, c[0x0][0xb48] ;  /* 0x0002d200000a0ab9 */ /* 0x000fe40000000a00 */
[----:B------:R-:W-:-:S04]  /*6080*/  UIMAD.WIDE.U32 UR4, UR8, UR10, URZ ;  /* 0x0000000a080472a5 */ /* 0x000fc8000f8e003f */
[----:B------:R-:W-:-:S04]  /*6090*/  @UP0 USHF.R.U32.HI UR7, URZ, UR11, UR5 ;  /* 0x0000000b3f070299 */ /* 0x000fc80008011605 */
[----:B------:R-:W-:-:S12]  /*60a0*/  UIMAD UR4, UR7, UR9, URZ ;  /* 0x00000009070472a4 */ /* 0x000fd8000f8e023f */
.L_x_2576:
        /* <DEDUP_REMOVED lines=13> */
[----:B------:R-:W-:Y:S05]  /*6180*/  @!P0 BRA `(.L_x_2574) ;  /* 0x0000003400a88947 */ /* 0x000fea0003800000 */
[----:B------:R-:W-:Y:S01]  /*6190*/  ULDC UR5, c[0x0][0x280] ;  /* 0x0000a00000057ab9 */ /* 0x000fe20000000800 */
[----:B------:R-:W-:Y:S01]  /*61a0*/  ULDC UR4, c[0x0][0x290] ;  /* 0x0000a40000047ab9 */ /* 0x000fe20000000800 */
[----:B------:R-:W-:Y:S01]  /*61b0*/  UIMAD UR7, UR7, 0x60, UR5 ;  /* 0x00000060070778a4 */ /* 0x000fe2000f8e0205 */
[----:B------:R-:W-:Y:S01]  /*61c0*/  ULDC UR6, c[0x0][0x74c] ;  /* 0x0001d30000067ab9 */ /* 0x000fe20000000800 */
[----:B------:R-:W-:Y:S02]  /*61d0*/  UIADD3 UR5, UR5, 0x3f, URZ ;  /* 0x0000003f05057890 */ /* 0x000fe4000fffe03f */
[----:B------:R-:W-:Y:S02]  /*61e0*/  UIADD3 UR7, -UR6, UR7, -UR4 ;  /* 0x0000000706077290 */ /* 0x000fe4000fffe904 */
[----:B------:R-:W-:Y:S02]  /*61f0*/  USHF.R.S32.HI UR6, URZ, 0x1f, UR5 ;  /* 0x0000001f3f067899 */ /* 0x000fe40008011405 */
[----:B------:R-:W-:-:S02]  /*6200*/  USHF.R.S32.HI UR4, URZ, 0x1f, UR7 ;  /* 0x0000001f3f047899 */ /* 0x000fc40008011407 */
[----:B------:R-:W-:Y:S02]  /*6210*/  ULEA.HI UR5, UR6, UR5, URZ, 0x6 ;  /* 0x0000000506057291 */ /* 0x000fe4000f8f303f */
[----:B------:R-:W-:Y:S02]  /*6220*/  ULEA.HI UR4, UR4, UR7, URZ, 0x6 ;  /* 0x0000000704047291 */ /* 0x000fe4000f8f303f */
[----:B------:R-:W-:Y:S02]  /*6230*/  USHF.R.S32.HI UR5, URZ, 0x6, UR5 ;  /* 0x000000063f057899 */ /* 0x000fe40008011405 */
[----:B------:R-:W-:-:S04]  /*6240*/  USHF.R.S32.HI UR4, URZ, 0x6, UR4 ;  /* 0x000000063f047899 */ /* 0x000fc80008011404 */
[----:B------:R-:W-:-:S04]  /*6250*/  UISETP.LT.AND UP0, UPT, URZ, UR4, UPT ;  /* 0x000000043f00728c */ /* 0x000fc8000bf01270 */
[----:B------:R-:W-:-:S04]  /*6260*/  USEL UR8, URZ, UR4, !UP0 ;  /* 0x000000043f087287 */ /* 0x000fc8000c000000 */
[----:B------:R-:W-:-:S06]  /*6270*/  UISETP.GT.AND UP0, UPT, UR5, UR8, UPT ;  /* 0x000000080500728c */ /* 0x000fcc000bf04270 */
[----:B------:R-:W-:-:S13]  /*6280*/  PLOP3.LUT P0, PT, PT, PT, UP0, 0x80, 0x0 ;  /* 0x000000000000781c */ /* 0x000fda0003f0f008 */
[----:B------:R-:W-:Y:S05]  /*6290*/  @!P0 BRA `(.L_x_2574) ;  /* 0x0000003400648947 */ /* 0x000fea0003800000 */
[----:B------:R-:W-:Y:S01]  /*62a0*/  USHF.R.S32.HI UR4, URZ, 0x1f, UR11 ;  /* 0x0000001f3f047899 */ /* 0x000fe2000801140b */
[----:B------:R-:W-:Y:S01]  /*62b0*/  ULDC.64 UR12, c[0x0][0x2d8] ;  /* 0x0000b600000c7ab9 */ /* 0x000fe20000000a00 */
[----:B------:R-:W-:Y:S02]  /*62c0*/  ELECT P0, URZ, PT ;  /* 0x00000000003f782f */ /* 0x000fe40003800000 */
[----:B------:R-:W-:Y:S02]  /*62d0*/  UIMAD UR9, UR4, UR12, URZ ;  /* 0x0000000c040972a4 */ /* 0x000fe4000f8e023f */
[----:B------:R-:W-:Y:S02]  /*62e0*/  UIADD3 UR4, UR5, -UR8, URZ ;  /* 0x8000000805047290 */ /* 0x000fe4000fffe03f */
[----:B------:R-:W-:Y:S02]  /*62f0*/  UIMAD.WIDE.U32 UR6, UR11, UR12, URZ ;  /* 0x0000000c0b0672a5 */ /* 0x000fe4000f8e003f */
[----:B------:R-:W-:-:S02]  /*6300*/  ULOP3.LUT UR4, UR4, 0x1, URZ, 0xc0, !UPT ;  /* 0x0000000104047892 */ /* 0x000fc4000f8ec03f */
[----:B------:R-:W-:Y:S02]  /*6310*/  UIMAD UR9, UR11, UR13, UR9 ;  /* 0x0000000d0b0972a4 */ /* 0x000fe4000f8e0209 */
[----:B------:R-:W-:Y:S02]  /*6320*/  UISETP.NE.U32.AND UP0, UPT, UR4, 0x1, UPT ;  /* 0x000000010400788c */ /* 0x000fe4000bf05070 */
[----:B------:R-:W-:Y:S01]  /*6330*/  USHF.R.S32.HI UR11, URZ, 0x1f, UR10 ;  /* 0x0000001f3f0b7899 */ /* 0x000fe2000801140a */
[----:B------:R-:W-:Y:S01]  /*6340*/  ULDC.64 UR12, c[0x0][0x2e0] ;  /* 0x0000b800000c7ab9 */ /* 0x000fe20000000a00 */
[----:B------:R-:W-:Y:S02]  /*6350*/  UIADD3 UR7, UR7, UR9, URZ ;  /* 0x0000000907077290 */ /* 0x000fe4000fffe03f */
[----:B------:R-:W-:Y:S01]  /*6360*/  PLOP3.LUT P1, PT, PT, PT, UP0, 0x80, 0x0 ;  /* 0x000000000000781c */ /* 0x000fe20003f2f008 */
[----:B------:R-:W-:Y:S02]  /*6370*/  UIMAD UR9, UR11, UR12, URZ ;  /* 0x0000000c0b0972a4 */ /* 0x000fe4000f8e023f */
[----:B------:R-:W-:-:S02]  /*6380*/  UIMAD.WIDE.U32 UR6, UR10, UR12, UR6 ;  /* 0x0000000c0a0672a5 */ /* 0x000fc4000f8e0006 */
[----:B------:R-:W-:-:S04]  /*6390*/  UIMAD UR9, UR10, UR13, UR9 ;  /* 0x0000000d0a0972a4 */ /* 0x000fc8000f8e0209 */
[----:B------:R-:W-:-:S04]  /*63a0*/  UIADD3 UR25, UR7, UR9, URZ ;  /* 0x0000000907197290 */ /* 0x000fc8000fffe03f */
[----:B------:R-:W-:Y:S08]  /*63b0*/  @P1 BRA `(.L_x_2577) ;  /* 0x00000004001c1947 */ /* 0x000ff00003800000 */
        /* <DEDUP_REMOVED lines=18> */
.L_x_2579:
[----:B------:R-:W-:Y:S05]  /*64e0*/  BSYNC B1 ;  /* 0x0000000000017941 */ /* 0x000fea0003800000 */
.L_x_2578:
        /* <DEDUP_REMOVED lines=18> */
.L_x_2581:
[----:B------:R-:W-:Y:S05]  /*6610*/  BSYNC B1 ;  /* 0x0000000000017941 */ /* 0x000fea0003800000 */
.L_x_2580:
        /* <DEDUP_REMOVED lines=19> */
.L_x_2583:
[----:B------:R-:W-:Y:S05]  /*6750*/  BSYNC B1 ;  /* 0x0000000000017941 */ /* 0x000fea0003800000 */
.L_x_2582:
[----:B------:R-:W-:Y:S06]  /*6760*/  BAR.ARV 0xa, 0xa0 ;  /* 0x0282800000007b1d */ /* 0x000fec0000002000 */
[----:B------:R-:W-:Y:S04]  /*6770*/  BSSY B1, `(.L_x_2584) ;  /* 0x0000003000017945 */ /* 0x000fe80003800000 */
[----:B------:R-:W-:Y:S05]  /*6780*/  @!P0 BRA `(.L_x_2585) ;  /* 0x0000000000048947 */ /* 0x000fea0003800000 */
[----:B------:R-:W-:-:S04]  /*6790*/  DEPBAR.LE SB0, 0x1 ;  /* 0x000080400000791a */ /* 0x000fc80000000000 */
.L_x_2585:
[----:B------:R-:W-:Y:S05]  /*67a0*/  BSYNC B1 ;  /* 0x0000000000017941 */ /* 0x000fea0003800000 */
.L_x_2584:
[----:B------:R-:W-:Y:S06]  /*67b0*/  BAR.ARV 0xb, 0xa0 ;  /* 0x02c2800000007b1d */ /* 0x000fec0000002000 */
[----:B------:R-:W-:Y:S04]  /*67c0*/  BSSY B1, `(.L_x_2586) ;  /* 0x0000003000017945 */ /* 0x000fe80003800000 */
[----:B------:R-:W-:Y:S05]  /*67d0*/  @!P0 BRA `(.L_x_2587) ;  /* 0x0000000000048947 */ /* 0x000fea0003800000 */
[----:B------:R-:W-:-:S04]  /*67e0*/  DEPBAR.LE SB0, 0x0 ;  /* 0x000080000000791a */ /* 0x000fc80000000000 */
.L_x_2587:
[----:B------:R-:W-:Y:S05]  /*67f0*/  BSYNC B1 ;  /* 0x0000000000017941 */ /* 0x000fea0003800000 */
.L_x_2586:
[----:B------:R-:W-:Y:S06]  /*6800*/  BAR.ARV 0xc, 0xa0 ;  /* 0x0302800000007b1d */ /* 0x000fec0000002000 */
[----:B------:R-:W-:Y:S01]  /*6810*/  UIADD3 UR12, UR8, 0x1, URZ ;  /* 0x00000001080c7890 */ /* 0x000fe2000fffe03f */
[----:B------:R-:W-:Y:S11]  /*6820*/  BRA `(.L_x_2588) ;  /* 0x0000000000047947 */ /* 0x000ff60003800000 */
.L_x_2577:
[----:B------:R-:W-:-:S05]  /*6830*/  UMOV UR12, UR8 ;  /* 0x00000008000c7c82 */ /* 0x000fca0008000000 */
.L_x_2588:
[----:B------:R-:W-:-:S04]  /*6840*/  UIADD3 UR4, UR8, 0x1, URZ ;  /* 0x0000000108047890 */ /* 0x000fc8000fffe03f */
[----:B------:R-:W-:-:S06]  /*6850*/  UISETP.NE.AND UP0, UPT, UR5, UR4, UPT ;  /* 0x000000040500728c */ /* 0x000fcc000bf05270 */
[----:B------:R-:W-:-:S13]  /*6860*/  PLOP3.LUT P1, PT, PT, PT, UP0, 0x80, 0x0 ;  /* 0x000000000000781c */ /* 0x000fda0003f2f008 */
[----:B------:R-:W-:Y:S05]  /*6870*/  @!P1 BRA `(.L_x_2574) ;  /* 0x0000002c00ec9947 */ /* 0x000fea0003800000 */
[----:B------:R-:W-:Y:S01]  /*6880*/  ULDC.64 UR10, c[0x0][0x2c0] ;  /* 0x0000b000000a7ab9 */ /* 0x000fe20000000a00 */
[----:B------:R-:W-:Y:S02]  /*6890*/  UIADD3 UR23, UR9, UR7, URZ ;  /* 0x0000000709177290 */ /* 0x000fe4000fffe03f */
[----:B------:R-:W-:Y:S02]  /*68a0*/  ULEA UR22, UP0, UR6, UR10, 0x2 ;  /* 0x0000000a06167291 */ /* 0x000fe4000f80103f */
[----:B------:R-:W-:Y:S02]  /*68b0*/  UIMAD UR13, UR12, 0x3000, URZ ;  /* 0x000030000c0d78a4 */ /* 0x000fe4000f8e023f */
        /* <DEDUP_REMOVED lines=11> */
[----:B------:R-:W-:Y:S01]  /*6970*/  UMOV UR4, URZ ;  /* 0x0000003f00047c82 */ /* 0x000fe20008000000 */
[----:B------:R-:W-:Y:S01]  /*6980*/  ULDC.64 UR28, c[0x0][0x2c0] ;  /* 0x0000b000001c7ab9 */ /* 0x000fe20000000a00 */
[----:B------:R-:W-:-:S09]  /*6990*/  UMOV UR24, UR13 ;  /* 0x0000000d00187c82 */ /* 0x000fd20008000000 */
.L_x_2609:
        /* <DEDUP_REMOVED lines=13> */
[----:B------:R-:W-:Y:S02]  /*6a70*/  ULEA.HI.X.SX32 UR40, UR24, UR25, 0x1, UP0 ;  /* 0x0000001918287291 */ /* 0x000fe400080f0e3f */
[----:B------:R-:W-:-:S04]  /*6a80*/  ULEA UR38, UP0, UR39, UR28, 0x2 ;  /* 0x0000001c27267291 */ /* 0x000fc8000f80103f */
[----:B------:R-:W-:-:S03]  /*6a90*/  ULEA.HI.X UR39, UR39, UR29, UR40, 0x2, UP0 ;  /* 0x0000001d27277291 */ /* 0x000fc600080f1428 */
[----:B------:R-:W-:Y:S01]  /*6aa0*/  UMOV UR40, 0x0 ;  /* 0x0000000000287882 */ /* 0x000fe20000000000 */
[----:B-1----:R-:W-:-:S03]  /*6ab0*/  ULEA UR26, UR27, UR26, 0x18 ;  /* 0x0000001a1b1a7291 */ /* 0x002fc6000f8ec03f */
[----:B------:R-:W-:Y:S01]  /*6ac0*/  UMOV UR27, 0x400 ;  /* 0x00000400001b7882 */ /* 0x000fe20000000000 */
[----:B------:R-:W-:-:S09]  /*6ad0*/  UIADD3 UR26, UR26, 0x12000, URZ ;  /* 0x000120001a1a7890 */ /* 0x000fd2000fffe03f */
[----:B------:R1:W-:Y:S02]  /*6ae0*/  UBLKRED.G.S.ADD.F32.RN [UR38], [UR26], UR27, desc[UR40] ;  /* 0x000028261a0073bb */ /* 0x0003e400080a141b */
[----:B-1----:R0:W-:Y:S02]  /*6af0*/  UTMACMDFLUSH ;  /* 0x00000000000079b7 */ /* 0x0021e40000000000 */
.L_x_2590:
[----:B------:R-:W-:Y:S05]  /*6b00*/  BSYNC B1 ;  /* 0x0000000000017941 */ /* 0x000fea0003800000 */
.L_x_2589:
        /* <DEDUP_REMOVED lines=12> */
.L_x_2592:
[----:B------:R-:W-:Y:S05]  /*6bd0*/  BSYNC B1 ;  /* 0x0000000000017941 */ /* 0x000fea0003800000 */
.L_x_2591:
        /* <DEDUP_REMOVED lines=13> */
.L_x_2594:
[----:B------:R-:W-:Y:S05]  /*6cb0*/  BSYNC B1 ;  /* 0x0000000000017941 */ /* 0x000fea0003800000 */
.L_x_2593:
[----:B------:R-:W-:Y:S06]  /*6cc0*/  BAR.ARV 0xa, 0xa0 ;  /* 0x0282800000007b1d */ /* 0x000fec0000002000 */
[----:B------:R-:W-:Y:S04]  /*6cd0*/  BSSY B1, `(.L_x_2595) ;  /* 0x0000003000017945 */ /* 0x000fe80003800000 */
[----:B------:R-:W-:Y:S05]  /*6ce0*/  @!P0 BRA `(.L_x_2596) ;  /* 0x0000000000048947 */ /* 0x000fea0003800000 */
[----:B------:R-:W-:-:S04]  /*6cf0*/  DEPBAR.LE SB0, 0x1 ;  /* 0x000080400000791a */ /* 0x000fc80000000000 */
.L_x_2596:
[----:B------:R-:W-:Y:S05]  /*6d00*/  BSYNC B1 ;  /* 0x0000000000017941 */ /* 0x000fea0003800000 */
.L_x_2595:
[----:B------:R-:W-:Y:S06]  /*6d10*/  BAR.ARV 0xb, 0xa0 ;  /* 0x02c2800000007b1d */ /* 0x000fec0000002000 */
[----:B------:R-:W-:Y:S04]  /*6d20*/  BSSY B1, `(.L_x_2597) ;  /* 0x0000003000017945 */ /* 0x000fe80003800000 */
[----:B------:R-:W-:Y:S05]  /*6d30*/  @!P0 BRA `(.L_x_2598) ;  /* 0x0000000000048947 */ /* 0x000fea0003800000 */
[----:B------:R-:W-:-:S04]  /*6d40*/  DEPBAR.LE SB0, 0x0 ;  /* 0x000080000000791a */ /* 0x000fc80000000000 */
.L_x_2598:
[----:B------:R-:W-:Y:S05]  /*6d50*/  BSYNC B1 ;  /* 0x0000000000017941 */ /* 0x000fea0003800000 */
.L_x_2597:
        /* <DEDUP_REMOVED lines=13> */
.L_x_2600:
[----:B------:R-:W-:Y:S05]  /*6e30*/  BSYNC B1 ;  /* 0x0000000000017941 */ /* 0x000fea0003800000 */
.L_x_2599:
        /* <DEDUP_REMOVED lines=12> */
.L_x_2602:
[----:B------:R-:W-:Y:S05]  /*6f00*/  BSYNC B1 ;  /* 0x0000000000017941 */ /* 0x000fea0003800000 */
.L_x_2601:
        /* <DEDUP_REMOVED lines=13> */
.L_x_2604:
[----:B------:R-:W-:Y:S05]  /*6fe0*/  BSYNC B1 ;  /* 0x0000000000017941 */ /* 0x000fea0003800000 */
.L_x_2603:
[----:B------:R-:W-:Y:S06]  /*6ff0*/  BAR.ARV 0xa, 0xa0 ;  /* 0x0282800000007b1d */ /* 0x000fec0000002000 */
[----:B------:R-:W-:Y:S04]  /*7000*/  BSSY B1, `(.L_x_2605) ;  /* 0x0000003000017945 */ /* 0x000fe80003800000 */
[----:B------:R-:W-:Y:S05]  /*7010*/  @!P0 BRA `(.L_x_2606) ;  /* 0x0000000000048947 */ /* 0x000fea0003800000 */
[----:B------:R-:W-:-:S04]  /*7020*/  DEPBAR.LE SB0, 0x1 ;  /* 0x000080400000791a */ /* 0x000fc80000000000 */
.L_x_2606:
[----:B------:R-:W-:Y:S05]  /*7030*/  BSYNC B1 ;  /* 0x0000000000017941 */ /* 0x000fea0003800000 */
.L_x_2605:
[----:B------:R-:W-:Y:S01]  /*7040*/  UIADD3 UR12, UR12, 0x2, URZ ;  /* 0x000000020c0c7890 */ /* 0x000fe2000fffe03f */
[----:B------:R-:W-:Y:S06]  /*7050*/  BAR.ARV 0xb, 0xa0 ;  /* 0x02c2800000007b1d */ /* 0x000fec0000002000 */
[----:B------:R-:W-:Y:S01]  /*7060*/  UISETP.GE.AND UP0, UPT, UR12, UR5, UPT ;  /* 0x000000050c00728c */ /* 0x000fe2000bf06270 */
[----:B------:R-:W-:Y:S04]  /*7070*/  BSSY B1, `(.L_x_2607) ;  /* 0x0000003000017945 */ /* 0x000fe80003800000 */
[----:B------:R-:W-:Y:S06]  /*7080*/  @!P0 BRA `(.L_x_2608) ;  /* 0x0000000000048947 */ /* 0x000fec0003800000 */
[----:B------:R-:W-:-:S04]  /*7090*/  DEPBAR.LE SB0, 0x0 ;  /* 0x000080000000791a */ /* 0x000fc80000000000 */
.L_x_2608:
[----:B------:R-:W-:Y:S05]  /*70a0*/  BSYNC B1 ;  /* 0x0000000000017941 */ /* 0x000fea0003800000 */
.L_x_2607:
[----:B------:R-:W-:Y:S06]  /*70b0*/  BAR.ARV 0xc, 0xa0 ;  /* 0x0302800000007b1d */ /* 0x000fec0000002000 */
[----:B------:R-:W-:Y:S01]  /*70c0*/  PLOP3.LUT P1, PT, PT, PT, UP0, 0x80, 0x0 ;  /* 0x000000000000781c */ /* 0x000fe20003f2f008 */
[----:B------:R-:W-:Y:S02]  /*70d0*/  UIADD3 UR24, UR24, 0x6000, URZ ;  /* 0x0000600018187890 */ /* 0x000fe4000fffe03f */
[----:B------:R-:W-:-:S10]  /*70e0*/  UIADD3 UR4, UR4, 0x6000, URZ ;  /* 0x0000600004047890 */ /* 0x000fd4000fffe03f */
[----:B------:R-:W-:Y:S05]  /*70f0*/  @!P1 BRA `(.L_x_2609) ;  /* 0xfffffff800289947 */ /* 0x000fea000383ffff */
[----:B------:R-:W-:Y:S05]  /*7100*/  BRA `(.L_x_2574) ;  /* 0x0000002400c87947 */ /* 0x000fea0003800000 */
.L_x_2573:
        /* <DEDUP_REMOVED lines=21> */
.L_x_2610:
[----:B------:R-:W-:Y:S01]  /*7260*/  ULDC UR8, c[0x0][0xb44] ;  /* 0x0002d10000087ab9 */ /* 0x000fe20000000800 */
[----:B------:R-:W-:Y:S01]  /*7270*/  UMOV UR35, UR7 ;  /* 0x0000000700237c82 */ /* 0x000fe20008000000 */
[----:B------:R-:W-:-:S11]  /*7280*/  UISETP.NE.AND UP0, UPT, UR8, 0x1, UPT ;  /* 0x000000010800788c */ /* 0x000fd6000bf05270 */
[----:B------:R-:W-:Y:S02]  /*7290*/  @UP0 ULDC.64 UR10, c[0x0][0xb48] ;  /* 0x0002d200000a0ab9 */ /* 0x000fe40000000a00 */
[----:B------:R-:W-:-:S04]  /*72a0*/  UIMAD.WIDE.U32 UR4, UR7, UR10, URZ ;  /* 0x0000000a070472a5 */ /* 0x000fc8000f8e003f */
[----:B------:R-:W-:-:S04]  /*72b0*/  @UP0 USHF.R.U32.HI UR35, URZ, UR11, UR5 ;  /* 0x0000000b3f230299 */ /* 0x000fc80008011605 */
[----:B------:R-:W-:-:S12]  /*72c0*/  UIMAD UR4, UR35, UR8, URZ ;  /* 0x00000008230472a4 */ /* 0x000fd8000f8e023f */
.L_x_2611:
[----:B------:R-:W-:Y:S01]  /*72d0*/  ULDC UR8, c[0x0][0xb38] ;  /* 0x0002ce0000087ab9 */ /* 0x000fe20000000800 */
[----:B------:R-:W-:Y:S01]  /*72e0*/  UIADD3 UR4, UR7, -UR4, URZ ;  /* 0x8000000407047290 */ /* 0x000fe2000fffe03f */
[----:B------:R-:W-:Y:S01]  /*72f0*/  IMAD.MOV.U32 R16, RZ, RZ, 0x1 ;  /* 0x00000001ff107424 */ /* 0x000fe200078e00ff */
[----:B------:R-:W-:Y:S01]  /*7300*/  UISETP.NE.AND UP0, UPT, UR8, 0x1, UPT ;  /* 0x000000010800788c */ /* 0x000fe2000bf05270 */
[----:B------:R-:W-:Y:S01]  /*7310*/  IMAD.MOV.U32 R23, RZ, RZ, RZ ;  /* 0x000000ffff177224 */ /* 0x000fe200078e00ff */
[----:B------:R-:W-:Y:S01]  /*7320*/  ULDC UR5, c[0x0][0xb44] ;  /* 0x0002d10000057ab9 */ /* 0x000fe20000000800 */
[----:B------:R-:W-:Y:S01]  /*7330*/  IMAD.MOV.U32 R10, RZ, RZ, 0x1 ;  /* 0x00000001ff0a7424 */ /* 0x000fe200078e00ff */
[----:B------:R-:W-:-:S07]  /*7340*/  UIMAD UR6, UR6, UR5, UR4 ;  /* 0x00000005060672a4 */ /* 0x000fce000f8e0204 */
        /* <DEDUP_REMOVED lines=9> */
[----:B------:R-:W1:Y:S01]  /*73e0*/  LDC R2, c[0x0][0x280] ;  /* 0x0000a000ff027b82 */ /* 0x000e620000000800 */
[----:B------:R-:W-:Y:S01]  /*73f0*/  UIMAD UR35, UR35, 0x60, URZ ;  /* 0x00000060232378a4 */ /* 0x000fe2000f8e023f */
[----:B------:R-:W-:-:S06]  /*7400*/  ULDC UR4, c[0x0][0x74c] ;  /* 0x0001d30000047ab9 */ /* 0x000fcc0000000800 */
[----:B------:R-:W1:Y:S02]  /*7410*/  LDC R3, c[0x0][0x290] ;  /* 0x0000a400ff037b82 */ /* 0x000e640000000800 */
[----:B-1----:R-:W-:Y:S01]  /*7420*/  IADD3 R0, -R3, UR35, R2 ;  /* 0x0000002303007c10 */ /* 0x002fe2000fffe102 */
[----:B------:R-:W-:-:S04]  /*7430*/  VIADD R2, R2, 0x3f ;  /* 0x0000003f02027836 */ /* 0x000fc80000000000 */
[----:B------:R-:W-:Y:S01]  /*7440*/  VIADD R0, R0, -UR4 ;  /* 0x8000000400007c36 */ /* 0x000fe20008000000 */
[----:B------:R-:W-:-:S04]  /*7450*/  SHF.R.S32.HI R5, RZ, 0x1f, R2 ;  /* 0x0000001fff057819 */ /* 0x000fc80000011402 */
[----:B------:R-:W-:Y:S02]  /*7460*/  SHF.R.S32.HI R3, RZ, 0x1f, R0 ;  /* 0x0000001fff037819 */ /* 0x000fe40000011400 */
[----:B------:R-:W-:Y:S02]  /*7470*/  LEA.HI R4, R5, R2, RZ, 0x6 ;  /* 0x0000000205047211 */ /* 0x000fe400078f30ff */
[----:B------:R-:W-:Y:S02]  /*7480*/  LEA.HI R3, R3, R0, RZ, 0x6 ;  /* 0x0000000003037211 */ /* 0x000fe400078f30ff */
[----:B------:R-:W-:Y:S02]  /*7490*/  SHF.R.S32.HI R4, RZ, 0x6, R4 ;  /* 0x00000006ff047819 */ /* 0x000fe40000011404 */
[----:B------:R-:W-:-:S04]  /*74a0*/  SHF.R.S32.HI R3, RZ, 0x6, R3 ;  /* 0x00000006ff037819 */ /* 0x000fc80000011403 */
[----:B------:R-:W-:-:S04]  /*74b0*/  VIMNMX R5, RZ, R3, !PT ;  /* 0x00000003ff057248 */ /* 0x000fc80007fe0100 */
[----:B------:R-:W-:-:S13]  /*74c0*/  ISETP.GT.AND P0, PT, R4, R5, PT ;  /* 0x000000050400720c */ /* 0x000fda0003f04270 */
[----:B------:R-:W-:Y:S05]  /*74d0*/  @!P0 BRA `(.L_x_2612) ;  /* 0x0000002000508947 */ /* 0x000fea0003800000 */
[----:B------:R-:W1:Y:S01]  /*74e0*/  LDC.64 R8, c[0x0][0x718] ;  /* 0x0001c600ff087b82 */ /* 0x000e620000000a00 */
[----:B------:R-:W-:Y:S01]  /*74f0*/  IMAD.U32 R3, RZ, RZ, UR28 ;  /* 0x0000001cff037e24 */ /* 0x000fe2000f8e00ff */
[----:B------:R-:W-:Y:S01]  /*7500*/  ULDC UR4, c[0x0][0x2e8] ;  /* 0x0000ba0000047ab9 */ /* 0x000fe20000000800 */
[----:B------:R-:W-:Y:S01]  /*7510*/  ELECT P0, URZ, PT ;  /* 0x00000000003f782f */ /* 0x000fe20003800000 */
[----:B------:R-:W-:Y:S01]  /*7520*/  BSSY B1, `(.L_x_2612) ;  /* 0x000020f000017945 */ /* 0x000fe20003800000 */
[----:B------:R-:W-:Y:S01]  /*7530*/  UISETP.NE.AND UP0, UPT, UR4, 0x1, UPT ;  /* 0x000000010400788c */ /* 0x000fe2000bf05270 */
[----:B------:R-:W-:Y:S01]  /*7540*/  SHF.R.S32.HI R3, RZ, 0x1f, R3 ;  /* 0x0000001fff037819 */ /* 0x000fe20000011403 */
[----:B------:R-:W-:Y:S01]  /*7550*/  UMOV UR36, UR28 ;  /* 0x0000001c00247c82 */ /* 0x000fe20008000000 */
[----:B------:R-:W2:Y:S01]  /*7560*/  LDC.64 R6, c[0x0][0x730] ;  /* 0x0001cc00ff067b82 */ /* 0x000ea20000000a00 */
[----:B------:R-:W-:-:S07]  /*7570*/  IMAD.MOV.U32 R23, RZ, RZ, RZ ;  /* 0x000000ffff177224 */ /* 0x000fce00078e00ff */
[----:B------:R-:W3:Y:S01]  /*7580*/  LDC.64 R10, c[0x0][0x720] ;  /* 0x0001c800ff0a7b82 */ /* 0x000ee20000000a00 */
[----:B------:R-:W-:Y:S01]  /*7590*/  @UP0 ULDC UR4, c[0x0][0x2ec] ;  /* 0x0000bb0000040ab9 */ /* 0x000fe20000000800 */
[----:B------:R-:W-:Y:S01]  /*75a0*/  @UP0 ULDC UR6, c[0x0][0x2f0] ;  /* 0x0000bc0000060ab9 */ /* 0x000fe20000000800 */
[----:B------:R-:W-:-:S04]  /*75b0*/  UIMAD.WIDE.U32 UR4, UR28, UR4, URZ ;  /* 0x000000041c0472a5 */ /* 0x000fc8000f8e003f */
[----:B------:R-:W-:Y:S01]  /*75c0*/  @UP0 USHF.R.U32.HI UR36, URZ, UR6, UR5 ;  /* 0x000000063f240299 */ /* 0x000fe20008011605 */
[----:B-1----:R-:W-:-:S04]  /*75d0*/  IMAD R0, R3, R8, RZ ;  /* 0x0000000803007224 */ /* 0x002fc800078e02ff */
[----:B------:R-:W-:Y:S02]  /*75e0*/  IMAD R13, R9, UR28, R0 ;  /* 0x0000001c090d7c24 */ /* 0x000fe4000f8e0200 */
[----:B------:R-:W-:-:S04]  /*75f0*/  IMAD.WIDE.U32 R8, R8, UR28, RZ ;  /* 0x0000001c08087c25 */ /* 0x000fc8000f8e00ff */
[----:B--2---:R-:W-:Y:S02]  /*7600*/  IMAD R12, R3, R6, RZ ;  /* 0x00000006030c7224 */ /* 0x004fe400078e02ff */
[----:B------:R-:W1:Y:S01]  /*7610*/  LDC.64 R2, c[0x0][0x738] ;  /* 0x0001ce00ff027b82 */ /* 0x000e620000000a00 */
[----:B------:R-:W-:Y:S02]  /*7620*/  IMAD.U32 R0, RZ, RZ, UR29 ;  /* 0x0000001dff007e24 */ /* 0x000fe4000f8e00ff */
[----:B------:R-:W-:Y:S02]  /*7630*/  IMAD.IADD R9, R9, 0x1, R13 ;  /* 0x0000000109097824 */ /* 0x000fe400078e020d */
[----:B------:R-:W-:Y:S01]  /*7640*/  IMAD R15, R7, UR28, R12 ;  /* 0x0000001c070f7c24 */ /* 0x000fe2000f8e020c */
[----:B------:R-:W-:Y:S01]  /*7650*/  SHF.R.S32.HI R13, RZ, 0x1f, R0 ;  /* 0x0000001fff0d7819 */ /* 0x000fe20000011400 */
[----:B------:R-:W-:-:S04]  /*7660*/  IMAD.WIDE.U32 R6, R6, UR28, RZ ;  /* 0x0000001c06067c25 */ /* 0x000fc8000f8e00ff */
[----:B---3--:R-:W-:Y:S02]  /*7670*/  IMAD R0, R13, R10, RZ ;  /* 0x0000000a0d007224 */ /* 0x008fe400078e02ff */
[----:B------:R-:W-:Y:S02]  /*7680*/  IMAD.IADD R7, R7, 0x1, R15 ;  /* 0x0000000107077824 */ /* 0x000fe400078e020f */
[----:B------:R-:W-:Y:S02]  /*7690*/  IMAD R11, R11, UR29, R0 ;  /* 0x0000001d0b0b7c24 */ /* 0x000fe4000f8e0200 */
[----:B------:R-:W-:-:S04]  /*76a0*/  IMAD.WIDE.U32 R8, R10, UR29, R8 ;  /* 0x0000001d0a087c25 */ /* 0x000fc8000f8e0008 */
[----:B------:R-:W-:Y:S02]  /*76b0*/  IMAD.MOV.U32 R10, RZ, RZ, 0x1 ;  /* 0x00000001ff0a7424 */ /* 0x000fe400078e00ff */
[----:B-1----:R-:W-:Y:S02]  /*76c0*/  IMAD R0, R13, R2, RZ ;  /* 0x000000020d007224 */ /* 0x002fe400078e02ff */
[----:B------:R-:W-:-:S04]  /*76d0*/  IMAD.WIDE.U32 R6, R2, UR29, R6 ;  /* 0x0000001d02067c25 */ /* 0x000fc8000f8e0006 */
[----:B------:R-:W-:Y:S01]  /*76e0*/  IMAD R3, R3, UR29, R0 ;  /* 0x0000001d03037c24 */ /* 0x000fe2000f8e0200 */
[----:B------:R-:W-:Y:S06]  /*76f0*/  @!P0 BRA `(.L_x_2613) ;  /* 0x0000001c00c48947 */ /* 0x000fec0003800000 */
[----:B------:R-:W1:Y:S01]  /*7700*/  S2R R13, SR_CgaCtaId ;  /* 0x00000000000d7919 */ /* 0x000e620000008800 */
[----:B------:R-:W-:Y:S01]  /*7710*/  MOV R12, 0x400 ;  /* 0x00000400000c7802 */ /* 0x000fe20000000f00 */
[----:B------:R-:W-:Y:S01]  /*7720*/  IMAD.MOV.U32 R0, RZ, RZ, 0x1 ;  /* 0x00000001ff007424 */ /* 0x000fe200078e00ff */
[----:B------:R-:W2:Y:S02]  /*7730*/  S2R R14, SR_TID.X ;  /* 0x00000000000e7919 */ /* 0x000ea40000002100 */
[----:B-1----:R-:W-:Y:S02]  /*7740*/  LEA R12, R13, R12, 0x18 ;  /* 0x0000000c0d0c7211 */ /* 0x002fe400078ec0ff */
[----:B------:R-:W-:Y:S02]  /*7750*/  SHF.L.U32 R13, R0, 0x1f, RZ ;  /* 0x0000001f000d7819 */ /* 0x000fe400000006ff */
[----:B--2---:R-:W-:Y:S01]  /*7760*/  LOP3.LUT P0, RZ, R14, 0x7f, RZ, 0xc0, !PT ;  /* 0x0000007f0eff7812 */ /* 0x004fe2000780c0ff */
[----:B------:R-:W-:Y:S01]  /*7770*/  IMAD.IADD R14, R9, 0x1, R11 ;  /* 0x00000001090e7824 */ /* 0x000fe200078e020b */
[----:B------:R-:W1:Y:S02]  /*7780*/  SYNCS.PHASECHK.TRANS64.TRYWAIT P1, [R12+URZ+0x36420], R13 ;  /* 0x0364200d0c0075a7 */ /* 0x000e64000802017f */
[----:B-1----:R-:W-:Y:S09]  /*7790*/  @!P1 BRA `(.L_x_2614) ;  /* 0x00000020008c9947 */ /* 0x002ff20003800000 */
.L_x_2641:
        /* <DEDUP_REMOVED lines=9> */
.L_x_2615:
[----:B------:R-:W-:Y:S01]  /*7830*/  R2UR UR27, R5 ;  /* 0x00000000051b72ca */ /* 0x000fe200000e0000 */
[----:B------:R-:W2:Y:S01]  /*7840*/  LDC.64 R18, c[0x0][0x198] ;  /* 0x00006600ff127b82 */ /* 0x000ea20000000a00 */
[----:B------:R-:W-:Y:S01]  /*7850*/  ULDC.64 UR4, c[0x0][0x700] ;  /* 0x0001c00000047ab9 */ /* 0x000fe20000000a00 */
[----:B------:R-:W-:Y:S01]  /*7860*/  R2UR UR32, R12 ;  /* 0x000000000c2072ca */ /* 0x000fe200000e0000 */
[----:B------:R-:W-:Y:S01]  /*7870*/  IMAD.U32 R11, RZ, RZ, UR4 ;  /* 0x00000004ff0b7e24 */ /* 0x000fe2000f8e00ff */
[----:B------:R-:W-:Y:S01]  /*7880*/  UMOV UR30, 0x0 ;  /* 0x00000000001e7882 */ /* 0x000fe20000000000 */
[----:B------:R-:W-:Y:S01]  /*7890*/  IMAD.U32 R0, RZ, RZ, UR5 ;  /* 0x00000005ff007e24 */ /* 0x000fe2000f8e00ff */
[----:B------:R-:W-:Y:S01]  /*78a0*/  UMOV UR31, 0x14f00000 ;  /* 0x14f00000001f7882 */ /* 0x000fe20000000000 */
[----:B------:R-:W-:Y:S01]  /*78b0*/  UMOV UR26, URZ ;  /* 0x0000003f001a7c82 */ /* 0x000fe20008000000 */
[----:B------:R-:W-:Y:S01]  /*78c0*/  UMOV UR18, 0x40 ;  /* 0x0000004000127882 */ /* 0x000fe20000000000 */
[----:B------:R-:W-:Y:S01]  /*78d0*/  UMOV UR20, UR28 ;  /* 0x0000001c00147c82 */ /* 0x000fe20008000000 */
[----:B------:R-:W-:Y:S01]  /*78e0*/  UMOV UR21, UR29 ;  /* 0x0000001d00157c82 */ /* 0x000fe20008000000 */
[----:B------:R-:W-:Y:S01]  /*78f0*/  UMOV UR10, 0x80 ;  /* 0x00000080000a7882 */ /* 0x000fe20000000000 */
[----:B------:R-:W-:Y:S01]  /*7900*/  USHF.L.U32 UR27, UR27, 0x6, URZ ;  /* 0x000000061b1b7899 */ /* 0x000fe2000800063f */
[----:B------:R-:W-:Y:S01]  /*7910*/  IMAD.MOV.U32 R17, RZ, RZ, 0x12000 ;  /* 0x00012000ff117424 */ /* 0x000fe200078e00ff */
[----:B------:R-:W-:Y:S01]  /*7920*/  UMOV UR12, UR28 ;  /* 0x0000001c000c7c82 */ /* 0x000fe20008000000 */
[----:B------:R-:W-:Y:S01]  /*7930*/  UIADD3 UR25, UR32, 0x36410, URZ ;  /* 0x0003641020197890 */ /* 0x000fe2000fffe03f */
[----:B------:R-:W-:Y:S01]  /*7940*/  IMAD.MOV.U32 R23, RZ, RZ, 0x1 ;  /* 0x00000001ff177424 */ /* 0x000fe200078e00ff */
[----:B------:R-:W-:Y:S01]  /*7950*/  UIADD3 UR24, UR32, 0x1e000, URZ ;  /* 0x0001e00020187890 */ /* 0x000fe2000fffe03f */
[----:B------:R-:W-:Y:S01]  /*7960*/  IMAD.U32 R3, RZ, RZ, UR27 ;  /* 0x0000001bff037e24 */ /* 0x000fe2000f8e00ff */
[----:B------:R-:W-:Y:S01]  /*7970*/  IADD3 R2, P1, R8, UR27, RZ ;  /* 0x0000001b08027c10 */ /* 0x000fe2000ff3e0ff */
[----:B------:R-:W-:-:S02]  /*7980*/  UIADD3 UR16, UR32, 0x20000, URZ ;  /* 0x0002000020107890 */ /* 0x000fc4000fffe03f */
[----:B------:R-:W-:Y:S01]  /*7990*/  UIADD3 UR8, UR32, 0x22000, URZ ;  /* 0x0002200020087890 */ /* 0x000fe2000fffe03f */
[----:B------:R-:W-:Y:S01]  /*79a0*/  LEA.HI.X.SX32 R3, R3, R14, 0x1, P1 ;  /* 0x0000000e03037211 */ /* 0x000fe200008f0eff */
[----:B--2---:R-:W-:Y:S01]  /*79b0*/  IMAD.MOV.U32 R20, RZ, RZ, R18 ;  /* 0x000000ffff147224 */ /* 0x004fe200078e0012 */
[C---:B------:R-:W-:Y:S01]  /*79c0*/  LEA R10, P1, R2.reuse, R11, 0x2 ;  /* 0x0000000b020a7211 */ /* 0x040fe200078210ff */
[----:B------:R-:W-:Y:S01]  /*79d0*/  IMAD.MOV.U32 R21, RZ, RZ, R19 ;  /* 0x000000ffff157224 */ /* 0x000fe200078e0013 */
[----:B------:R-:W-:Y:S02]  /*79e0*/  UIADD3 UR40, UR32, 0x30000, URZ ;  /* 0x0003000020287890 */ /* 0x000fe4000fffe03f */
[----:B------:R-:W-:Y:S01]  /*79f0*/  LEA.HI.X R2, R2, R0, R3, 0x2, P1 ;  /* 0x0000000002027211 */ /* 0x000fe200008f1403 */
[----:B------:R-:W-:Y:S01]  /*7a00*/  UMOV UR17, UR25 ;  /* 0x0000001900117c82 */ /* 0x000fe20008000000 */
[----:B------:R-:W-:Y:S01]  /*7a10*/  R2UR UR14, R10 ;  /* 0x000000000a0e72ca */ /* 0x000fe200000e0000 */
[----:B------:R-:W-:Y:S01]  /*7a20*/  UMOV UR19, UR27 ;  /* 0x0000001b00137c82 */ /* 0x000fe20008000000 */
[----:B------:R-:W-:Y:S01]  /*7a30*/  R2UR UR15, R2 ;  /* 0x00000000020f72ca */ /* 0x000fe200000e0000 */
[----:B------:R-:W-:Y:S01]  /*7a40*/  UMOV UR13, UR29 ;  /* 0x0000001d000d7c82 */ /* 0x000fe20008000000 */
[----:B------:R-:W-:Y:S01]  /*7a50*/  IADD3 R2, P1, R20, 0x2f0, RZ ;  /* 0x000002f014027810 */ /* 0x000fe20007f3e0ff */
[----:B------:R-:W-:Y:S01]  /*7a60*/  UMOV UR9, UR25 ;  /* 0x0000001900097c82 */ /* 0x000fe20008000000 */
[----:B------:R-:W-:Y:S01]  /*7a70*/  UMOV UR11, UR27 ;  /* 0x0000001b000b7c82 */ /* 0x000fe20008000000 */
[----:B------:R-:W-:Y:S01]  /*7a80*/  UMOV UR33, 0x10 ;  /* 0x0000001000217882 */ /* 0x000fe20000000000 */
[----:B------:R-:W-:Y:S01]  /*7a90*/  R2UR UR6, R2 ;  /* 0x00000000020672ca */ /* 0x000fe200000e0000 */
[----:B------:R-:W-:Y:S01]  /*7aa0*/  UMOV UR41, UR25 ;  /* 0x0000001900297c82 */ /* 0x000fe20008000000 */
[----:B------:R-:W-:Y:S01]  /*7ab0*/  IADD3 R2, P2, R20, 0x3f0, RZ ;  /* 0x000003f014027810 */ /* 0x000fe20007f5e0ff */
[----:B------:R-:W-:Y:S01]  /*7ac0*/  VIADD R10, R4, 0xffffffff ;  /* 0xffffffff040a7836 */ /* 0x000fe20000000000 */
[----:B------:R-:W-:-:S02]  /*7ad0*/  UIADD3 UR48, UR32, 0x3000, URZ ;  /* 0x0000300020307890 */ /* 0x000fc4000fffe03f */
[----:B------:R-:W-:Y:S01]  /*7ae0*/  R2UR UR4, R2 ;  /* 0x00000000020472ca */ /* 0x000fe200000e0000 */
[--C-:B------:R-:W-:Y:S01]  /*7af0*/  IMAD.X R2, RZ, RZ, R21.reuse, P1 ;  /* 0x000000ffff027224 */ /* 0x100fe200008e0615 */
[----:B------:R-:W-:Y:S01]  /*7b00*/  UMOV UR38, 0x0 ;  /* 0x0000000000267882 */ /* 0x000fe20000000000 */
[----:B------:R-:W-:Y:S01]  /*7b10*/  UMOV UR39, 0x10000000 ;  /* 0x1000000000277882 */ /* 0x000fe20000000000 */
[----:B------:R-:W-:Y:S01]  /*7b20*/  UMOV UR37, UR29 ;  /* 0x0000001d00257c82 */ /* 0x000fe20008000000 */
[----:B------:R-:W-:Y:S01]  /*7b30*/  UMOV UR34, UR26 ;  /* 0x0000001a00227c82 */ /* 0x000fe20008000000 */
[----:B------:R-:W-:Y:S01]  /*7b40*/  R2UR UR7, R2 ;  /* 0x00000000020772ca */ /* 0x000fe200000e0000 */
[--C-:B------:R-:W-:Y:S01]  /*7b50*/  IMAD.X R2, RZ, RZ, R21.reuse, P2 ;  /* 0x000000ffff027224 */ /* 0x100fe200010e0615 */
[----:B------:R-:W-:Y:S01]  /*7b60*/  UMOV UR50, 0x40 ;  /* 0x0000004000327882 */ /* 0x000fe20000000000 */
[----:B------:R-:W-:Y:S01]  /*7b70*/  UMOV UR51, UR35 ;  /* 0x0000002300337c82 */ /* 0x000fe20008000000 */
[----:B------:R-:W-:Y:S01]  /*7b80*/  UMOV UR52, UR36 ;  /* 0x0000002400347c82 */ /* 0x000fe20008000000 */
[----:B------:R-:W-:Y:S01]  /*7b90*/  UMOV UR53, UR29 ;  /* 0x0000001d00357c82 */ /* 0x000fe20008000000 */
[----:B------:R-:W-:Y:S01]  /*7ba0*/  R2UR UR5, R2 ;  /* 0x00000000020572ca */ /* 0x000fe200000e0000 */
[----:B------:R-:W-:Y:S01]  /*7bb0*/  UMOV UR42, 0x80 ;  /* 0x00000080002a7882 */ /* 0x000fe20000000000 */
[----:B------:R-:W-:Y:S01]  /*7bc0*/  IADD3 R2, P1, R20, 0xf0, RZ ;  /* 0x000000f014027810 */ /* 0x000fe20007f3e0ff */
[----:B------:R-:W-:Y:S01]  /*7bd0*/  UMOV UR43, UR35 ;  /* 0x00000023002b7c82 */ /* 0x000fe20008000000 */
[----:B------:R-:W-:Y:S01]  /*7be0*/  UMOV UR44, UR36 ;  /* 0x00000024002c7c82 */ /* 0x000fe20008000000 */
[----:B------:R-:W-:Y:S01]  /*7bf0*/  UMOV UR45, UR29 ;  /* 0x0000001d002d7c82 */ /* 0x000fe20008000000 */
[----:B------:R-:W-:Y:S01]  /*7c00*/  R2UR UR22, R2 ;  /* 0x00000000021672ca */ /* 0x000fe200000e0000 */
[----:B------:R-:W-:Y:S01]  /*7c10*/  IMAD.X R3, RZ, RZ, R21, P1 ;  /* 0x000000ffff037224 */ /* 0x000fe200008e0615 */
[----:B------:R-:W-:Y:S01]  /*7c20*/  ISETP.GE.AND P1, PT, R5, R10, PT ;  /* 0x0000000a0500720c */ /* 0x000fe20003f26270 */
[----:B------:R2:W-:Y:S03]  /*7c30*/  STL [R1+0x8], R10 ;  /* 0x0000080a01007387 */ /* 0x0005e60000100800 */
[----:B------:R-:W-:Y:S01]  /*7c40*/  R2UR UR23, R3 ;  /* 0x00000000031772ca */ /* 0x000fe200000e0000 */
[----:B--2---:R-:W-:-:S12]  /*7c50*/  IMAD.MOV.U32 R10, RZ, RZ, 0x1 ;  /* 0x00000001ff0a7424 */ /* 0x004fd800078e00ff */
[----:B------:R-:W-:Y:S01]  /*7c60*/  UTMALDG.4D [UR24], [UR22], desc[UR30] ;  /* 0x00001e18160075b4 */ /* 0x000fe20008019000 */
[----:B------:R2:W-:Y:S01]  /*7c70*/  UTMALDG.4D [UR16], [UR22], desc[UR30] ;  /* 0x00001e10160075b4 */ /* 0x0005e20008019000 */
[----:B------:R-:W-:Y:S01]  /*7c80*/  UTMALDG.4D [UR8], [UR22], desc[UR30] ;  /* 0x00001e08160075b4 */ /* 0x000fe20008019000 */
[----:B------:R3:W-:Y:S01]  /*7c90*/  UBLKCP.S.G [UR40], [UR14], UR33 ;  /* 0x000000280e0073ba */ /* 0x0007e20008000221 */
[----:B------:R4:W-:Y:S01]  /*7ca0*/  SYNCS.ARRIVE.TRANS64 RZ, [R12+URZ+0x36400], R17 ;  /* 0x036400110cff79a7 */ /* 0x0009e2000800003f */
[----:B--2---:R-:W-:Y:S01]  /*7cb0*/  UIADD3 UR16, UR32, 0x9000, URZ ;  /* 0x0000900020107890 */ /* 0x004fe2000fffe03f */
[----:B------:R-:W-:Y:S01]  /*7cc0*/  UMOV UR19, UR35 ;  /* 0x0000002300137c82 */ /* 0x000fe20008000000 */
[----:B------:R-:W-:Y:S01]  /*7cd0*/  UMOV UR20, UR36 ;  /* 0x0000002400147c82 */ /* 0x000fe20008000000 */
[----:B------:R-:W-:Y:S01]  /*7ce0*/  UMOV UR18, UR26 ;  /* 0x0000001a00127c82 */ /* 0x000fe20008000000 */
[----:B---3--:R-:W-:Y:S02]  /*7cf0*/  UIADD3 UR33, UR32, 0x36400, URZ ;  /* 0x0003640020217890 */ /* 0x008fe4000fffe03f */
[----:B------:R-:W-:-:S02]  /*7d00*/  UIADD3 UR40, UR32, 0x6000, URZ ;  /* 0x0000600020287890 */ /* 0x000fc4000fffe03f */
[----:B------:R-:W-:Y:S01]  /*7d10*/  UIADD3 UR8, UR32, 0xc000, URZ ;  /* 0x0000c00020087890 */ /* 0x000fe2000fffe03f */
[----:B------:R-:W-:Y:S02]  /*7d20*/  UMOV UR10, 0x40 ;  /* 0x00000040000a7882 */ /* 0x000fe40000000000 */
[----:B------:R-:W-:Y:S01]  /*7d30*/  UMOV UR49, UR33 ;  /* 0x0000002100317c82 */ /* 0x000fe20008000000 */
[----:B------:R-:W-:Y:S01]  /*7d40*/  UMOV UR41, UR33 ;  /* 0x0000002100297c82 */ /* 0x000fe20008000000 */
[----:B------:R2:W-:Y:S01]  /*7d50*/  UTMALDG.4D [UR32], [UR6], desc[UR38] ;  /* 0x00002620060075b4 */ /* 0x0005e20008019000 */
[----:B------:R-:W-:Y:S01]  /*7d60*/  UMOV UR17, UR33 ;  /* 0x0000002100117c82 */ /* 0x000fe20008000000 */
[----:B------:R-:W-:Y:S01]  /*7d70*/  UMOV UR11, UR35 ;  /* 0x00000023000b7c82 */ /* 0x000fe20008000000 */
[----:B------:R-:W-:Y:S01]  /*7d80*/  UMOV UR12, UR36 ;  /* 0x00000024000c7c82 */ /* 0x000fe20008000000 */
[----:B------:R-:W-:Y:S01]  /*7d90*/  UMOV UR9, UR33 ;  /* 0x0000002100097c82 */ /* 0x000fe20008000000 */
[----:B------:R4:W-:Y:S01]  /*7da0*/  UTMALDG.4D [UR48], [UR6], desc[UR38] ;  /* 0x00002630060075b4 */ /* 0x0009e20008019000 */
[----:B------:R4:W-:Y:S01]  /*7db0*/  UTMALDG.4D [UR40], [UR6], desc[UR38] ;  /* 0x00002628060075b4 */ /* 0x0009e20008019000 */
[----:B------:R4:W-:Y:S01]  /*7dc0*/  UTMALDG.4D [UR16], [UR4], desc[UR38] ;  /* 0x00002610040075b4 */ /* 0x0009e20008019000 */
[----:B--2---:R-:W-:Y:S01]  /*7dd0*/  UIADD3 UR32, UR32, 0xf000, URZ ;  /* 0x0000f00020207890 */ /* 0x004fe2000fffe03f */
[----:B------:R-:W-:Y:S01]  /*7de0*/  UMOV UR34, 0x80 ;  /* 0x0000008000227882 */ /* 0x000fe20000000000 */
[----:B------:R4:W-:Y:S07]  /*7df0*/  UTMALDG.4D [UR8], [UR4], desc[UR38] ;  /* 0x00002608040075b4 */ /* 0x0009ee0008019000 */
[----:B------:R4:W-:Y:S02]  /*7e00*/  UTMALDG.4D [UR32], [UR4], desc[UR38] ;  /* 0x00002620040075b4 */ /* 0x0009e40008019000 */
[----:B----4-:R-:W-:Y:S05]  /*7e10*/  @P1 BRA `(.L_x_2616) ;  /* 0x0000001400201947 */ /* 0x010fea0003800000 */
[-C--:B------:R-:W-:Y:S01]  /*7e20*/  LOP3.LUT R17, RZ, R5.reuse, RZ, 0x33, !PT ;  /* 0x00000005ff117212 */ /* 0x080fe200078e33ff */
[C---:B------:R-:W-:Y:S02]  /*7e30*/  VIADD R10, R4.reuse, 0xfffffffe ;  /* 0xfffffffe040a7836 */ /* 0x040fe40000000000 */
[----:B------:R-:W-:Y:S02]  /*7e40*/  IMAD.MOV.U32 R23, RZ, RZ, 0x1 ;  /* 0x00000001ff177424 */ /* 0x000fe400078e00ff */
[----:B------:R-:W-:Y:S01]  /*7e50*/  IMAD.IADD R17, R4, 0x1, R17 ;  /* 0x0000000104117824 */ /* 0x000fe200078e0211 */
[----:B------:R-:W-:Y:S01]  /*7e60*/  ISETP.NE.AND P1, PT, R10, R5, PT ;  /* 0x000000050a00720c */ /* 0x000fe20003f25270 */
[----:B------:R-:W-:Y:S02]  /*7e70*/  IMAD.MOV.U32 R24, RZ, RZ, R5 ;  /* 0x000000ffff187224 */ /* 0x000fe400078e0005 */
[----:B------:R-:W-:Y:S01]  /*7e80*/  IMAD.MOV.U32 R16, RZ, RZ, 0x1 ;  /* 0x00000001ff107424 */ /* 0x000fe200078e00ff */
[----:B------:R-:W-:-:S05]  /*7e90*/  LOP3.LUT R4, R17, 0x1, RZ, 0xc0, !PT ;  /* 0x0000000111047812 */ /* 0x000fca00078ec0ff */
[----:B------:R2:W-:Y:S04]  /*7ea0*/  STL [R1+0x4], R4 ;  /* 0x0000040401007387 */ /* 0x0005e80000100800 */
[----:B------:R-:W-:Y:S05]  /*7eb0*/  @!P1 BRA `(.L_x_2617) ;  /* 0x0000000c005c9947 */ /* 0x000fea0003800000 */
[----:B------:R-:W-:Y:S02]  /*7ec0*/  IMAD.IADD R25, R17, 0x1, -R4 ;  /* 0x0000000111197824 */ /* 0x000fe400078e0a04 */
[----:B------:R-:W-:Y:S02]  /*7ed0*/  IMAD.MOV.U32 R24, RZ, RZ, R5 ;  /* 0x000000ffff187224 */ /* 0x000fe400078e0005 */
[----:B------:R-:W-:-:S07]  /*7ee0*/  IMAD.MOV.U32 R16, RZ, RZ, 0x1 ;  /* 0x00000001ff107424 */ /* 0x000fce00078e00ff */
.L_x_2626:
[----:B-1----:R-:W-:-:S05]  /*7ef0*/  IMAD.MOV.U32 R13, RZ, RZ, 0x1 ;  /* 0x00000001ff0d7424 */ /* 0x002fca00078e00ff */
[----:B------:R-:W-:-:S04]  /*7f00*/  SHF.L.U32 R13, R13, 0x1f, RZ ;  /* 0x0000001f0d0d7819 */ /* 0x000fc800000006ff */
[----:B------:R-:W1:Y:S02]  /*7f10*/  SYNCS.PHASECHK.TRANS64.TRYWAIT P1, [R12+URZ+0x36438], R13 ;  /* 0x0364380d0c0075a7 */ /* 0x000e64000802017f */
[----:B-1----:R-:W-:Y:S05]  /*7f20*/  @!P1 BRA `(.L_x_2618) ;  /* 0x0000001800bc9947 */ /* 0x002fea0003800000 */
.L_x_2642:
[----:B------:R-:W-:Y:S05]  /*7f30*/  @P0 BRA `(.L_x_2619) ;  /* 0x00000000001c0947 */ /* 0x000fea0003800000 */
[----:B------:R-:W3:Y:S01]  /*7f40*/  S2R R0, SR_TID.X ;  /* 0x0000000000007919 */ /* 0x000ee20000002100 */
[----:B------:R-:W-:-:S04]  /*7f50*/  IMAD.MOV.U32 R3, RZ, RZ, 0x6100 ;  /* 0x00006100ff037424 */ /* 0x000fc800078e00ff */
[----:B------:R4:W-:Y:S01]  /*7f60*/  SYNCS.ARRIVE.TRANS64 RZ, [R12+URZ+0x36430], R3 ;  /* 0x036430030cff79a7 */ /* 0x0009e2000800003f */
[----:B---3--:R-:W-:-:S04]  /*7f70*/  LOP3.LUT R0, R0, 0x1f, RZ, 0xc0, !PT ;  /* 0x0000001f00007812 */ /* 0x008fc800078ec0ff */
[----:B------:R-:W-:-:S13]  /*7f80*/  ISETP.NE.AND P1, PT, R0, RZ, PT ;  /* 0x000000ff0000720c */ /* 0x000fda0003f25270 */
[----:B----4-:R-:W-:Y:S05]  /*7f90*/  @!P1 BRA `(.L_x_2619) ;  /* 0x0000000000049947 */ /* 0x010fea0003800000 */
[----:B------:R-:W-:Y:S01]  /*7fa0*/  BPT.TRAP 0x1 ;  /* 0x000000040000795c */ /* 0x000fe20000300000 */
.L_x_2619:
[----:B------:R-:W3:Y:S01]  /*7fb0*/  LDC.64 R18, c[0x0][0x728] ;  /* 0x0001ca00ff127b82 */ /* 0x000ee20000000a00 */
[----:B------:R-:W-:Y:S01]  /*7fc0*/  IMAD.SHL.U32 R22, R24, 0x40, RZ ;  /* 0x0000004018167824 */ /* 0x000fe200078e00ff */
[----:B------:R-:W-:Y:S01]  /*7fd0*/  UMOV UR6, 0x0 ;  /* 0x0000000000067882 */ /* 0x000fe20000000000 */
[C---:B------:R-:W-:Y:S01]  /*7fe0*/  VIADD R26, R12.reuse, 0x36430 ;  /* 0x000364300c1a7836 */ /* 0x040fe20000000000 */
[----:B------:R-:W-:Y:S01]  /*7ff0*/  UMOV UR7, 0x14f00000 ;  /* 0x14f0000000077882 */ /* 0x000fe20000000000 */
[----:B------:R-:W-:Y:S01]  /*8000*/  VIADD R27, R12, 0x2a000 ;  /* 0x0002a0000c1b7836 */ /* 0x000fe20000000000 */
[----:B------:R-:W-:Y:S01]  /*8010*/  IADD3 R0, P1, R22, R6, RZ ;  /* 0x0000000616007210 */ /* 0x000fe20007f3e0ff */
[C---:B------:R-:W-:Y:S01]  /*8020*/  VIADD R28, R12.reuse, 0x2c000 ;  /* 0x0002c0000c1c7836 */ /* 0x040fe20000000000 */
[----:B--2---:R-:W2:Y:S01]  /*8030*/  LDC.64 R4, c[0x0][0x198] ;  /* 0x00006600ff047b82 */ /* 0x004ea20000000a00 */
        /* <DEDUP_REMOVED lines=39> */
.L_x_2643:
[----:B------:R-:W-:Y:S05]  /*82b0*/  @P0 BRA `(.L_x_2621) ;  /* 0x00000000001c0947 */ /* 0x000fea0003800000 */
[----:B------:R-:W3:Y:S01]  /*82c0*/  S2R R2, SR_TID.X ;  /* 0x0000000000027919 */ /* 0x000ee20000002100 */
[----:B--2---:R-:W-:-:S04]  /*82d0*/  IMAD.MOV.U32 R0, RZ, RZ, 0x6100 ;  /* 0x00006100ff007424 */ /* 0x004fc800078e00ff */
[----:B------:R4:W-:Y:S01]  /*82e0*/  SYNCS.ARRIVE.TRANS64 RZ, [R12+URZ+0x36418], R0 ;  /* 0x036418000cff79a7 */ /* 0x0009e2000800003f */
[----:B---3--:R-:W-:-:S04]  /*82f0*/  LOP3.LUT R2, R2, 0x1f, RZ, 0xc0, !PT ;  /* 0x0000001f02027812 */ /* 0x008fc800078ec0ff */
[----:B------:R-:W-:-:S13]  /*8300*/  ISETP.NE.AND P1, PT, R2, RZ, PT ;  /* 0x000000ff0200720c */ /* 0x000fda0003f25270 */
[----:B----4-:R-:W-:Y:S05]  /*8310*/  @!P1 BRA `(.L_x_2621) ;  /* 0x0000000000049947 */ /* 0x010fea0003800000 */
[----:B------:R-:W-:Y:S01]  /*8320*/  BPT.TRAP 0x1 ;  /* 0x000000040000795c */ /* 0x000fe20000300000 */
.L_x_2621:
[----:B------:R-:W-:Y:S01]  /*8330*/  VIADD R22, R22, 0x40 ;  /* 0x0000004016167836 */ /* 0x000fe20000000000 */
[----:B------:R-:W-:Y:S01]  /*8340*/  ULDC.64 UR4, c[0x0][0x700] ;  /* 0x0001c00000047ab9 */ /* 0x000fe20000000a00 */
[----:B------:R-:W-:Y:S01]  /*8350*/  R2UR UR14, R12 ;  /* 0x000000000c0e72ca */ /* 0x000fe200000e0000 */
[----:B------:R-:W-:Y:S01]  /*8360*/  IMAD.U32 R11, RZ, RZ, UR4 ;  /* 0x00000004ff0b7e24 */ /* 0x000fe2000f8e00ff */
[----:B------:R3:W-:Y:S01]  /*8370*/  STL [R1+0x10], R4 ;  /* 0x0000100401007387 */ /* 0x0007e20000100800 */
[----:B------:R-:W-:Y:S01]  /*8380*/  IADD3 R2, P1, R22, R8, RZ ;  /* 0x0000000816027210 */ /* 0x000fe20007f3e0ff */
[----:B------:R-:W-:Y:S01]  /*8390*/  UMOV UR6, 0x0 ;  /* 0x0000000000067882 */ /* 0x000fe20000000000 */
[----:B------:R-:W-:Y:S01]  /*83a0*/  SHF.R.S32.HI R10, RZ, 0x1f, R22 ;  /* 0x0000001fff0a7819 */ /* 0x000fe20000011416 */
[----:B------:R-:W-:Y:S01]  /*83b0*/  UMOV UR7, 0x14f00000 ;  /* 0x14f0000000077882 */ /* 0x000fe20000000000 */
[----:B--2---:R-:W-:Y:S01]  /*83c0*/  LEA R0, P2, R2, R11, 0x2 ;  /* 0x0000000b02007211 */ /* 0x004fe200078410ff */
[----:B------:R-:W-:Y:S01]  /*83d0*/  UMOV UR18, URZ ;  /* 0x0000003f00127c82 */ /* 0x000fe20008000000 */
[----:B------:R-:W-:Y:S01]  /*83e0*/  R2UR UR19, R22 ;  /* 0x00000000161372ca */ /* 0x000fe200000e0000 */
[----:B------:R-:W-:Y:S01]  /*83f0*/  IMAD.X R3, R10, 0x1, R14, P1 ;  /* 0x000000010a037824 */ /* 0x000fe200008e060e */
[----:B------:R-:W-:Y:S01]  /*8400*/  R2UR UR30, R0 ;  /* 0x00000000001e72ca */ /* 0x000fe200000e0000 */
[----:B------:R-:W-:Y:S01]  /*8410*/  IMAD.U32 R0, RZ, RZ, UR5 ;  /* 0x00000005ff007e24 */ /* 0x000fe2000f8e00ff */
[----:B------:R-:W-:Y:S01]  /*8420*/  UIADD3 UR17, UR14, 0x36418, URZ ;  /* 0x000364180e117890 */ /* 0x000fe2000fffe03f */
[----:B---3--:R-:W-:Y:S01]  /*8430*/  SHF.L.U32 R4, RZ, 0x1f, RZ ;  /* 0x0000001fff047819 */ /* 0x008fe200000006ff */
        /* <DEDUP_REMOVED lines=10> */
[----:B------:R-:W-:Y:S01]  /*84e0*/  UMOV UR21, UR29 ;  /* 0x0000001d00157c82 */ /* 0x000fe20008000000 */
[----:B------:R-:W-:Y:S01]  /*84f0*/  UMOV UR10, 0x40 ;  /* 0x00000040000a7882 */ /* 0x000fe20000000000 */
[----:B------:R-:W-:Y:S01]  /*8500*/  UMOV UR12, UR28 ;  /* 0x0000001c000c7c82 */ /* 0x000fe20008000000 */
[----:B------:R-:W-:Y:S01]  /*8510*/  R2UR UR5, R3 ;  /* 0x00000000030572ca */ /* 0x000fe200000e0000 */
[----:B------:R-:W-:Y:S01]  /*8520*/  UMOV UR13, UR29 ;  /* 0x0000001d000d7c82 */ /* 0x000fe20008000000 */
[----:B------:R-:W-:Y:S01]  /*8530*/  UMOV UR9, UR17 ;  /* 0x0000001100097c82 */ /* 0x000fe20008000000 */
[----:B------:R-:W-:Y:S01]  /*8540*/  UMOV UR11, UR19 ;  /* 0x00000013000b7c82 */ /* 0x000fe20008000000 */
[----:B------:R-:W-:Y:S01]  /*8550*/  UMOV UR26, 0x80 ;  /* 0x00000080001a7882 */ /* 0x000fe20000000000 */
[----:B------:R-:W-:Y:S01]  /*8560*/  UMOV UR25, UR17 ;  /* 0x0000001100197c82 */ /* 0x000fe20008000000 */
[----:B------:R-:W-:Y:S01]  /*8570*/  UMOV UR27, UR19 ;  /* 0x00000013001b7c82 */ /* 0x000fe20008000000 */
[----:B------:R-:W-:Y:S01]  /*8580*/  UMOV UR15, UR17 ;  /* 0x00000011000f7c82 */ /* 0x000fe20008000000 */
[----:B------:R-:W-:-:S05]  /*8590*/  UMOV UR22, 0x10 ;  /* 0x0000001000167882 */ /* 0x000fca0000000000 */
[----:B------:R2:W-:Y:S01]  /*85a0*/  UTMALDG.4D [UR16], [UR4], desc[UR6] ;  /* 0x00000610040075b4 */ /* 0x0005e20008019000 */
[----:B------:R2:W-:Y:S01]  /*85b0*/  UTMALDG.4D [UR8], [UR4], desc[UR6] ;  /* 0x00000608040075b4 */ /* 0x0005e20008019000 */
[----:B------:R2:W-:Y:S01]  /*85c0*/  UTMALDG.4D [UR24], [UR4], desc[UR6] ;  /* 0x00000618040075b4 */ /* 0x0005e20008019000 */
[----:B------:R2:W-:Y:S01]  /*85d0*/  UBLKCP.S.G [UR14], [UR30], UR22 ;  /* 0x0000000e1e0073ba */ /* 0x0005e20008000216 */
[----:B------:R3:W4:Y:S02]  /*85e0*/  SYNCS.PHASECHK.TRANS64.TRYWAIT P1, [R12+URZ+0x36438], R4 ;  /* 0x036438040c0075a7 */ /* 0x000724000802017f */
[----:B---3--:R2:W5:Y:S02]  /*85f0*/  LDL.LU R4, [R1+0x10] ;  /* 0x0000100001047983 */ /* 0x0085640000300800 */
[----:B--2-4-:R-:W-:Y:S05]  /*8600*/  @!P1 BRA `(.L_x_2622) ;  /* 0x00000014002c9947 */ /* 0x014fea0003800000 */
.L_x_2644:
[----:B------:R-:W-:Y:S05]  /*8610*/  @P0 BRA `(.L_x_2623) ;  /* 0x00000000002c0947 */ /* 0x000fea0003800000 */
[----:B------:R2:W-:Y:S04]  /*8620*/  STL [R1+0x14], R2 ;  /* 0x0000140201007387 */ /* 0x0005e80000100800 */
[----:B-----5:R3:W-:Y:S01]  /*8630*/  STL [R1+0x10], R0 ;  /* 0x0000100001007387 */ /* 0x0207e20000100800 */
[----:B--2---:R-:W3:Y:S02]  /*8640*/  S2R R2, SR_TID.X ;  /* 0x0000000000027919 */ /* 0x004ee40000002100 */
[----:B---3--:R-:W-:Y:S01]  /*8650*/  LOP3.LUT R0, R2, 0x1f, RZ, 0xc0, !PT ;  /* 0x0000001f02007812 */ /* 0x008fe200078ec0ff */
[----:B------:R-:W-:-:S03]  /*8660*/  IMAD.MOV.U32 R2, RZ, RZ, 0x6100 ;  /* 0x00006100ff027424 */ /* 0x000fc600078e00ff */
[----:B------:R-:W-:Y:S01]  /*8670*/  ISETP.NE.AND P1, PT, R0, RZ, PT ;  /* 0x000000ff0000720c */ /* 0x000fe20003f25270 */
[----:B------:R2:W-:Y:S02]  /*8680*/  SYNCS.ARRIVE.TRANS64 RZ, [R12+URZ+0x36430], R2 ;  /* 0x036430020cff79a7 */ /* 0x0005e4000800003f */
[----:B--2---:R2:W5:Y:S04]  /*8690*/  LDL.LU R2, [R1+0x14] ;  /* 0x0000140001027983 */ /* 0x0045680000300800 */
[----:B------:R2:W5:Y:S06]  /*86a0*/  LDL.LU R0, [R1+0x10] ;  /* 0x0000100001007983 */ /* 0x00056c0000300800 */
[----:B------:R-:W-:Y:S05]  /*86b0*/  @!P1 BRA `(.L_x_2623) ;  /* 0x0000000000049947 */ /* 0x000fea0003800000 */
[----:B------:R-:W-:Y:S01]  /*86c0*/  BPT.TRAP 0x1 ;  /* 0x000000040000795c */ /* 0x000fe20000300000 */
.L_x_2623:
        /* <DEDUP_REMOVED lines=10> */
[----:B-----5:R-:W-:Y:S01]  /*8770*/  R2UR UR4, R4 ;  /* 0x00000000040472ca */ /* 0x020fe200000e0000 */
        /* <DEDUP_REMOVED lines=26> */
.L_x_2646:
[----:B------:R-:W-:Y:S05]  /*8920*/  @P0 BRA `(.L_x_2625) ;  /* 0x00000000001c0947 */ /* 0x000fea0003800000 */
[----:B------:R-:W4:Y:S01]  /*8930*/  S2R R4, SR_TID.X ;  /* 0x0000000000047919 */ /* 0x000f220000002100 */
[----:B---3--:R-:W-:-:S04]  /*8940*/  IMAD.MOV.U32 R5, RZ, RZ, 0x6100 ;  /* 0x00006100ff057424 */ /* 0x008fc800078e00ff */
[----:B------:R3:W-:Y:S01]  /*8950*/  SYNCS.ARRIVE.TRANS64 RZ, [R12+URZ+0x36410], R5 ;  /* 0x036410050cff79a7 */ /* 0x0007e2000800003f */
[----:B----4-:R-:W-:-:S04]  /*8960*/  LOP3.LUT R4, R4, 0x1f, RZ, 0xc0, !PT ;  /* 0x0000001f04047812 */ /* 0x010fc800078ec0ff */
[----:B------:R-:W-:-:S13]  /*8970*/  ISETP.NE.AND P1, PT, R4, RZ, PT ;  /* 0x000000ff0400720c */ /* 0x000fda0003f25270 */
[----:B---3--:R-:W-:Y:S05]  /*8980*/  @!P1 BRA `(.L_x_2625) ;  /* 0x0000000000049947 */ /* 0x008fea0003800000 */
[----:B------:R-:W-:Y:S01]  /*8990*/  BPT.TRAP 0x1 ;  /* 0x000000040000795c */ /* 0x000fe20000300000 */
.L_x_2625:
        /* <DEDUP_REMOVED lines=18> */
[----:B------:R-:W-:Y:S02]  /*8ac0*/  UIADD3 UR8, UR22, 0x20000, URZ ;  /* 0x0002000016087890 */ /* 0x000fe4000fffe03f */
[----:B------:R-:W-:Y:S01]  /*8ad0*/  IADD3 R4, P1, R8, UR19, RZ ;  /* 0x0000001308047c10 */ /* 0x000fe2000ff3e0ff */
[----:B------:R-:W-:Y:S02]  /*8ae0*/  UIADD3 UR24, UR22, 0x22000, URZ ;  /* 0x0002200016187890 */ /* 0x000fe4000fffe03f */
[----:B------:R-:W-:Y:S01]  /*8af0*/  UIADD3 UR22, UR22, 0x30000, URZ ;  /* 0x0003000016167890 */ /* 0x000fe2000fffe03f */
[----:B---3--:R-:W-:Y:S01]  /*8b00*/  LEA R5, P2, R4, R11, 0x2 ;  /* 0x0000000b04057211 */ /* 0x008fe200078410ff */
[----:B------:R-:W-:Y:S01]  /*8b10*/  UMOV UR9, UR17 ;  /* 0x0000001100097c82 */ /* 0x000fe20008000000 */
[----:B------:R-:W-:Y:S01]  /*8b20*/  UMOV UR11, UR19 ;  /* 0x00000013000b7c82 */ /* 0x000fe20008000000 */
[----:B------:R-:W-:Y:S01]  /*8b30*/  UMOV UR26, 0x80 ;  /* 0x00000080001a7882 */ /* 0x000fe20000000000 */
[----:B------:R-:W-:Y:S01]  /*8b40*/  R2UR UR30, R5 ;  /* 0x00000000051e72ca */ /* 0x000fe200000e0000 */
[----:B------:R-:W-:Y:S01]  /*8b50*/  IMAD.U32 R5, RZ, RZ, UR19 ;  /* 0x00000013ff057e24 */ /* 0x000fe2000f8e00ff */
[----:B------:R-:W-:Y:S01]  /*8b60*/  UMOV UR25, UR17 ;  /* 0x0000001100197c82 */ /* 0x000fe20008000000 */
[----:B------:R3:W-:Y:S01]  /*8b70*/  UTMALDG.4D [UR16], [UR4], desc[UR6] ;  /* 0x00000610040075b4 */ /* 0x0007e20008019000 */
[----:B------:R-:W-:Y:S01]  /*8b80*/  UMOV UR27, UR19 ;  /* 0x00000013001b7c82 */ /* 0x000fe20008000000 */
[----:B------:R-:W-:Y:S01]  /*8b90*/  UMOV UR23, UR17 ;  /* 0x0000001100177c82 */ /* 0x000fe20008000000 */
[----:B------:R-:W-:Y:S01]  /*8ba0*/  LEA.HI.X.SX32 R5, R5, R14, 0x1, P1 ;  /* 0x0000000e05057211 */ /* 0x000fe200008f0eff */
[----:B------:R-:W-:Y:S01]  /*8bb0*/  UMOV UR15, 0x10 ;  /* 0x00000010000f7882 */ /* 0x000fe20000000000 */
[----:B------:R-:W-:-:S02]  /*8bc0*/  ISETP.NE.AND P1, PT, R25, RZ, PT ;  /* 0x000000ff1900720c */ /* 0x000fc40003f25270 */
[----:B------:R-:W-:Y:S01]  /*8bd0*/  LEA.HI.X R4, R4, R0, R5, 0x2, P2 ;  /* 0x0000000004047211 */ /* 0x000fe200010f1405 */
[----:B------:R3:W-:Y:S03]  /*8be0*/  UTMALDG.4D [UR8], [UR4], desc[UR6] ;  /* 0x00000608040075b4 */ /* 0x0007e60008019000 */
[----:B------:R-:W-:Y:S01]  /*8bf0*/  R2UR UR31, R4 ;  /* 0x00000000041f72ca */ /* 0x000fe200000e0000 */
[----:B------:R3:W-:-:S12]  /*8c00*/  UTMALDG.4D [UR24], [UR4], desc[UR6] ;  /* 0x00000618040075b4 */ /* 0x0007d80008019000 */
[----:B------:R3:W-:Y:S02]  /*8c10*/  UBLKCP.S.G [UR22], [UR30], UR15 ;  /* 0x000000161e0073ba */ /* 0x0007e4000800020f */
[----:B---3--:R-:W-:Y:S05]  /*8c20*/  @P1 BRA `(.L_x_2626) ;  /* 0xfffffff000b01947 */ /* 0x008fea000383ffff */
.L_x_2617:
[----:B--2---:R-:W2:Y:S01]  /*8c30*/  LDL.LU R4, [R1+0x4] ;  /* 0x0000040001047983 */ /* 0x004ea20000300800 */
[----:B------:R-:W-:-:S03]  /*8c40*/  IMAD.MOV.U32 R10, RZ, RZ, 0x1 ;  /* 0x00000001ff0a7424 */ /* 0x000fc600078e00ff */
[----:B------:R3:W5:Y:S01]  /*8c50*/  LDL R5, [R1+0x8] ;  /* 0x0000080001057983 */ /* 0x0007620000100800 */
[----:B--2---:R-:W-:-:S13]  /*8c60*/  ISETP.NE.AND P1, PT, R4, RZ, PT ;  /* 0x000000ff0400720c */ /* 0x004fda0003f25270 */
[----:B---3--:R-:W-:Y:S05]  /*8c70*/  @!P1 BRA `(.L_x_2616) ;  /* 0x0000000400889947 */ /* 0x008fea0003800000 */
[----:B------:R-:W2:Y:S02]  /*8c80*/  SYNCS.PHASECHK.TRANS64.TRYWAIT P1, [R12+URZ+0x36438], R13 ;  /* 0x0364380d0c0075a7 */ /* 0x000ea4000802017f */
[----:B--2---:R-:W-:Y:S05]  /*8c90*/  @!P1 BRA `(.L_x_2627) ;  /* 0x0000000c00c09947 */ /* 0x004fea0003800000 */
.L_x_2647:
[----:B------:R-:W-:Y:S05]  /*8ca0*/  @P0 BRA `(.L_x_2628) ;  /* 0x00000000001c0947 */ /* 0x000fea0003800000 */
[----:B------:R-:W3:Y:S01]  /*8cb0*/  S2R R4, SR_TID.X ;  /* 0x0000000000047919 */ /* 0x000ee20000002100 */
[----:B-----5:R-:W-:-:S04]  /*8cc0*/  IMAD.MOV.U32 R5, RZ, RZ, 0x6100 ;  /* 0x00006100ff057424 */ /* 0x020fc800078e00ff */
[----:B------:R4:W-:Y:S01]  /*8cd0*/  SYNCS.ARRIVE.TRANS64 RZ, [R12+URZ+0x36430], R5 ;  /* 0x036430050cff79a7 */ /* 0x0009e2000800003f */
[----:B---3--:R-:W-:-:S04]  /*8ce0*/  LOP3.LUT R4, R4, 0x1f, RZ, 0xc0, !PT ;  /* 0x0000001f04047812 */ /* 0x008fc800078ec0ff */
[----:B------:R-:W-:-:S13]  /*8cf0*/  ISETP.NE.AND P1, PT, R4, RZ, PT ;  /* 0x000000ff0400720c */ /* 0x000fda0003f25270 */
[----:B----4-:R-:W-:Y:S05]  /*8d00*/  @!P1 BRA `(.L_x_2628) ;  /* 0x0000000000049947 */ /* 0x010fea0003800000 */
[----:B------:R-:W-:Y:S01]  /*8d10*/  BPT.TRAP 0x1 ;  /* 0x000000040000795c */ /* 0x000fe20000300000 */
.L_x_2628:
[----:B-----5:R-:W3:Y:S01]  /*8d20*/  LDC.64 R4, c[0x0][0x728] ;  /* 0x0001ca00ff047b82 */ /* 0x020ee20000000a00 */
        /* <DEDUP_REMOVED lines=9> */
[----:B-12---:R-:W-:Y:S01]  /*8dc0*/  LEA.HI.X.SX32 R13, R24, R15, 0x1, P1 ;  /* 0x0000000f180d7211 */ /* 0x006fe200008f0eff */
        /* <DEDUP_REMOVED lines=9> */
[----:B---3--:R-:W-:Y:S01]  /*8e60*/  LEA R4, P2, R10, R4, 0x2 ;  /* 0x000000040a047211 */ /* 0x008fe200078410ff */
[----:B------:R-:W-:Y:S01]  /*8e70*/  UMOV UR9, UR17 ;  /* 0x0000001100097c82 */ /* 0x000fe20008000000 */
[----:B------:R-:W-:Y:S01]  /*8e80*/  UMOV UR11, UR19 ;  /* 0x00000013000b7c82 */ /* 0x000fe20008000000 */
[----:B------:R-:W-:Y:S01]  /*8e90*/  UMOV UR25, UR17 ;  /* 0x0000001100197c82 */ /* 0x000fe20008000000 */
[----:B------:R-:W-:Y:S01]  /*8ea0*/  R2UR UR22, R4 ;  /* 0x00000000041672ca */ /* 0x000fe200000e0000 */
[----:B------:R-:W-:Y:S01]  /*8eb0*/  UMOV UR27, UR19 ;  /* 0x00000013001b7c82 */ /* 0x000fe20008000000 */
[----:B------:R-:W-:Y:S01]  /*8ec0*/  IADD3 R4, P1, R20, 0x1f0, RZ ;  /* 0x000001f014047810 */ /* 0x000fe20007f3e0ff */
[----:B------:R-:W-:Y:S01]  /*8ed0*/  UMOV UR31, UR17 ;  /* 0x00000011001f7c82 */ /* 0x000fe20008000000 */
[----:B------:R-:W-:Y:S01]  /*8ee0*/  LEA.HI.X R5, R10, R5, R13, 0x2, P2 ;  /* 0x000000050a057211 */ /* 0x000fe200010f140d */
        /* <DEDUP_REMOVED lines=10> */
[----:B------:R-:W2:Y:S02]  /*8f90*/  SYNCS.PHASECHK.TRANS64.TRYWAIT P1, [R12+URZ+0x36428], R5 ;  /* 0x036428050c0075a7 */ /* 0x000ea4000802017f */
[----:B-12---:R-:W-:Y:S05]  /*8fa0*/  @!P1 BRA `(.L_x_2629) ;  /* 0x0000000c00109947 */ /* 0x006fea0003800000 */
.L_x_2648:
[----:B------:R-:W-:Y:S01]  /*8fb0*/  IMAD.MOV.U32 R10, RZ, RZ, RZ ;  /* 0x000000ffff0a7224 */ /* 0x000fe200078e00ff */
[----:B------:R-:W-:Y:S06]  /*8fc0*/  @P0 BRA `(.L_x_2630) ;  /* 0x00000000001c0947 */ /* 0x000fec0003800000 */
[----:B------:R-:W2:Y:S01]  /*8fd0*/  S2R R4, SR_TID.X ;  /* 0x0000000000047919 */ /* 0x000ea20000002100 */
[----:B-1----:R-:W-:-:S04]  /*8fe0*/  IMAD.MOV.U32 R5, RZ, RZ, 0x6100 ;  /* 0x00006100ff057424 */ /* 0x002fc800078e00ff */
[----:B------:R3:W-:Y:S01]  /*8ff0*/  SYNCS.ARRIVE.TRANS64 RZ, [R12+URZ+0x36418], R5 ;  /* 0x036418050cff79a7 */ /* 0x0007e2000800003f */
[----:B--2---:R-:W-:-:S04]  /*9000*/  LOP3.LUT R4, R4, 0x1f, RZ, 0xc0, !PT ;  /* 0x0000001f04047812 */ /* 0x004fc800078ec0ff */
[----:B------:R-:W-:-:S13]  /*9010*/  ISETP.NE.AND P1, PT, R4, RZ, PT ;  /* 0x000000ff0400720c */ /* 0x000fda0003f25270 */
[----:B---3--:R-:W-:Y:S05]  /*9020*/  @!P1 BRA `(.L_x_2630) ;  /* 0x0000000000049947 */ /* 0x008fea0003800000 */
[----:B------:R-:W-:Y:S01]  /*9030*/  BPT.TRAP 0x1 ;  /* 0x000000040000795c */ /* 0x000fe20000300000 */
.L_x_2630:
[----:B-1----:R2:W5:Y:S01]  /*9040*/  LDL.LU R5, [R1+0x8] ;  /* 0x0000080001057983 */ /* 0x0025620000300800 */
        /* <DEDUP_REMOVED lines=14> */
[----:B------:R-:W-:-:S03]  /*9130*/  UMOV UR22, 0x10 ;  /* 0x0000001000167882 */ /* 0x000fc60000000000 */
[----:B------:R-:W-:Y:S02]  /*9140*/  UIADD3 UR16, UR14, 0x24000, URZ ;  /* 0x000240000e107890 */ /* 0x000fe4000fffe03f */
[----:B------:R-:W-:Y:S01]  /*9150*/  IMAD.U32 R3, RZ, RZ, UR19 ;  /* 0x00000013ff037e24 */ /* 0x000fe2000f8e00ff */
[----:B------:R-:W-:Y:S01]  /*9160*/  IADD3 R8, P1, R8, UR19, RZ ;  /* 0x0000001308087c10 */ /* 0x000fe2000ff3e0ff */
[----:B------:R-:W-:Y:S02]  /*9170*/  UIADD3 UR17, UR14, 0x36418, URZ ;  /* 0x000364180e117890 */ /* 0x000fe4000fffe03f */
[----:B------:R-:W-:Y:S01]  /*9180*/  UIADD3 UR8, UR14, 0x26000, URZ ;  /* 0x000260000e087890 */ /* 0x000fe2000fffe03f */
[----:B------:R-:W-:Y:S01]  /*9190*/  LEA.HI.X.SX32 R3, R3, R14, 0x1, P1 ;  /* 0x0000000e03037211 */ /* 0x000fe200008f0eff */
[----:B------:R-:W-:Y:S01]  /*91a0*/  UIADD3 UR24, UR14, 0x28000, URZ ;  /* 0x000280000e187890 */ /* 0x000fe2000fffe03f */
[----:B------:R-:W-:Y:S01]  /*91b0*/  LEA R11, P1, R8, R11, 0x2 ;  /* 0x0000000b080b7211 */ /* 0x000fe200078210ff */
[----:B------:R-:W-:Y:S01]  /*91c0*/  UIADD3 UR14, UR14, 0x30100, URZ ;  /* 0x000301000e0e7890 */ /* 0x000fe2000fffe03f */
[----:B------:R-:W-:-:S02]  /*91d0*/  UMOV UR9, UR17 ;  /* 0x0000001100097c82 */ /* 0x000fc40008000000 */
[----:B------:R-:W-:Y:S01]  /*91e0*/  LEA.HI.X R0, R8, R0, R3, 0x2, P1 ;  /* 0x0000000008007211 */ /* 0x000fe200008f1403 */
[----:B------:R-:W-:Y:S01]  /*91f0*/  UMOV UR11, UR19 ;  /* 0x00000013000b7c82 */ /* 0x000fe20008000000 */
[----:B------:R-:W-:Y:S01]  /*9200*/  R2UR UR30, R11 ;  /* 0x000000000b1e72ca */ /* 0x000fe200000e0000 */
[----:B------:R2:W-:Y:S01]  /*9210*/  UTMALDG.4D [UR16], [UR4], desc[UR6] ;  /* 0x00000610040075b4 */ /* 0x0005e20008019000 */
[----:B------:R-:W-:Y:S01]  /*9220*/  R2UR UR31, R0 ;  /* 0x00000000001f72ca */ /* 0x000fe200000e0000 */
[----:B------:R-:W-:Y:S01]  /*9230*/  UMOV UR25, UR17 ;  /* 0x0000001100197c82 */ /* 0x000fe20008000000 */
[----:B------:R-:W-:Y:S01]  /*9240*/  UMOV UR27, UR19 ;  /* 0x00000013001b7c82 */ /* 0x000fe20008000000 */
[----:B------:R-:W-:Y:S01]  /*9250*/  UMOV UR15, UR17 ;  /* 0x00000011000f7c82 */ /* 0x000fe20008000000 */
[----:B------:R2:W-:Y:S01]  /*9260*/  UTMALDG.4D [UR8], [UR4], desc[UR6] ;  /* 0x00000608040075b4 */ /* 0x0005e20008019000 */
[----:B------:R2:W-:Y:S08]  /*9270*/  UTMALDG.4D [UR24], [UR4], desc[UR6] ;  /* 0x00000618040075b4 */ /* 0x0005f00008019000 */
[----:B------:R2:W-:Y:S02]  /*9280*/  UBLKCP.S.G [UR14], [UR30], UR22 ;  /* 0x0000000e1e0073ba */ /* 0x0005e40008000216 */
[----:B--2---:R-:W-:-:S07]  /*9290*/  IMAD.MOV.U32 R23, RZ, RZ, 0x2 ;  /* 0x00000002ff177424 */ /* 0x004fce00078e00ff */
.L_x_2616:
[----:B------:R-:W-:-:S04]  /*92a0*/  SHF.L.U32 R3, R10, 0x1f, RZ ;  /* 0x0000001f0a037819 */ /* 0x000fc800000006ff */
[----:B------:R-:W2:Y:S02]  /*92b0*/  SYNCS.PHASECHK.TRANS64.TRYWAIT P1, [R12+URZ+0x36438], R3 ;  /* 0x036438030c0075a7 */ /* 0x000ea4000802017f */
[----:B--2---:R-:W-:Y:S05]  /*92c0*/  @!P1 BRA `(.L_x_2631) ;  /* 0x00000008005c9947 */ /* 0x004fea0003800000 */
.L_x_2649:
[----:B------:R-:W-:Y:S05]  /*92d0*/  @P0 BRA `(.L_x_2632) ;  /* 0x0000000000180947 */ /* 0x000fea0003800000 */
[----:B------:R-:W3:Y:S01]  /*92e0*/  S2R R0, SR_TID.X ;  /* 0x0000000000007919 */ /* 0x000ee20000002100 */
[----:B--2---:R-:W-:-:S04]  /*92f0*/  IMAD.MOV.U32 R3, RZ, RZ, 0x6100 ;  /* 0x00006100ff037424 */ /* 0x004fc800078e00ff */
[----:B------:R4:W-:Y:S01]  /*9300*/  SYNCS.ARRIVE.TRANS64 RZ, [R12+URZ+0x36430], R3 ;  /* 0x036430030cff79a7 */ /* 0x0009e2000800003f */
[----:B---3--:R-:W-:-:S13]  /*9310*/  LOP3.LUT P0, RZ, R0, 0x1f, RZ, 0xc0, !PT ;  /* 0x0000001f00ff7812 */ /* 0x008fda000780c0ff */
[----:B----4-:R-:W-:Y:S05]  /*9320*/  @!P0 BRA `(.L_x_2632) ;  /* 0x0000000000048947 */ /* 0x010fea0003800000 */
[----:B------:R-:W-:Y:S01]  /*9330*/  BPT.TRAP 0x1 ;  /* 0x000000040000795c */ /* 0x000fe20000300000 */
.L_x_2632:
[----:B-----5:R-:W-:Y:S01]  /*9340*/  R2UR UR19, R5 ;  /* 0x00000000051372ca */ /* 0x020fe200000e0000 */
[----:B--2---:R-:W2:Y:S01]  /*9350*/  LDC.64 R2, c[0x0][0x728] ;  /* 0x0001ca00ff027b82 */ /* 0x004ea20000000a00 */
[----:B------:R-:W-:Y:S01]  /*9360*/  IADD3 R20, P1, R20, 0x1f0, RZ ;  /* 0x000001f014147810 */ /* 0x000fe20007f3e0ff */
[----:B------:R-:W-:Y:S01]  /*9370*/  UMOV UR6, 0x0 ;  /* 0x0000000000067882 */ /* 0x000fe20000000000 */
[----:B------:R-:W-:Y:S01]  /*9380*/  R2UR UR24, R12 ;  /* 0x000000000c1872ca */ /* 0x000fe200000e0000 */
[----:B------:R-:W-:Y:S01]  /*9390*/  UMOV UR7, 0x14f00000 ;  /* 0x14f0000000077882 */ /* 0x000fe20000000000 */
[----:B------:R-:W-:Y:S01]  /*93a0*/  R2UR UR4, R20 ;  /* 0x00000000140472ca */ /* 0x000fe200000e0000 */
[----:B------:R-:W-:Y:S01]  /*93b0*/  IMAD.X R21, RZ, RZ, R21, P1 ;  /* 0x000000ffff157224 */ /* 0x000fe200008e0615 */
[----:B------:R-:W-:Y:S01]  /*93c0*/  UMOV UR18, URZ ;  /* 0x0000003f00127c82 */ /* 0x000fe20008000000 */
[----:B------:R-:W-:Y:S01]  /*93d0*/  UMOV UR20, UR28 ;  /* 0x0000001c00147c82 */ /* 0x000fe20008000000 */
[----:B------:R-:W-:Y:S01]  /*93e0*/  UMOV UR21, UR29 ;  /* 0x0000001d00157c82 */ /* 0x000fe20008000000 */
[----:B------:R-:W-:Y:S01]  /*93f0*/  UMOV UR10, 0x40 ;  /* 0x00000040000a7882 */ /* 0x000fe20000000000 */
[----:B------:R-:W-:Y:S01]  /*9400*/  R2UR UR5, R21 ;  /* 0x00000000150572ca */ /* 0x000fe200000e0000 */
[----:B------:R-:W-:Y:S01]  /*9410*/  USHF.L.U32 UR19, UR19, 0x6, URZ ;  /* 0x0000000613137899 */ /* 0x000fe2000800063f */
[----:B------:R-:W-:Y:S01]  /*9420*/  LOP3.LUT R10, R10, 0x1, RZ, 0x3c, !PT ;  /* 0x000000010a0a7812 */ /* 0x000fe200078e3cff */
[----:B------:R-:W-:Y:S01]  /*9430*/  UMOV UR12, UR28 ;  /* 0x0000001c000c7c82 */ /* 0x000fe20008000000 */
[----:B------:R-:W-:Y:S01]  /*9440*/  UMOV UR13, UR29 ;  /* 0x0000001d000d7c82 */ /* 0x000fe20008000000 */
[----:B------:R-:W-:-:S02]  /*9450*/  UIADD3 UR17, UR24, 0x36430, URZ ;  /* 0x0003643018117890 */ /* 0x000fc4000fffe03f */
[----:B------:R-:W-:Y:S01]  /*9460*/  IMAD.U32 R0, RZ, RZ, UR19 ;  /* 0x00000013ff007e24 */ /* 0x000fe2000f8e00ff */
[----:B------:R-:W-:Y:S01]  /*9470*/  IADD3 R6, P0, R6, UR19, RZ ;  /* 0x0000001306067c10 */ /* 0x000fe2000ff1e0ff */
[----:B------:R-:W-:Y:S02]  /*9480*/  UIADD3 UR16, UR24, 0x2a000, URZ ;  /* 0x0002a00018107890 */ /* 0x000fe4000fffe03f */
[----:B------:R-:W-:Y:S01]  /*9490*/  UIADD3 UR30, UR24, 0x30200, URZ ;  /* 0x00030200181e7890 */ /* 0x000fe2000fffe03f */
[----:B------:R-:W-:Y:S01]  /*94a0*/  LEA.HI.X.SX32 R15, R0, R15, 0x1, P0 ;  /* 0x0000000f000f7211 */ /* 0x000fe200000f0eff */
[----:B------:R-:W-:Y:S01]  /*94b0*/  UIADD3 UR8, UR24, 0x2c000, URZ ;  /* 0x0002c00018087890 */ /* 0x000fe2000fffe03f */
[C---:B--2---:R-:W-:Y:S01]  /*94c0*/  LEA R2, P0, R6.reuse, R2, 0x2 ;  /* 0x0000000206027211 */ /* 0x044fe200078010ff */
[----:B------:R-:W-:Y:S01]  /*94d0*/  UIADD3 UR24, UR24, 0x2e000, URZ ;  /* 0x0002e00018187890 */ /* 0x000fe2000fffe03f */
[----:B------:R-:W-:Y:S02]  /*94e0*/  UMOV UR9, UR17 ;  /* 0x0000001100097c82 */ /* 0x000fe40008000000 */
[----:B------:R-:W-:Y:S01]  /*94f0*/  LEA.HI.X R3, R6, R3, R15, 0x2, P0 ;  /* 0x0000000306037211 */ /* 0x000fe200000f140f */
[----:B------:R-:W-:Y:S01]  /*9500*/  UMOV UR11, UR19 ;  /* 0x00000013000b7c82 */ /* 0x000fe20008000000 */
[----:B------:R-:W-:Y:S01]  /*9510*/  R2UR UR22, R2 ;  /* 0x00000000021672ca */ /* 0x000fe200000e0000 */
[----:B------:R-:W-:Y:S01]  /*9520*/  UMOV UR26, 0x80 ;  /* 0x00000080001a7882 */ /* 0x000fe20000000000 */
        /* <DEDUP_REMOVED lines=13> */
[----:B--2---:R-:W-:-:S03]  /*9600*/  NOP ;  /* 0x0000000000007918 */ /* 0x004fc60000000000 */
.L_x_2613:
[----:B------:R-:W-:Y:S05]  /*9610*/  BSYNC B1 ;  /* 0x0000000000017941 */ /* 0x000fea0003800000 */
.L_x_2612:
[----:B------:R-:W-:-:S03]  /*9620*/  UMOV UR4, 0xffffffff ;  /* 0xffffffff00047882 */ /* 0x000fc60000000000 */
[----:B------:R-:W-:Y:S05]  /*9630*/  BRA.DIV UR4, `(.L_x_2633) ;  /* 0x0000000604947947 */ /* 0x000fea000b800000 */
[----:B------:R-:W-:-:S13]  /*9640*/  ELECT P6, URZ, PT ;  /* 0x00000000003f782f */ /* 0x000fda00038c0000 */
.L_x_2652:
[----:B------:R-:W-:Y:S05]  /*9650*/  @!P6 BRA `(.L_x_2574) ;  /* 0x000000000074e947 */ /* 0x000fea0003800000 */
[----:B------:R-:W2:Y:S02]  /*9660*/  LDL.LU R0, [R1+0xc] ;  /* 0x00000c0001007983 */ /* 0x000ea40000300800 */
[----:B--2---:R-:W-:-:S04]  /*9670*/  LOP3.LUT R0, R0, 0x2, RZ, 0xfc, !PT ;  /* 0x0000000200007812 */ /* 0x004fc800078efcff */
[----:B------:R-:W-:-:S13]  /*9680*/  ISETP.NE.AND P2, PT, R0, 0x3, PT ;  /* 0x000000030000780c */ /* 0x000fda0003f45270 */
[----:B------:R-:W-:Y:S05]  /*9690*/  @!P2 BRA `(.L_x_2634) ;  /* 0x000000000004a947 */ /* 0x000fea0003800000 */
[----:B------:R-:W-:Y:S01]  /*96a0*/  BPT.TRAP 0x1 ;  /* 0x000000040000795c */ /* 0x000fe20000300000 */
.L_x_2634:
[----:B------:R-:W2:Y:S01]  /*96b0*/  S2R R3, SR_CgaCtaId ;  /* 0x0000000000037919 */ /* 0x000ea20000008800 */
[----:B------:R-:W-:Y:S02]  /*96c0*/  MOV R0, 0x400 ;  /* 0x0000040000007802 */ /* 0x000fe40000000f00 */
[----:B------:R-:W-:Y:S02]  /*96d0*/  SHF.L.U32 R2, R16, 0x1f, RZ ;  /* 0x0000001f10027819 */ /* 0x000fe400000006ff */
[----:B--2---:R-:W-:-:S05]  /*96e0*/  LEA R7, R3, R0, 0x18 ;  /* 0x0000000003077211 */ /* 0x004fca00078ec0ff */
[----:B------:R-:W-:-:S04]  /*96f0*/  VIADD R0, R7, 0x36420 ;  /* 0x0003642007007836 */ /* 0x000fc80000000000 */
[C---:B------:R-:W-:Y:S02]  /*9700*/  IMAD R5, R23.reuse, 0x8, R0 ;  /* 0x0000000817057824 */ /* 0x040fe400078e0200 */
[----:B------:R-:W-:Y:S02]  /*9710*/  VIADD R23, R23, 0x1 ;  /* 0x0000000117177836 */ /* 0x000fe40000000000 */
[----:B------:R-:W2:Y:S03]  /*9720*/  SYNCS.PHASECHK.TRANS64.TRYWAIT P0, [R5+URZ], R2 ;  /* 0x00000002050075a7 */ /* 0x000ea6000800017f */
[----:B------:R-:W-:-:S04]  /*9730*/  ISETP.NE.AND P1, PT, R23, 0x2, PT ;  /* 0x000000021700780c */ /* 0x000fc80003f25270 */
[----:B------:R-:W-:Y:S02]  /*9740*/  SEL R3, RZ, 0x1, P1 ;  /* 0x00000001ff037807 */ /* 0x000fe40000800000 */
[----:B------:R-:W-:Y:S02]  /*9750*/  SEL R23, R23, RZ, P1 ;  /* 0x000000ff17177207 */ /* 0x000fe40000800000 */
[----:B------:R-:W-:-:S03]  /*9760*/  LOP3.LUT R3, R16, R3, RZ, 0x3c, !PT ;  /* 0x0000000310037212 */ /* 0x000fc600078e3cff */
[----:B------:R-:W-:Y:S01]  /*9770*/  IMAD R23, R23, 0x8, R0 ;  /* 0x0000000817177824 */ /* 0x000fe200078e0200 */
[----:B------:R-:W-:Y:S01]  /*9780*/  SHF.L.U32 R0, R3, 0x1f, RZ ;  /* 0x0000001f03007819 */ /* 0x000fe200000006ff */
[----:B--2---:R-:W-:Y:S06]  /*9790*/  @!P0 BRA `(.L_x_2635) ;  /* 0x00000004005c8947 */ /* 0x004fec0003800000 */
.L_x_2653:
[----:B------:R-:W3:Y:S02]  /*97a0*/  SYNCS.PHASECHK.TRANS64.TRYWAIT P0, [R23+URZ], R0 ;  /* 0x00000000170075a7 */ /* 0x000ee4000800017f */
[----:B---3--:R-:W-:Y:S05]  /*97b0*/  @!P0 BRA `(.L_x_2636) ;  /* 0x0000000400688947 */ /* 0x008fea0003800000 */
.L_x_2654:
[----:B------:R-:W-:Y:S05]  /*97c0*/  @!P2 BRA `(.L_x_2637) ;  /* 0x000000000004a947 */ /* 0x000fea0003800000 */
[----:B------:R-:W-:Y:S01]  /*97d0*/  BPT.TRAP 0x1 ;  /* 0x000000040000795c */ /* 0x000fe20000300000 */
.L_x_2637:
[----:B------:R-:W-:-:S07]  /*97e0*/  SHF.L.U32 R10, R10, 0x1f, RZ ;  /* 0x0000001f0a0a7819 */ /* 0x000fce00000006ff */
.L_x_2638:
[----:B----4-:R4:W1:Y:S02]  /*97f0*/  SYNCS.PHASECHK.TRANS64.TRYWAIT P0, [R7+URZ+0x36438], R10 ;  /* 0x0364380a070075a7 */ /* 0x010864000800017f */
[----:B-1----:R-:W-:Y:S05]  /*9800*/  @!P0 NANOSLEEP.SYNCS 0x989680 ;  /* 0x009896800000895d */ /* 0x002fea0003900000 */
[----:B------:R-:W1:Y:S02]  /*9810*/  @!P0 SYNCS.PHASECHK.TRANS64 P0, [R7+URZ+0x36438], R10 ;  /* 0x0364380a070085a7 */ /* 0x000e64000800007f */
[----:B-1----:R-:W-:Y:S05]  /*9820*/  @!P0 BRA `(.L_x_2638) ;  /* 0xfffffffc00f08947 */ /* 0x002fea000383ffff */
.L_x_2574:
[----:B------:R-:W-:Y:S05]  /*9830*/  BSYNC B0 ;  /* 0x0000000000007941 */ /* 0x000fea0003800000 */
.L_x_2572:
[----:B------:R-:W-:Y:S05]  /*9840*/  EXIT ;  /* 0x000000000000794d */ /* 0x000fea0003800000 */
.L_x_2527:
[----:B------:R-:W-:Y:S02]  /*9850*/  IMAD.MOV.U32 R12, RZ, RZ, RZ ;  /* 0x000000ffff0c7224 */ /* 0x000fe400078e00ff */
[----:B------:R-:W-:Y:S02]  /*9860*/  IMAD.MOV.U32 R11, RZ, RZ, 0x1f ;  /* 0x0000001fff0b7424 */ /* 0x000fe400078e00ff */
[----:B------:R-:W-:-:S07]  /*9870*/  IMAD.MOV.U32 R15, RZ, RZ, -0x1 ;  /* 0xffffffffff0f7424 */ /* 0x000fce00078e00ff */
[----:B------:R-:W-:Y:S05]  /*9880*/  WARPSYNC.COLLECTIVE R15, `(.L_x_2639) ;  /* 0x000000000f087348 */ /* 0x000fea0003c00000 */
[----:B------:R1:W2:Y:S02]  /*9890*/  SHFL.IDX P6, R14, R13, R12, R11 ;  /* 0x0000000c0d0e7389 */ /* 0x0002a400000c000b */
[----:B-12---:R-:W-:Y:S01]  /*98a0*/  ENDCOLLECTIVE ;  /* 0x000000000000791b */ /* 0x006fe20003800000 */
.L_x_2639:
[----:B------:R-:W-:Y:S05]  /*98b0*/  BRA `(.L_x_2640) ;  /* 0xffffff78005c7947 */ /* 0x000fea000383ffff */
.L_x_2529:
[----:B--2---:R-:W-:-:S04]  /*98c0*/  IMAD.U32 R3, RZ, RZ, UR37 ;  /* 0x00000025ff037e24 */ /* 0x004fc8000f8e00ff */
[----:B------:R2:W3:Y:S03]  /*98d0*/  SYNCS.PHASECHK.TRANS64.TRYWAIT P0, [R3+URZ+0x36400], R10 ;  /* 0x0364000a030075a7 */ /* 0x0004e6000800017f */
[----:B---3--:R-:W-:Y:S05]  /*98e0*/  @!P0 NANOSLEEP.SYNCS 0x989680 ;  /* 0x009896800000895d */ /* 0x008fea0003900000 */
[----:B------:R-:W3:Y:S02]  /*98f0*/  @!P0 SYNCS.PHASECHK.TRANS64 P0, [R3+URZ+0x36400], R10 ;  /* 0x0364000a030085a7 */ /* 0x000ee4000800007f */
[----:B---3--:R-:W-:Y:S05]  /*9900*/  @!P0 BRA `(.L_x_2529) ;  /* 0xfffffffc00ec8947 */ /* 0x008fea000383ffff */
[----:B------:R-:W-:Y:S05]  /*9910*/  BRA `(.L_x_2528) ;  /* 0xffffff7800907947 */ /* 0x000fea000383ffff */
.L_x_2533:
[----:B--2---:R2:W3:Y:S02]  /*9920*/  SYNCS.PHASECHK.TRANS64.TRYWAIT P1, [R3+URZ+0x36410], R10 ;  /* 0x0364100a030075a7 */ /* 0x0044e4000802017f */
[----:B---3--:R-:W-:Y:S05]  /*9930*/  @!P1 NANOSLEEP.SYNCS 0x989680 ;  /* 0x009896800000995d */ /* 0x008fea0003900000 */
[----:B------:R-:W3:Y:S02]  /*9940*/  @!P1 SYNCS.PHASECHK.TRANS64 P1, [R3+URZ+0x36410], R10 ;  /* 0x0364100a030095a7 */ /* 0x000ee4000802007f */
[----:B---3--:R-:W-:Y:S05]  /*9950*/  @!P1 BRA `(.L_x_2533) ;  /* 0xfffffffc00f09947 */ /* 0x008fea000383ffff */
[----:B------:R-:W-:Y:S05]  /*9960*/  BRA `(.L_x_2532) ;  /* 0xffffff8000607947 */ /* 0x000fea000383ffff */
.L_x_2537:
[----:B-1----:R-:W-:-:S04]  /*9970*/  IMAD.U32 R121, RZ, RZ, UR37 ;  /* 0x00000025ff797e24 */ /* 0x002fc8000f8e00ff */
[----:B------:R1:W2:Y:S03]  /*9980*/  SYNCS.PHASECHK.TRANS64.TRYWAIT P1, [R121+URZ+0x36430], R14 ;  /* 0x0364300e790075a7 */ /* 0x0002a6000802017f */
[----:B--2---:R-:W-:Y:S05]  /*9990*/  @!P1 NANOSLEEP.SYNCS 0x989680 ;  /* 0x009896800000995d */ /* 0x004fea0003900000 */
[----:B------:R-:W2:Y:S02]  /*99a0*/  @!P1 SYNCS.PHASECHK.TRANS64 P1, [R121+URZ+0x36430], R14 ;  /* 0x0364300e790095a7 */ /* 0x000ea4000802007f */
[----:B--2---:R-:W-:Y:S05]  /*99b0*/  @!P1 BRA `(.L_x_2537) ;  /* 0xfffffffc00ec9947 */ /* 0x004fea000383ffff */
[----:B------:R-:W-:Y:S05]  /*99c0*/  BRA `(.L_x_2536) ;  /* 0xffffff8800847947 */ /* 0x000fea000383ffff */
.L_x_2614:
[----:B-1----:R1:W2:Y:S02]  /*99d0*/  SYNCS.PHASECHK.TRANS64.TRYWAIT P1, [R12+URZ+0x36420], R13 ;  /* 0x0364200d0c0075a7 */ /* 0x0022a4000802017f */
[----:B--2---:R-:W-:Y:S05]  /*99e0*/  @!P1 NANOSLEEP.SYNCS 0x989680 ;  /* 0x009896800000995d */ /* 0x004fea0003900000 */
[----:B------:R-:W2:Y:S02]  /*99f0*/  @!P1 SYNCS.PHASECHK.TRANS64 P1, [R12+URZ+0x36420], R13 ;  /* 0x0364200d0c0095a7 */ /* 0x000ea4000802007f */
[----:B--2---:R-:W-:Y:S05]  /*9a00*/  @!P1 BRA `(.L_x_2614) ;  /* 0xfffffffc00f09947 */ /* 0x004fea000383ffff */
[----:B------:R-:W-:Y:S05]  /*9a10*/  BRA `(.L_x_2641) ;  /* 0xffffffdc00607947 */ /* 0x000fea000383ffff */
.L_x_2618:
[----:B-1----:R1:W3:Y:S02]  /*9a20*/  SYNCS.PHASECHK.TRANS64.TRYWAIT P1, [R12+URZ+0x36438], R13 ;  /* 0x0364380d0c0075a7 */ /* 0x0022e4000802017f */
[----:B---3--:R-:W-:Y:S05]  /*9a30*/  @!P1 NANOSLEEP.SYNCS 0x989680 ;  /* 0x009896800000995d */ /* 0x008fea0003900000 */
[----:B------:R-:W3:Y:S02]  /*9a40*/  @!P1 SYNCS.PHASECHK.TRANS64 P1, [R12+URZ+0x36438], R13 ;  /* 0x0364380d0c0095a7 */ /* 0x000ee4000802007f */
[----:B---3--:R-:W-:Y:S05]  /*9a50*/  @!P1 BRA `(.L_x_2618) ;  /* 0xfffffffc00f09947 */ /* 0x008fea000383ffff */
[----:B------:R-:W-:Y:S05]  /*9a60*/  BRA `(.L_x_2642) ;  /* 0xffffffe400307947 */ /* 0x000fea000383ffff */
.L_x_2620:
[----:B--2---:R2:W3:Y:S02]  /*9a70*/  SYNCS.PHASECHK.TRANS64.TRYWAIT P1, [R12+URZ+0x36428], R0 ;  /* 0x036428000c0075a7 */ /* 0x0044e4000802017f */
[----:B---3--:R-:W-:Y:S05]  /*9a80*/  @!P1 NANOSLEEP.SYNCS 0x989680 ;  /* 0x009896800000995d */ /* 0x008fea0003900000 */
[----:B------:R-:W3:Y:S02]  /*9a90*/  @!P1 SYNCS.PHASECHK.TRANS64 P1, [R12+URZ+0x36428], R0 ;  /* 0x036428000c0095a7 */ /* 0x000ee4000802007f */
[----:B---3--:R-:W-:Y:S05]  /*9aa0*/  @!P1 BRA `(.L_x_2620) ;  /* 0xfffffffc00f09947 */ /* 0x008fea000383ffff */
[----:B------:R-:W-:Y:S05]  /*9ab0*/  BRA `(.L_x_2643) ;  /* 0xffffffe400fc7947 */ /* 0x000fea000383ffff */
.L_x_2622:
[----:B-----5:R2:W-:Y:S02]  /*9ac0*/  STL [R1+0x10], R0 ;  /* 0x0000100001007387 */ /* 0x0205e40000100800 */
[----:B--2---:R-:W-:-:S04]  /*9ad0*/  SHF.L.U32 R0, RZ, 0x1f, RZ ;  /* 0x0000001fff007819 */ /* 0x004fc800000006ff */
[----:B------:R2:W3:Y:S03]  /*9ae0*/  SYNCS.PHASECHK.TRANS64.TRYWAIT P1, [R12+URZ+0x36438], R0 ;  /* 0x036438000c0075a7 */ /* 0x0004e6000802017f */
[----:B---3--:R-:W-:Y:S05]  /*9af0*/  @!P1 NANOSLEEP.SYNCS 0x989680 ;  /* 0x009896800000995d */ /* 0x008fea0003900000 */
[----:B------:R2:W3:Y:S02]  /*9b00*/  @!P1 SYNCS.PHASECHK.TRANS64 P1, [R12+URZ+0x36438], R0 ;  /* 0x036438000c0095a7 */ /* 0x0004e4000802007f */
[----:B--2---:R2:W5:Y:S02]  /*9b10*/  LDL.LU R0, [R1+0x10] ;  /* 0x0000100001007983 */ /* 0x0045640000300800 */
[----:B--23--:R-:W-:Y:S05]  /*9b20*/  @!P1 BRA `(.L_x_2622) ;  /* 0xfffffffc00e49947 */ /* 0x00cfea000383ffff */
[----:B------:R-:W-:Y:S05]  /*9b30*/  BRA `(.L_x_2644) ;  /* 0xffffffe800b47947 */ /* 0x000fea000383ffff */
.L_x_2624:
[----:B------:R-:W-:-:S07]  /*9b40*/  SHF.L.U32 R5, R16, 0x1f, RZ ;  /* 0x0000001f10057819 */ /* 0x000fce00000006ff */
.L_x_2645:
[----:B---3--:R3:W4:Y:S02]  /*9b50*/  SYNCS.PHASECHK.TRANS64.TRYWAIT P1, [R12+URZ+0x36420], R5 ;  /* 0x036420050c0075a7 */ /* 0x008724000802017f */
[----:B----4-:R-:W-:Y:S05]  /*9b60*/  @!P1 NANOSLEEP.SYNCS 0x989680 ;  /* 0x009896800000995d */ /* 0x010fea0003900000 */
[----:B------:R-:W4:Y:S02]  /*9b70*/  @!P1 SYNCS.PHASECHK.TRANS64 P1, [R12+URZ+0x36420], R5 ;  /* 0x036420050c0095a7 */ /* 0x000f24000802007f */
[----:B----4-:R-:W-:Y:S05]  /*9b80*/  @!P1 BRA `(.L_x_2645) ;  /* 0xfffffffc00f09947 */ /* 0x010fea000383ffff */
[----:B------:R-:W-:Y:S05]  /*9b90*/  BRA `(.L_x_2646) ;  /* 0xffffffec00607947 */ /* 0x000fea000383ffff */
.L_x_2627:
[----:B--2---:R2:W3:Y:S02]  /*9ba0*/  SYNCS.PHASECHK.TRANS64.TRYWAIT P1, [R12+URZ+0x36438], R13 ;  /* 0x0364380d0c0075a7 */ /* 0x0044e4000802017f */
[----:B---3--:R-:W-:Y:S05]  /*9bb0*/  @!P1 NANOSLEEP.SYNCS 0x989680 ;  /* 0x009896800000995d */ /* 0x008fea0003900000 */
[----:B------:R-:W3:Y:S02]  /*9bc0*/  @!P1 SYNCS.PHASECHK.TRANS64 P1, [R12+URZ+0x36438], R13 ;  /* 0x0364380d0c0095a7 */ /* 0x000ee4000802007f */
[----:B---3--:R-:W-:Y:S05]  /*9bd0*/  @!P1 BRA `(.L_x_2627) ;  /* 0xfffffffc00f09947 */ /* 0x008fea000383ffff */
[----:B------:R-:W-:Y:S05]  /*9be0*/  BRA `(.L_x_2647) ;  /* 0xfffffff0002c7947 */ /* 0x000fea000383ffff */
.L_x_2629:
[----:B-1----:R1:W2:Y:S02]  /*9bf0*/  SYNCS.PHASECHK.TRANS64.TRYWAIT P1, [R12+URZ+0x36428], R5 ;  /* 0x036428050c0075a7 */ /* 0x0022a4000802017f */
[----:B--2---:R-:W-:Y:S05]  /*9c00*/  @!P1 NANOSLEEP.SYNCS 0x989680 ;  /* 0x009896800000995d */ /* 0x004fea0003900000 */
[----:B------:R-:W2:Y:S02]  /*9c10*/  @!P1 SYNCS.PHASECHK.TRANS64 P1, [R12+URZ+0x36428], R5 ;  /* 0x036428050c0095a7 */ /* 0x000ea4000802007f */
[----:B--2---:R-:W-:Y:S05]  /*9c20*/  @!P1 BRA `(.L_x_2629) ;  /* 0xfffffffc00f09947 */ /* 0x004fea000383ffff */
[----:B------:R-:W-:Y:S05]  /*9c30*/  BRA `(.L_x_2648) ;  /* 0xfffffff000dc7947 */ /* 0x000fea000383ffff */
.L_x_2631:
[----:B--2---:R2:W3:Y:S02]  /*9c40*/  SYNCS.PHASECHK.TRANS64.TRYWAIT P1, [R12+URZ+0x36438], R3 ;  /* 0x036438030c0075a7 */ /* 0x0044e4000802017f */
[----:B---3--:R-:W-:Y:S05]  /*9c50*/  @!P1 NANOSLEEP.SYNCS 0x989680 ;  /* 0x009896800000995d */ /* 0x008fea0003900000 */
[----:B------:R-:W3:Y:S02]  /*9c60*/  @!P1 SYNCS.PHASECHK.TRANS64 P1, [R12+URZ+0x36438], R3 ;  /* 0x036438030c0095a7 */ /* 0x000ee4000802007f */
[----:B---3--:R-:W-:Y:S05]  /*9c70*/  @!P1 BRA `(.L_x_2631) ;  /* 0xfffffffc00f09947 */ /* 0x008fea000383ffff */
[----:B------:R-:W-:Y:S05]  /*9c80*/  BRA `(.L_x_2649) ;  /* 0xfffffff400907947 */ /* 0x000fea000383ffff */
.L_x_2633:
[----:B------:R-:W-:Y:S01]  /*9c90*/  BSSY B1, `(.L_x_2650) ;  /* 0x0000006000017945 */ /* 0x000fe20003800000 */
[----:B------:R-:W-:-:S07]  /*9ca0*/  IMAD.MOV.U32 R15, RZ, RZ, -0x1 ;  /* 0xffffffffff0f7424 */ /* 0x000fce00078e00ff */
[----:B-1----:R-:W-:Y:S05]  /*9cb0*/  WARPSYNC.COLLECTIVE R15, `(.L_x_2651) ;  /* 0x000000000f0c7348 */ /* 0x002fea0003c00000 */
[----:B------:R-:W-:Y:S02]  /*9cc0*/  ELECT P6, UR62, PT ;  /* 0x00000000003e782f */ /* 0x000fe400038c0000 */
[----:B------:R-:W-:Y:S01]  /*9cd0*/  MOV R14, UR62 ;  /* 0x0000003e000e7c02 */ /* 0x000fe20008000f00 */
[----:B-1----:R-:W-:Y:S10]  /*9ce0*/  ENDCOLLECTIVE ;  /* 0x000000000000791b */ /* 0x002ff40003800000 */
.L_x_2651:
[----:B------:R-:W-:Y:S05]  /*9cf0*/  BSYNC B1 ;  /* 0x0000000000017941 */ /* 0x000fea0003800000 */
.L_x_2650:
[----:B------:R-:W-:Y:S05]  /*9d00*/  BRA `(.L_x_2652) ;  /* 0xfffffff800507947 */ /* 0x000fea000383ffff */
.L_x_2635:
[----:B--2---:R2:W3:Y:S02]  /*9d10*/  SYNCS.PHASECHK.TRANS64.TRYWAIT P0, [R5+URZ], R2 ;  /* 0x00000002050075a7 */ /* 0x0044e4000800017f */
[----:B---3--:R-:W-:Y:S05]  /*9d20*/  @!P0 NANOSLEEP.SYNCS 0x989680 ;  /* 0x009896800000895d */ /* 0x008fea0003900000 */
[----:B------:R-:W3:Y:S02]  /*9d30*/  @!P0 SYNCS.PHASECHK.TRANS64 P0, [R5+URZ], R2 ;  /* 0x00000002050085a7 */ /* 0x000ee4000800007f */
[----:B---3--:R-:W-:Y:S05]  /*9d40*/  @!P0 BRA `(.L_x_2635) ;  /* 0xfffffffc00f08947 */ /* 0x008fea000383ffff */
[----:B------:R-:W-:Y:S05]  /*9d50*/  BRA `(.L_x_2653) ;  /* 0xfffffff800907947 */ /* 0x000fea000383ffff */
.L_x_2636:
[----:B---3--:R3:W4:Y:S02]  /*9d60*/  SYNCS.PHASECHK.TRANS64.TRYWAIT P0, [R23+URZ], R0 ;  /* 0x00000000170075a7 */ /* 0x008724000800017f */
[----:B----4-:R-:W-:Y:S05]  /*9d70*/  @!P0 NANOSLEEP.SYNCS 0x989680 ;  /* 0x009896800000895d */ /* 0x010fea0003900000 */
[----:B------:R-:W4:Y:S02]  /*9d80*/  @!P0 SYNCS.PHASECHK.TRANS64 P0, [R23+URZ], R0 ;  /* 0x00000000170085a7 */ /* 0x000f24000800007f */
[----:B----4-:R-:W-:Y:S05]  /*9d90*/  @!P0 BRA `(.L_x_2636) ;  /* 0xfffffffc00f08947 */ /* 0x010fea000383ffff */
[----:B------:R-:W-:Y:S05]  /*9da0*/  BRA `(.L_x_2654) ;  /* 0xfffffff800847947 */ /* 0x000fea000383ffff */
.L_x_2655:
        /* <DEDUP_REMOVED lines=13> */
.L_x_3871:


//--------------------- .text._ZN7cutlass13device_kernelIN5flash11enable_sm90INS1_16FlashAttnBwdSm90INS1_25CollectiveMainloopBwdSm90ILi2ELi1ELi1EN4cute5tupleIJNS5_1CILi1EEES8_S8_EEENS6_IJNS7_ILi64EEENS7_ILi96EEENS7_ILi192EEEEEENS_6half_tEfNS_4arch4Sm90ELb1ELb0ELb1ELb0ELb1ELb0ELb1ELb0ELi3ELi1ELi1ELi1ELb0EEENS1_21CollectiveEpilogueBwdISD_SE_SG_Li384ELb0ELb1ELi3EEENS1_25SingleTileBwdLPTSchedulerILb0ELi96ELb1EEEEEEEEEvNT_6ParamsE --------------------------
	.section	.text._ZN7cutlass13device_kernelIN5flash11enable_sm90INS1_16FlashAttnBwdSm90INS1_25CollectiveMainloopBwdSm90ILi2ELi1ELi1EN4cute5tupleIJNS5_1CILi1EEES8_S8_EEENS6_IJNS7_ILi64EEENS7_ILi96EEENS7_ILi192EEEEEENS_6half_tEfNS_4arch4Sm90ELb1ELb0ELb1ELb0ELb1ELb0ELb1ELb0ELi3ELi1ELi1ELi1ELb0EEENS1_21CollectiveEpilogueBwdISD_SE_SG_Li384ELb0ELb1ELi3EEENS1_25SingleTileBwdLPTSchedulerILb0ELi96ELb1EEEEEEEEEvNT_6ParamsE,"ax",@progbits
	.align	128
.text._ZN7cutlass13device_kernelIN5flash11enable_sm90INS1_16FlashAttnBwdSm90INS1_25CollectiveMainloopBwdSm90ILi2ELi1ELi1EN4cute5tupleIJNS5_1CILi1EEES8_S8_EEENS6_IJNS7_ILi64EEENS7_ILi96EEENS7_ILi192EEEEEENS_6half_tEfNS_4arch4Sm90ELb1ELb0ELb1ELb0ELb1ELb0ELb1ELb0ELi3ELi1ELi1ELi1ELb0EEENS1_21CollectiveEpilogueBwdISD_SE_SG_Li384ELb0ELb1ELi3EEENS1_25SingleTileBwdLPTSchedulerILb0ELi96ELb1EEEEEEEEEvNT_6ParamsE:
        .type           _ZN7cutlass13device_kernelIN5flash11enable_sm90INS1_16FlashAttnBwdSm90INS1_25CollectiveMainloopBwdSm90ILi2ELi1ELi1EN4cute5tupleIJNS5_1CILi1EEES8_S8_EEENS6_IJNS7_ILi64EEENS7_ILi96EEENS7_ILi192EEEEEENS_6half_tEfNS_4arch4Sm90ELb1ELb0ELb1ELb0ELb1ELb0ELb1ELb0ELi3ELi1ELi1ELi1ELb0EEENS1_21CollectiveEpilogueBwdISD_SE_SG_Li384ELb0ELb1ELi3EEENS1_25SingleTileBwdLPTSchedulerILb0ELi96ELb1EEEEEEEEEvNT_6ParamsE,@function
        .size           _ZN7cutlass13device_kernelIN5flash11enable_sm90INS1_16FlashAttnBwdSm90INS1_25CollectiveMainloopBwdSm90ILi2ELi1ELi1EN4cute5tupleIJNS5_1CILi1EEES8_S8_EEENS6_IJNS7_ILi64EEENS7_ILi96EEENS7_ILi192EEEEEENS_6half_tEfNS_4arch4Sm90ELb1ELb0ELb1ELb0ELb1ELb0ELb1ELb0ELi3ELi1ELi1ELi1ELb0EEENS1_21CollectiveEpilogueBwdISD_SE_SG_Li384ELb0ELb1ELi3EEENS1_25SingleTileBwdLPTSchedulerILb0ELi96ELb1EEEEEEEEEvNT_6ParamsE,(.L_x_3872 - _ZN7cutlass13device_kernelIN5flash11enable_sm90INS1_16FlashAttnBwdSm90INS1_25CollectiveMainloopBwdSm90ILi2ELi1ELi1EN4cute5tupleIJNS5_1CILi1EEES8_S8_EEENS6_IJNS7_ILi64EEENS7_ILi96EEENS7_ILi192EEEEEENS_6half_tEfNS_4arch4Sm90ELb1ELb0ELb1ELb0ELb1ELb0ELb1ELb0ELi3ELi1ELi1ELi1ELb0EEENS1_21CollectiveEpilogueBwdISD_SE_SG_Li384ELb0ELb1ELi3EEENS1_25SingleTileBwdLPTSchedulerILb0ELi96ELb1EEEEEEEEEvNT_6ParamsE)
        .other          _ZN7cutlass13device_kernelIN5flash11enable_sm90INS1_16FlashAttnBwdSm90INS1_25CollectiveMainloopBwdSm90ILi2ELi1ELi1EN4cute5tupleIJNS5_1CILi1EEES8_S8_EEENS6_IJNS7_ILi64EEENS7_ILi96EEENS7_ILi192EEEEEENS_6half_tEfNS_4arch4Sm90ELb1ELb0ELb1ELb0ELb1ELb0ELb1ELb0ELi3ELi1ELi1ELi1ELb0EEENS1_21CollectiveEpilogueBwdISD_SE_SG_Li384ELb0ELb1ELi3EEENS1_25SingleTileBwdLPTSchedulerILb0ELi96ELb1EEEEEEEEEvNT_6ParamsE,@"STO_CUDA_ENTRY STV_DEFAULT"
_ZN7cutlass13device_kernelIN5flash11enable_sm90INS1_16FlashAttnBwdSm90INS1_25CollectiveMainloopBwdSm90ILi2ELi1ELi1EN4cute5tupleIJNS5_1CILi1EEES8_S8_EEENS6_IJNS7_ILi64EEENS7_ILi96EEENS7_ILi192EEEEEENS_6half_tEfNS_4arch4Sm90ELb1ELb0ELb1ELb0ELb1ELb0ELb1ELb0ELi3ELi1ELi1ELi1ELb0EEENS1_21CollectiveEpilogueBwdISD_SE_SG_Li384ELb0ELb1ELi3EEENS1_25SingleTileBwdLPTSchedulerILb0ELi96ELb1EEEEEEEEEvNT_6ParamsE:
        /* <DEDUP_REMOVED lines=29> */
.L_x_2657:
[----:B------:R-:W-:Y:S05]  /*01d0*/  BSYNC B0 ;  /* 0x0000000000007941 */ /* 0x000fea0003800000 */
.L_x_2656:
        /* <DEDUP_REMOVED lines=34> */
.L_x_2658:
        /* <DEDUP_REMOVED lines=20> */
.L_x_2659:
[----:B---3--:R-:W-:Y:S01]  /*0540*/  ISETP.NE.AND P0, PT, R2, RZ, PT ;  /* 0x000000ff0200720c */ /* 0x008fe20003f05270 */
[----:B------:R-:W-:Y:S01]  /*0550*/  IMAD.MOV.U32 R2, RZ, RZ, 0x1 ;  /* 0x00000001ff027424 */ /* 0x000fe200078e00ff */
[----:B------:R-:W-:Y:S01]  /*0560*/  NOP ;  /* 0x0000000000007918 */ /* 0x000fe20000000000 */
[----:B------:R-:W-:-:S03]  /*0570*/  ULDC.64 UR38, c[0x0][0x208] ;  /* 0x0000820000267ab9 */ /* 0x000fc60000000a00 */
[----:B------:R-:W-:-:S05]  /*0580*/  SEL R2, R2, 0x2, !P0 ;  /* 0x0000000202027807 */ /* 0x000fca0004000000 */
[----:B------:R3:W-:Y:S01]  /*0590*/  STL [R1+0xc], R2 ;  /* 0x00000c0201007387 */ /* 0x0007e20000100800 */
[----:B-12-4-:R-:W-:Y:S06]  /*05a0*/  BAR.SYNC.DEFER_BLOCKING 0x0 ;  /* 0x0000000000007b1d */ /* 0x016fec0000010000 */
[----:B------:R-:W-:Y:S05]  /*05b0*/  @!P0 BRA `(.L_x_2660) ;  /* 0x0000005800488947 */ /* 0x000fea0003800000 */
.L_x_2661:
        /* <DEDUP_REMOVED lines=32> */
.L_x_2662:
[----:B------:R-:W-:Y:S01]  /*07c0*/  ULDC UR7, c[0x0][0xb44] ;  /* 0x0002d10000077ab9 */ /* 0x000fe20000000800 */
[----:B------:R-:W-:Y:S01]  /*07d0*/  UMOV UR45, UR10 ;  /* 0x0000000a002d7c82 */ /* 0x000fe20008000000 */
[----:B------:R-:W-:-:S11]  /*07e0*/  UISETP.NE.AND UP0, UPT, UR7, 0x1, UPT ;  /* 0x000000010700788c */ /* 0x000fd6000bf05270 */
[----:B------:R-:W-:Y:S02]  /*07f0*/  @UP0 ULDC.64 UR8, c[0x0][0xb48] ;  /* 0x0002d20000080ab9 */ /* 0x000fe40000000a00 */
[----:B------:R-:W-:-:S04]  /*0800*/  UIMAD.WIDE.U32 UR4, UR10, UR8, URZ ;  /* 0x000000080a0472a5 */ /* 0x000fc8000f8e003f */
[----:B------:R-:W-:-:S04]  /*0810*/  @UP0 USHF.R.U32.HI UR45, URZ, UR9, UR5 ;  /* 0x000000093f2d0299 */ /* 0x000fc80008011605 */
[----:B------:R-:W-:-:S12]  /*0820*/  UIMAD UR4, UR45, UR7, URZ ;  /* 0x000000072d0472a4 */ /* 0x000fd8000f8e023f */
.L_x_2663:
[----:B------:R-:W-:Y:S01]  /*0830*/  ULDC UR43, c[0x0][0xb38] ;  /* 0x0002ce00002b7ab9 */ /* 0x000fe20000000800 */
[----:B------:R-:W-:Y:S02]  /*0840*/  UIADD3 UR4, UR10, -UR4, URZ ;  /* 0x800000040a047290 */ /* 0x000fe4000fffe03f */
[----:B------:R-:W-:Y:S01]  /*0850*/  UISETP.NE.AND UP0, UPT, UR43, 0x1, UPT ;  /* 0x000000012b00788c */ /* 0x000fe2000bf05270 */
[----:B------:R-:W-:Y:S01]  /*0860*/  ULDC UR5, c[0x0][0xb44] ;  /* 0x0002d10000057ab9 */ /* 0x000fe20000000800 */
[----:B------:R-:W-:Y:S02]  /*0870*/  ULOP3.LUT UR36, URZ, UR45, URZ, 0x33, !UPT ;  /* 0x0000002d3f247292 */ /* 0x000fe4000f8e333f */
[----:B------:R-:W-:-:S07]  /*0880*/  UIMAD UR6, UR6, UR5, UR4 ;  /* 0x00000005060672a4 */ /* 0x000fce000f8e0204 */
[----:B------:R-:W-:Y:S01]  /*0890*/  @UP0 ULDC UR4, c[0x0][0xb3c] ;  /* 0x0002cf0000040ab9 */ /* 0x000fe20000000800 */
[----:B------:R-:W-:Y:S01]  /*08a0*/  @UP0 ULDC UR7, c[0x0][0xb40] ;  /* 0x0002d00000070ab9 */ /* 0x000fe20000000800 */
[----:B------:R-:W-:Y:S02]  /*08b0*/  UIMAD.WIDE.U32 UR4, UR6, UR4, URZ ;  /* 0x00000004060472a5 */ /* 0x000fe4000f8e003f */
[----:B------:R-:W-:Y:S02]  /*08c0*/  UMOV UR44, UR6 ;  /* 0x00000006002c7c82 */ /* 0x000fe40008000000 */
[----:B------:R-:W-:-:S03]  /*08d0*/  @UP0 USHF.R.U32.HI UR44, URZ, UR7, UR5 ;  /* 0x000000073f2c0299 */ /* 0x000fc60008011605 */
[----:B------:R-:W-:Y:S01]  /*08e0*/  ULDC UR5, c[0x0][0xb2c] ;  /* 0x0002cb0000057ab9 */ /* 0x000fe20000000800 */
[----:B------:R-:W-:Y:S02]  /*08f0*/  UIADD3 UR4, -UR44, URZ, URZ ;  /* 0x0000003f2c047290 */ /* 0x000fe4000fffe13f */
[----:B------:R-:W-:Y:S01]  /*0900*/  ISETP.LE.AND P0, PT, RZ, UR44, PT ;  /* 0x0000002cff007c0c */ /* 0x000fe2000bf03270 */
[----:B------:R-:W-:Y:S02]  /*0910*/  UIADD3 UR36, UR36, UR5, URZ ;  /* 0x0000000524247290 */ /* 0x000fe4000fffe03f */
[----:B------:R-:W-:-:S10]  /*0920*/  UIMAD UR43, UR43, UR4, UR6 ;  /* 0x000000042b2b72a4 */ /* 0x000fd4000f8e0206 */
        /* <DEDUP_REMOVED lines=90> */
.L_x_2666:
        /* <DEDUP_REMOVED lines=15> */
.L_x_2665:
        /* <DEDUP_REMOVED lines=20> */
.L_x_2668:
        /* <DEDUP_REMOVED lines=15> */
.L_x_2667:
        /* <DEDUP_REMOVED lines=8> */
.L_x_2800:
        /* <DEDUP_REMOVED lines=19> */
.L_x_2670:
        /* <DEDUP_REMOVED lines=109> */
.L_x_2682:
[----:B------:R-:W-:Y:S01]  /*1a70*/  ISETP.NE.AND P0, PT, R8, 0x3, PT ;  /* 0x000000030800780c */ /* 0x000fe20003f05270 */
[----:B------:R-:W-:-:S12]  /*1a80*/  YIELD ;  /* 0x0000000000007946 */ /* 0x000fd80003800000 */
[----:B-1----:R-:W-:Y:S05]  /*1a90*/  @!P0 BRA `(.L_x_2672) ;  /* 0x0000000000048947 */ /* 0x002fea0003800000 */
[----:B------:R-:W-:Y:S01]  /*1aa0*/  BPT.TRAP 0x1 ;  /* 0x000000040000795c */ /* 0x000fe20000300000 */
.L_x_2672:
[----:B------:R-:W-:Y:S02]  /*1ab0*/  LEA R3, R2, UR40, 0x3 ;  /* 0x0000002802037c11 */ /* 0x000fe4000f8e18ff */
[----:B------:R-:W-:-:S04]  /*1ac0*/  SHF.L.U32 R10, R7, 0x1f, RZ ;  /* 0x0000001f070a7819 */ /* 0x000fc800000006ff */
[----:B------:R1:W2:Y:S01]  /*1ad0*/  SYNCS.PHASECHK.TRANS64.TRYWAIT P1, [R3+URZ+0x36410], R10 ;  /* 0x0364100a030075a7 */ /* 0x0002a2000802017f */
[----:B------:R-:W-:Y:S05]  /*1ae0*/  @!P0 BRA `(.L_x_2673) ;  /* 0x0000000000048947 */ /* 0x000fea0003800000 */
[----:B------:R-:W-:Y:S01]  /*1af0*/  BPT.TRAP 0x1 ;  /* 0x000000040000795c */ /* 0x000fe20000300000 */
.L_x_2673:
[----:B--2---:R-:W-:Y:S05]  /*1b00*/  @P1 BRA `(.L_x_2674) ;  /* 0x0000000000081947 */ /* 0x004fea0003800000 */
[----:B------:R-:W2:Y:S02]  /*1b10*/  SYNCS.PHASECHK.TRANS64.TRYWAIT P1, [R3+URZ+0x36410], R10 ;  /* 0x0364100a030075a7 */ /* 0x000ea4000802017f */
[----:B--2---:R-:W-:Y:S05]  /*1b20*/  @!P1 BRA `(.L_x_2675) ;  /* 0x00000088001c9947 */ /* 0x004fea0003800000 */
.L_x_2674:
        /* <DEDUP_REMOVED lines=103> */
.L_x_2676:
[----:B------:R-:W-:-:S04]  /*21a0*/  SHF.L.U32 R14, R5, 0x1f, RZ ;  /* 0x0000001f050e7819 */ /* 0x000fc800000006ff */
[----:B------:R1:W1:Y:S01]  /*21b0*/  SYNCS.PHASECHK.TRANS64.TRYWAIT P1, [UR40+0x36430], R14 ;  /* 0x0364300eff0075a7 */ /* 0x0002620008020168 */
[----:B------:R-:W-:Y:S05]  /*21c0*/  @!P0 BRA `(.L_x_2677) ;  /* 0x0000000000048947 */ /* 0x000fea0003800000 */
[----:B------:R-:W-:Y:S01]  /*21d0*/  BPT.TRAP 0x1 ;  /* 0x000000040000795c */ /* 0x000fe20000300000 */
.L_x_2677:
        /* <DEDUP_REMOVED lines=36> */
.L_x_2678:
        /* <DEDUP_REMOVED lines=351> */
.L_x_2680:
        /* <DEDUP_REMOVED lines=60> */
.L_x_2681:
        /* <DEDUP_REMOVED lines=62> */
.L_x_2664:
        /* <DEDUP_REMOVED lines=23> */
.L_x_2684:
        /* <DEDUP_REMOVED lines=20> */
.L_x_2685:
        /* <DEDUP_REMOVED lines=18> */
.L_x_2686:
        /* <DEDUP_REMOVED lines=18> */
.L_x_2687:
        /* <DEDUP_REMOVED lines=98> */
[----:B------:R-:W-:Y:S01]  /*4cc0*/  ULOP3.LUT UR4, URZ, UR45, URZ, 0x33, !UPT ;  /* 0x0000002d3f047292 */ /* 0x000fe2000f8e333f */
[----:B------:R-:W-:Y:S01]  /*4cd0*/  ULDC UR5, c[0x0][0xb2c] ;  /* 0x0002cb0000057ab9 */ /* 0x000fe20000000800 */
[----:B------:R-:W-:Y:S02]  /*4ce0*/  ULDC.64 UR6, c[0x0][0x198] ;  /* 0x0000660000067ab9 */ /* 0x000fe40000000a00 */
[----:B------:R-:W-:Y:S02]  /*4cf0*/  UIADD3 UR42, UR4, UR5, URZ ;  /* 0x00000005042a7290 */ /* 0x000fe4000fffe03f */
[----:B------:R-:W-:Y:S02]  /*4d00*/  UIADD3 UR4, UP0, UR6, 0x770, URZ ;  /* 0x0000077006047890 */ /* 0x000fe4000ff1e03f */
[----:B------:R-:W-:Y:S02]  /*4d10*/  UIADD3 UR40, UR37, 0x9000, URZ ;  /* 0x0000900025287890 */ /* 0x000fe4000fffe03f */
[----:B------:R-:W-:-:S02]  /*4d20*/  UIADD3.X UR5, URZ, UR7, URZ, UP0, !UPT ;  /* 0x000000073f057290 */ /* 0x000fc400087fe43f */
[----:B------:R-:W-:Y:S02]  /*4d30*/  UIADD3 UR6, UP0, UR6, 0x670, URZ ;  /* 0x0000067006067890 */ /* 0x000fe4000ff1e03f */
[----:B------:R-:W-:Y:S02]  /*4d40*/  UIMAD UR42, UR42, 0x60, URZ ;  /* 0x000000602a2a78a4 */ /* 0x000fe4000f8e023f */
[----:B------:R-:W-:Y:S02]  /*4d50*/  UIADD3 UR32, UR37, 0xc000, URZ ;  /* 0x0000c00025207890 */ /* 0x000fe4000fffe03f */
[----:B------:R-:W-:Y:S02]  /*4d60*/  UIADD3 UR24, UR37, 0xf000, URZ ;  /* 0x0000f00025187890 */ /* 0x000fe4000fffe03f */
[----:B------:R-:W-:Y:S02]  /*4d70*/  UIADD3.X UR7, URZ, UR7, URZ, UP0, !UPT ;  /* 0x000000073f077290 */ /* 0x000fe400087fe43f */
[----:B------:R-:W-:-:S02]  /*4d80*/  UIADD3 UR16, UR37, 0x3000, URZ ;  /* 0x0000300025107890 */ /* 0x000fc4000fffe03f */
        /* <DEDUP_REMOVED lines=9> */
[----:B------:R-:W-:Y:S01]  /*4e20*/  UMOV UR26, UR42 ;  /* 0x0000002a001a7c82 */ /* 0x000fe20008000000 */
[----:B------:R1:W-:Y:S01]  /*4e30*/  UTMASTG.4D [UR40], [UR4] ;  /* 0x00000028040073b5 */ /* 0x0003e20008018000 */
        /* <DEDUP_REMOVED lines=9> */
[----:B------:R3:W-:Y:S01]  /*4ed0*/  UTMASTG.4D [UR24], [UR4] ;  /* 0x00000018040073b5 */ /* 0x0007e20008018000 */
[----:B-1----:R-:W-:-:S02]  /*4ee0*/  UMOV UR40, UR37 ;  /* 0x0000002500287c82 */ /* 0x002fc40008000000 */
[----:B------:R3:W-:Y:S01]  /*4ef0*/  UTMASTG.4D [UR40], [UR6] ;  /* 0x00000028060073b5 */ /* 0x0007e20008018000 */
[----:B------:R3:W-:Y:S01]  /*4f00*/  UTMASTG.4D [UR16], [UR6] ;  /* 0x00000010060073b5 */ /* 0x0007e20008018000 */
[----:B------:R3:W-:Y:S02]  /*4f10*/  UTMASTG.4D [UR8], [UR6] ;  /* 0x00000008060073b5 */ /* 0x0007e40008018000 */
[----:B---3--:R0:W-:Y:S02]  /*4f20*/  UTMACMDFLUSH ;  /* 0x00000000000079b7 */ /* 0x0081e40000000000 */
.L_x_2689:
[----:B------:R-:W-:Y:S05]  /*4f30*/  BSYNC B0 ;  /* 0x0000000000007941 */ /* 0x000fea0003800000 */
.L_x_2688:
[----:B------:R-:W-:-:S04]  /*4f40*/  DEPBAR.LE SB0, 0x0 ;  /* 0x000080000000791a */ /* 0x000fc80000000000 */
[----:B------:R-:W-:Y:S05]  /*4f50*/  EXIT ;  /* 0x000000000000794d */ /* 0x000fea0003800000 */
.L_x_2683:
[----:B------:R-:W2:Y:S01]  /*4f60*/  S2R R0, SR_TID.X ;  /* 0x0000000000007919 */ /* 0x000ea20000002100 */
[----:B------:R-:W3:Y:S01]  /*4f70*/  LDC R8, c[0x0][0xb2c] ;  /* 0x0002cb00ff087b82 */ /* 0x000ee20000000800 */
[----:B------:R-:W-:Y:S01]  /*4f80*/  ULOP3.LUT UR45, URZ, UR45, URZ, 0x33, !UPT ;  /* 0x0000002d3f2d7292 */ /* 0x000fe2000f8e333f */
[----:B------:R-:W-:Y:S01]  /*4f90*/  BSSY B0, `(.L_x_2690) ;  /* 0x0000031000007945 */ /* 0x000fe20003800000 */
[----:B------:R-:W-:Y:S02]  /*4fa0*/  USHF.R.S32.HI UR6, URZ, 0x1f, UR43 ;  /* 0x0000001f3f067899 */ /* 0x000fe4000801142b */
[----:B------:R-:W-:-:S03]  /*4fb0*/  USHF.R.S32.HI UR7, URZ, 0x1f, UR44 ;  /* 0x0000001f3f077899 */ /* 0x000fc6000801142c */
[----:B-1----:R-:W1:Y:S08]  /*4fc0*/  LDC.64 R2, c[0x0][0x820] ;  /* 0x00020800ff027b82 */ /* 0x002e700000000a00 */
[----:B------:R-:W4:Y:S08]  /*4fd0*/  LDC.64 R16, c[0x0][0x808] ;  /* 0x00020200ff107b82 */ /* 0x000f300000000a00 */
[----:B------:R-:W5:Y:S01]  /*4fe0*/  LDC.64 R10, c[0x0][0x828] ;  /* 0x00020a00ff0a7b82 */ /* 0x000f620000000a00 */
[----:B---3--:R-:W-:-:S02]  /*4ff0*/  VIADD R9, R8, UR45 ;  /* 0x0000002d08097c36 */ /* 0x008fc40008000000 */
[----:B--2---:R-:W-:-:S05]  /*5000*/  VIADD R7, R0, 0xffffff80 ;  /* 0xffffff8000077836 */ /* 0x004fca0000000000 */
[----:B------:R-:W2:Y:S01]  /*5010*/  LDC.64 R18, c[0x0][0x850] ;  /* 0x00021400ff127b82 */ /* 0x000ea20000000a00 */
[----:B-1----:R-:W-:Y:S02]  /*5020*/  IMAD R0, R2, UR6, RZ ;  /* 0x0000000602007c24 */ /* 0x002fe4000f8e02ff */
[----:B------:R-:W-:-:S05]  /*5030*/  IMAD.HI R4, R7, 0x2aaaaaab, RZ ;  /* 0x2aaaaaab07047827 */ /* 0x000fca00078e02ff */
[----:B------:R-:W-:Y:S01]  /*5040*/  SHF.R.U32.HI R5, RZ, 0x1f, R4 ;  /* 0x0000001fff057819 */ /* 0x000fe20000011604 */
[----:B----4-:R-:W-:Y:S01]  /*5050*/  IMAD R23, R9, -0x60, R16 ;  /* 0xffffffa009177824 */ /* 0x010fe200078e0210 */
[----:B------:R-:W1:Y:S02]  /*5060*/  LDC.64 R20, c[0x0][0x858] ;  /* 0x00021600ff147b82 */ /* 0x000e640000000a00 */
[----:B------:R-:W-:Y:S01]  /*5070*/  LEA.HI.SX32 R4, R4, R5, 0x1e ;  /* 0x0000000504047211 */ /* 0x000fe200078ff2ff */
[----:B------:R-:W-:-:S03]  /*5080*/  IMAD R5, R3, UR43, R0 ;  /* 0x0000002b03057c24 */ /* 0x000fc6000f8e0200 */
[CC--:B------:R-:W-:Y:S01]  /*5090*/  ISETP.GE.AND P3, PT, R4.reuse, R23.reuse, PT ;  /* 0x000000170400720c */ /* 0x0c0fe20003f66270 */
[C---:B------:R-:W-:Y:S02]  /*50a0*/  IMAD R6, R4.reuse, -0x18, R7 ;  /* 0xffffffe804067824 */ /* 0x040fe400078e0207 */
[----:B------:R-:W-:Y:S02]  /*50b0*/  VIADD R0, R4, 0x10 ;  /* 0x0000001004007836 */ /* 0x000fe40000000000 */
[----:B------:R-:W-:Y:S02]  /*50c0*/  IMAD.SHL.U32 R6, R6, 0x8, RZ ;  /* 0x0000000806067824 */ /* 0x000fe400078e00ff */
[----:B------:R-:W-:Y:S01]  /*50d0*/  VIADD R8, R4, 0x40 ;  /* 0x0000004004087836 */ /* 0x000fe20000000000 */
[----:B------:R-:W-:Y:S01]  /*50e0*/  ISETP.GE.AND P4, PT, R0, R23, PT ;  /* 0x000000170000720c */ /* 0x000fe20003f86270 */
[----:B------:R-:W-:Y:S01]  /*50f0*/  VIADD R0, R4, 0x20 ;  /* 0x0000002004007836 */ /* 0x000fe20000000000 */
[----:B------:R-:W-:-:S02]  /*5100*/  SHF.R.S32.HI R7, RZ, 0x1f, R6 ;  /* 0x0000001fff077819 */ /* 0x000fc40000011406 */
[----:B------:R-:W-:Y:S02]  /*5110*/  ISETP.GE.OR P6, PT, R6, R17, P3 ;  /* 0x000000110600720c */ /* 0x000fe40001fc6670 */
[-C--:B------:R-:W-:Y:S01]  /*5120*/  ISETP.GE.AND P5, PT, R0, R23.reuse, PT ;  /* 0x000000170000720c */ /* 0x080fe20003fa6270 */
[----:B------:R-:W-:Y:S01]  /*5130*/  IMAD.WIDE.U32 R2, R2, UR43, R6 ;  /* 0x0000002b02027c25 */ /* 0x000fe2000f8e0006 */
[----:B------:R-:W-:Y:S02]  /*5140*/  ISETP.GE.AND P1, PT, R8, R23, PT ;  /* 0x000000170800720c */ /* 0x000fe40003f26270 */
[----:B------:R-:W-:Y:S01]  /*5150*/  ISETP.GE.OR P2, PT, R6, R17, P4 ;  /* 0x000000110600720c */ /* 0x000fe20002746670 */
[----:B------:R-:W-:Y:S02]  /*5160*/  IMAD.IADD R3, R3, 0x1, R5 ;  /* 0x0000000103037824 */ /* 0x000fe400078e0205 */
[----:B------:R-:W-:Y:S02]  /*5170*/  VIADD R5, R4, 0x30 ;  /* 0x0000003004057836 */ /* 0x000fe40000000000 */
[----:B-----5:R-:W-:-:S02]  /*5180*/  IMAD R0, R10, UR7, RZ ;  /* 0x000000070a007c24 */ /* 0x020fc4000f8e02ff */
[----:B------:R-:W-:Y:S01]  /*5190*/  IMAD.WIDE.U32 R12, R10, UR44, R2 ;  /* 0x0000002c0a0c7c25 */ /* 0x000fe2000f8e0002 */
[----:B------:R-:W-:Y:S02]  /*51a0*/  ISETP.GE.AND P0, PT, R5, R23, PT ;  /* 0x000000170500720c */ /* 0x000fe40003f06270 */
[----:B------:R-:W-:Y:S01]  /*51b0*/  SHF.R.S32.HI R5, RZ, 0x1f, R4 ;  /* 0x0000001fff057819 */ /* 0x000fe20000011404 */
[----:B------:R-:W-:Y:S02]  /*51c0*/  IMAD R11, R11, UR44, R0 ;  /* 0x0000002c0b0b7c24 */ /* 0x000fe4000f8e0200 */
[----:B------:R-:W-:-:S04]  /*51d0*/  IMAD.WIDE R2, R9, 0x60, R4 ;  /* 0x0000006009027825 */ /* 0x000fc800078e0204 */
[----:B------:R-:W-:Y:S01]  /*51e0*/  IMAD.IADD R11, R13, 0x1, R11 ;  /* 0x000000010d0b7824 */ /* 0x000fe200078e020b */
[----:B--2---:R-:W-:Y:S06]  /*51f0*/  @P6 BRA `(.L_x_2691) ;  /* 0x0000000000286947 */ /* 0x004fec0003800000 */
        /* <DEDUP_REMOVED lines=10> */
.L_x_2691:
[----:B------:R-:W-:Y:S05]  /*52a0*/  BSYNC B0 ;  /* 0x0000000000007941 */ /* 0x000fea0003800000 */
.L_x_2690:
[----:B------:R-:W-:Y:S01]  /*52b0*/  BSSY B0, `(.L_x_2692) ;  /* 0x0000010000007945 */ /* 0x000fe20003800000 */
[----:B------:R-:W-:-:S03]  /*52c0*/  ISETP.GE.OR P6, PT, R6, R17, P5 ;  /* 0x000000110600720c */ /* 0x000fc60002fc6670 */
[----:B------:R-:W-:Y:S10]  /*52d0*/  @P2 BRA `(.L_x_2693) ;  /* 0x0000000000342947 */ /* 0x000ff40003800000 */
        /* <DEDUP_REMOVED lines=13> */
.L_x_2693:
[----:B------:R-:W-:Y:S05]  /*53b0*/  BSYNC B0 ;  /* 0x0000000000007941 */ /* 0x000fea0003800000 */
.L_x_2692:
[----:B------:R-:W-:Y:S01]  /*53c0*/  BSSY B0, `(.L_x_2694) ;  /* 0x0000010000007945 */ /* 0x000fe20003800000 */
[----:B------:R-:W-:-:S03]  /*53d0*/  ISETP.GE.OR P2, PT, R6, R17, P0 ;  /* 0x000000110600720c */ /* 0x000fc60000746670 */
[----:B------:R-:W-:Y:S10]  /*53e0*/  @P6 BRA `(.L_x_2695) ;  /* 0x0000000000346947 */ /* 0x000ff40003800000 */
        /* <DEDUP_REMOVED lines=13> */
.L_x_2695:
[----:B------:R-:W-:Y:S05]  /*54c0*/  BSYNC B0 ;  /* 0x0000000000007941 */ /* 0x000fea0003800000 */
.L_x_2694:
        /* <DEDUP_REMOVED lines=17> */
.L_x_2697:
[----:B------:R-:W-:Y:S05]  /*55e0*/  BSYNC B0 ;  /* 0x0000000000007941 */ /* 0x000fea0003800000 */
.L_x_2696:
[----:B------:R-:W-:Y:S01]  /*55f0*/  BSSY B0, `(.L_x_2698) ;  /* 0x0000011000007945 */ /* 0x000fe20003800000 */
[----:B------:R-:W-:Y:S01]  /*5600*/  ISETP.GE.AND P2, PT, R0, R23, PT ;  /* 0x000000170000720c */ /* 0x000fe20003f46270 */
[----:B-1----:R-:W-:Y:S02]  /*5610*/  IMAD R8, R18, UR6, RZ ;  /* 0x0000000612087c24 */ /* 0x002fe4000f8e02ff */
        /* <DEDUP_REMOVED lines=14> */
.L_x_2699:
[----:B------:R-:W-:Y:S05]  /*5700*/  BSYNC B0 ;  /* 0x0000000000007941 */ /* 0x000fea0003800000 */
.L_x_2698:
        /* <DEDUP_REMOVED lines=8> */
[----:B------:R-:W-:Y:S01]  /*5790*/  IMAD R0, R20, UR7, RZ ;  /* 0x0000000714007c24 */ /* 0x000fe2000f8e02ff */
[----:B------:R-:W-:Y:S01]  /*57a0*/  ISETP.GE.OR P5, PT, R6, UR4, P5 ;  /* 0x0000000406007c0c */ /* 0x000fe2000afa6670 */
[----:B------:R-:W-:Y:S01]  /*57b0*/  IMAD.WIDE.U32 R8, R20, UR44, R4 ;  /* 0x0000002c14087c25 */ /* 0x000fe2000f8e0004 */
[----:B------:R-:W-:-:S02]  /*57c0*/  ISETP.GE.OR P0, PT, R6, UR4, P0 ;  /* 0x0000000406007c0c */ /* 0x000fc40008706670 */
[C---:B------:R-:W-:Y:S01]  /*57d0*/  ISETP.GE.OR P1, PT, R6.reuse, UR4, P1 ;  /* 0x0000000406007c0c */ /* 0x040fe20008f26670 */
[----:B-1234-:R-:W-:Y:S01]  /*57e0*/  IMAD R15, R21, UR44, R0 ;  /* 0x0000002c150f7c24 */ /* 0x01efe2000f8e0200 */
        /* <DEDUP_REMOVED lines=15> */
.L_x_2701:
[----:B------:R-:W-:Y:S05]  /*58e0*/  BSYNC B0 ;  /* 0x0000000000007941 */ /* 0x000fea0003800000 */
.L_x_2700:
        /* <DEDUP_REMOVED lines=13> */
.L_x_2703:
[----:B------:R-:W-:Y:S05]  /*59c0*/  BSYNC B0 ;  /* 0x0000000000007941 */ /* 0x000fea0003800000 */
.L_x_2702:
        /* <DEDUP_REMOVED lines=15> */
.L_x_2705:
[----:B------:R-:W-:Y:S05]  /*5ac0*/  BSYNC B0 ;  /* 0x0000000000007941 */ /* 0x000fea0003800000 */
.L_x_2704:
        /* <DEDUP_REMOVED lines=15> */
.L_x_2707:
[----:B------:R-:W-:Y:S05]  /*5bc0*/  BSYNC B0 ;  /* 0x0000000000007941 */ /* 0x000fea0003800000 */
.L_x_2706:
        /* <DEDUP_REMOVED lines=15> */
.L_x_2709:
[----:B------:R-:W-:Y:S05]  /*5cc0*/  BSYNC B0 ;  /* 0x0000000000007941 */ /* 0x000fea0003800000 */
.L_x_2708:
        /* <DEDUP_REMOVED lines=15> */
.L_x_2711:
[----:B------:R-:W-:Y:S05]  /*5dc0*/  BSYNC B0 ;  /* 0x0000000000007941 */ /* 0x000fea0003800000 */
.L_x_2710:
        /* <DEDUP_REMOVED lines=15> */
.L_x_2713:
[----:B------:R-:W-:Y:S05]  /*5ec0*/  BSYNC B0 ;  /* 0x0000000000007941 */ /* 0x000fea0003800000 */
.L_x_2712:
[----:B------:R-:W-:Y:S05]  /*5ed0*/  EXIT ;  /* 0x000000000000794d */ /* 0x000fea0003800000 */
.L_x_2660:
        /* <DEDUP_REMOVED lines=30> */
.L_x_2717:
[----:B------:R-:W-:Y:S01]  /*60c0*/  ULDC UR9, c[0x0][0xb44] ;  /* 0x0002d10000097ab9 */ /* 0x000fe20000000800 */
[----:B------:R-:W-:Y:S01]  /*60d0*/  UMOV UR7, UR8 ;  /* 0x0000000800077c82 */ /* 0x000fe20008000000 */
[----:B------:R-:W-:-:S11]  /*60e0*/  UISETP.NE.AND UP0, UPT, UR9, 0x1, UPT ;  /* 0x000000010900788c */ /* 0x000fd6000bf05270 */
[----:B------:R-:W-:Y:S02]  /*60f0*/  @UP0 ULDC.64 UR10, c[0x0][0xb48] ;  /* 0x0002d200000a0ab9 */ /* 0x000fe40000000a00 */
[----:B------:R-:W-:-:S04]  /*6100*/  UIMAD.WIDE.U32 UR4, UR8, UR10, URZ ;  /* 0x0000000a080472a5 */ /* 0x000fc8000f8e003f */
[----:B------:R-:W-:-:S04]  /*6110*/  @UP0 USHF.R.U32.HI UR7, URZ, UR11, UR5 ;  /* 0x0000000b3f070299 */ /* 0x000fc80008011605 */
[----:B------:R-:W-:-:S12]  /*6120*/  UIMAD UR4, UR7, UR9, URZ ;  /* 0x00000009070472a4 */ /* 0x000fd8000f8e023f */
.L_x_2718:
[----:B------:R-:W-:Y:S01]  /*6130*/  ULDC UR16, c[0x0][0xb38] ;  /* 0x0002ce0000107ab9 */ /* 0x000fe20000000800 */
[----:B------:R-:W-:Y:S02]  /*6140*/  UIADD3 UR4, UR8, -UR4, URZ ;  /* 0x8000000408047290 */ /* 0x000fe4000fffe03f */
[----:B------:R-:W-:Y:S01]  /*6150*/  UISETP.NE.AND UP0, UPT, UR16, 0x1, UPT ;  /* 0x000000011000788c */ /* 0x000fe2000bf05270 */
[----:B------:R-:W-:Y:S01]  /*6160*/  ULDC UR5, c[0x0][0xb44] ;  /* 0x0002d10000057ab9 */ /* 0x000fe20000000800 */
[----:B------:R-:W-:Y:S02]  /*6170*/  ULOP3.LUT UR7, URZ, UR7, URZ, 0x33, !UPT ;  /* 0x000000073f077292 */ /* 0x000fe4000f8e333f */
[----:B------:R-:W-:Y:S01]  /*6180*/  UIMAD UR6, UR6, UR5, UR4 ;  /* 0x00000005060672a4 */ /* 0x000fe2000f8e0204 */
[----:B------:R-:W-:Y:S02]  /*6190*/  ULDC UR18, c[0x0][0xb2c] ;  /* 0x0002cb0000127ab9 */ /* 0x000fe40000000800 */
[----:B------:R-:W-:-:S04]  /*61a0*/  UIADD3 UR18, UR7, UR18, URZ ;  /* 0x0000001207127290 */ /* 0x000fc8000fffe03f */
        /* <DEDUP_REMOVED lines=14> */
[----:B------:R-:W-:-:S04]  /*6290*/  UIADD3 UR4, -UR5, UR4, -UR20 ;  /* 0x0000000405047290 */ /* 0x000fc8000fffe914 */
        /* <DEDUP_REMOVED lines=8> */
[----:B------:R-:W-:-:S06]  /*6320*/  UISETP.GT.AND UP0, UPT, UR5, UR8, UPT ;  /* 0x000000080500728c */ /* 0x000fcc000bf04270 */
[----:B------:R-:W-:-:S13]  /*6330*/  PLOP3.LUT P0, PT, PT, PT, UP0, 0x80, 0x0 ;  /* 0x000000000000781c */ /* 0x000fda0003f0f008 */
[----:B------:R-:W-:Y:S05]  /*6340*/  @!P0 BRA `(.L_x_2716) ;  /* 0x0000003c00d88947 */ /* 0x000fea0003800000 */
[----:B------:R-:W-:Y:S01]  /*6350*/  USHF.R.S32.HI UR19, URZ, 0x1f, UR16 ;  /* 0x0000001f3f137899 */ /* 0x000fe20008011410 */
[----:B------:R-:W1:Y:S01]  /*6360*/  S2R R0, SR_TID.X ;  /* 0x0000000000007919 */ /* 0x000e620000002100 */
[----:B------:R-:W-:Y:S01]  /*6370*/  ULDC.64 UR12, c[0x0][0x2d8] ;  /* 0x0000b600000c7ab9 */ /* 0x000fe20000000a00 */
[----:B------:R-:W-:Y:S01]  /*6380*/  UIADD3 UR11, UR5, -UR8, URZ ;  /* 0x80000008050b7290 */ /* 0x000fe2000fffe03f */
[----:B------:R-:W-:Y:S01]  /*6390*/  LOP3.LUT R10, RZ, UR18, RZ, 0x33, !PT ;  /* 0x00000012ff0a7c12 */ /* 0x000fe2000f8e33ff */
[----:B------:R-:W-:Y:S02]  /*63a0*/  UIMAD UR4, UR19, UR12, URZ ;  /* 0x0000000c130472a4 */ /* 0x000fe4000f8e023f */
[----:B------:R-:W-:Y:S02]  /*63b0*/  UIMAD.WIDE.U32 UR6, UR16, UR12, URZ ;  /* 0x0000000c100672a5 */ /* 0x000fe4000f8e003f */
[----:B------:R-:W-:Y:S02]  /*63c0*/  UIMAD UR4, UR16, UR13, UR4 ;  /* 0x0000000d100472a4 */ /* 0x000fe4000f8e0204 */
[----:B------:R-:W-:-:S02]  /*63d0*/  USHF.R.S32.HI UR9, URZ, 0x1f, UR10 ;  /* 0x0000001f3f097899 */ /* 0x000fc4000801140a */
[----:B------:R-:W-:Y:S02]  /*63e0*/  UIADD3 UR7, UR7, UR4, URZ ;  /* 0x0000000407077290 */ /* 0x000fe4000fffe03f */
[----:B------:R-:W-:Y:S01]  /*63f0*/  ULOP3.LUT UR14, UR11, 0x1, URZ, 0xc0, !UPT ;  /* 0x000000010b0e7892 */ /* 0x000fe2000f8ec03f */
[----:B------:R-:W-:Y:S01]  /*6400*/  ULDC.64 UR12, c[0x0][0x2e0] ;  /* 0x0000b800000c7ab9 */ /* 0x000fe20000000a00 */
[----:B------:R-:W-:Y:S01]  /*6410*/  ULDC UR15, c[0x0][0x288] ;  /* 0x0000a200000f7ab9 */ /* 0x000fe20000000800 */
[----:B------:R-:W-:Y:S02]  /*6420*/  UIMAD UR9, UR9, UR12, URZ ;  /* 0x0000000c090972a4 */ /* 0x000fe4000f8e023f */
[----:B------:R-:W-:Y:S02]  /*6430*/  UIMAD.WIDE.U32 UR6, UR10, UR12, UR6 ;  /* 0x0000000c0a0672a5 */ /* 0x000fe4000f8e0006 */
[----:B------:R-:W-:Y:S02]  /*6440*/  UISETP.NE.U32.AND UP0, UPT, UR14, 0x1, UPT ;  /* 0x000000010e00788c */ /* 0x000fe4000bf05070 */
[----:B------:R-:W-:-:S02]  /*6450*/  UIADD3 UR12, UR20, 0x5f, URZ ;  /* 0x0000005f140c7890 */ /* 0x000fc4000fffe03f */
[----:B------:R-:W-:Y:S02]  /*6460*/  UIMAD UR9, UR10, UR13, UR9 ;  /* 0x0000000d0a0972a4 */ /* 0x000fe4000f8e0209 */
[----:B------:R-:W-:Y:S01]  /*6470*/  UIMAD.WIDE UR12, UR12, 0x2aaaaaab, URZ ;  /* 0x2aaaaaab0c0c78a5 */ /* 0x000fe2000f8e023f */
[----:B------:R-:W-:Y:S01]  /*6480*/  PLOP3.LUT P1, PT, PT, PT, UP0, 0x80, 0x0 ;  /* 0x000000000000781c */ /* 0x000fe20003f2f008 */
[----:B------:R-:W-:Y:S02]  /*6490*/  UIMAD UR4, UR10, UR15, URZ ;  /* 0x0000000f0a0472a4 */ /* 0x000fe4000f8e023f */
[----:B------:R-:W-:Y:S01]  /*64a0*/  UIADD3 UR10, UR20, 0x9f, -UR17 ;  /* 0x0000009f140a7890 */ /* 0x000fe2000fffe811 */
[----:B-1----:R-:W-:Y:S01]  /*64b0*/  LOP3.LUT R0, R0, 0x1f, RZ, 0xc0, !PT ;  /* 0x0000001f00007812 */ /* 0x002fe200078ec0ff */
[----:B------:R-:W-:Y:S01]  /*64c0*/  UIADD3 UR11, UP1, UR16, UR4, URZ ;  /* 0x00000004100b7290 */ /* 0x000fe2000ff3e03f */
[----:B------:R-:W-:Y:S02]  /*64d0*/  ULDC UR17, c[0x0][0x760] ;  /* 0x0001d80000117ab9 */ /* 0x000fe40000000800 */
[----:B------:R-:W-:Y:S01]  /*64e0*/  UMOV UR16, UR13 ;  /* 0x0000000d00107c82 */ /* 0x000fe20008000000 */
[----:B------:R-:W-:Y:S01]  /*64f0*/  ELECT P0, URZ, PT ;  /* 0x00000000003f782f */ /* 0x000fe20003800000 */
[----:B------:R-:W-:-:S02]  /*6500*/  USHF.R.U32.HI UR14, URZ, 0x1f, UR16 ;  /* 0x0000001f3f0e7899 */ /* 0x000fc40008011610 */
[----:B------:R-:W-:Y:S02]  /*6510*/  UIMAD UR12, UR15, UR17, URZ ;  /* 0x000000110f0c72a4 */ /* 0x000fe4000f8e023f */
[----:B------:R-:W-:Y:S02]  /*6520*/  ULEA.HI.X.SX32 UR13, UR4, UR19, 0x1, UP1 ;  /* 0x00000013040d7291 */ /* 0x000fe400088f0e3f */
[----:B------:R-:W-:Y:S02]  /*6530*/  ULEA.HI.SX32 UR16, UR16, UR14, 0x1c ;  /* 0x0000000e10107291 */ /* 0x000fe4000f8fe23f */
[----:B------:R-:W-:Y:S01]  /*6540*/  UIADD3 UR25, UR7, UR9, URZ ;  /* 0x0000000907197290 */ /* 0x000fe2000fffe03f */
[----:B------:R-:W-:Y:S11]  /*6550*/  @P1 BRA `(.L_x_2719) ;  /* 0x0000000400ec1947 */ /* 0x000ff60003800000 */
        /* <DEDUP_REMOVED lines=11> */
[----:B------:R-:W-:-:S04]  /*6610*/  ULEA UR14, UR8, UR10, 0x6 ;  /* 0x0000000a080e7291 */ /* 0x000fc8000f8e303f */
[----:B------:R-:W-:-:S04]  /*6620*/  UIMAD.WIDE UR14, UR14, 0x2aaaaaab, URZ ;  /* 0x2aaaaaab0e0e78a5 */ /* 0x000fc8000f8e023f */
[----:B------:R-:W-:-:S04]  /*6630*/  USHF.R.U32.HI UR4, URZ, 0x1f, UR15 ;  /* 0x0000001f3f047899 */ /* 0x000fc8000801160f */
[----:B------:R-:W-:-:S04]  /*6640*/  ULEA.HI.SX32 UR4, UR15, UR4, 0x1c ;  /* 0x000000040f047291 */ /* 0x000fc8000f8fe23f */
[----:B------:R-:W-:-:S04]  /*6650*/  UISETP.LT.AND UP0, UPT, UR16, UR4, UPT ;  /* 0x000000041000728c */ /* 0x000fc8000bf01270 */
[----:B------:R-:W-:-:S06]  /*6660*/  USEL UR4, UR16, UR4, UP0 ;  /* 0x0000000410047287 */ /* 0x000fcc0008000000 */
[----:B------:R-:W-:-:S07]  /*6670*/  VIADD R5, R10, UR4 ;  /* 0x000000040a057c36 */ /* 0x000fce0008000000 */
.L_x_2722:
[----:B------:R-:W2:Y:S04]  /*6680*/  LDG.E.STRONG.GPU R4, desc[UR38][R2.64] ;  /* 0x0000002602047981 */ /* 0x000ea8000c1ef900 */
[----:B--2---:R-:W-:Y:S01]  /*6690*/  CCTL.IVALL ;  /* 0x00000000ff00798f */ /* 0x004fe20002000000 */
[----:B------:R-:W-:Y:S05]  /*66a0*/  YIELD ;  /* 0x0000000000007946 */ /* 0x000fea0003800000 */
[----:B------:R-:W-:-:S13]  /*66b0*/  ISETP.NE.AND P1, PT, R4, R5, PT ;  /* 0x000000050400720c */ /* 0x000fda0003f25270 */
[----:B------:R-:W-:Y:S05]  /*66c0*/  @P1 BRA `(.L_x_2722) ;  /* 0xfffffffc00ec1947 */ /* 0x000fea000383ffff */
.L_x_2721:
[----:B------:R-:W-:Y:S05]  /*66d0*/  BSYNC B1 ;  /* 0x0000000000017941 */ /* 0x000fea0003800000 */
.L_x_2720:
[----:B------:R-:W-:-:S03]  /*66e0*/  UMOV UR4, 0xffffffff ;  /* 0xffffffff00047882 */ /* 0x000fc60000000000 */
[----:B------:R-:W-:Y:S05]  /*66f0*/  BRA.DIV UR4, `(.L_x_2723) ;  /* 0x0000003e04547947 */ /* 0x000fea000b800000 */
[----:B------:R-:W-:Y:S01]  /*6700*/  NOP ;  /* 0x0000000000007918 */ /* 0x000fe20000000000 */
.L_x_2803:
        /* <DEDUP_REMOVED lines=22> */
.L_x_2725:
[----:B------:R-:W-:Y:S05]  /*6870*/  BSYNC B1 ;  /* 0x0000000000017941 */ /* 0x000fea0003800000 */
.L_x_2724:
[----:B------:R-:W-:Y:S06]  /*6880*/  BAR.SYNC.DEFER_BLOCKING 0xe, 0xa0 ;  /* 0x0382800000007b1d */ /* 0x000fec0000010000 */
[----:B------:R-:W-:Y:S04]  /*6890*/  BSSY B1, `(.L_x_2726) ;  /* 0x0000012000017945 */ /* 0x000fe80003800000 */
[----:B------:R-:W-:Y:S05]  /*68a0*/  @!P0 BRA `(.L_x_2727) ;  /* 0x0000000000408947 */ /* 0x000fea0003800000 */
[----:B------:R-:W1:Y:S01]  /*68b0*/  S2UR UR18, SR_CgaCtaId ;  /* 0x00000000001279c3 */ /* 0x000e620000008800 */
[----:B------:R-:W-:Y:S01]  /*68c0*/  R2UR UR4, R7 ;  /* 0x00000000070472ca */ /* 0x000fe200000e0000 */
[----:B------:R-:W-:Y:S01]  /*68d0*/  UMOV UR17, 0x400 ;  /* 0x0000040000117882 */ /* 0x000fe20000000000 */
[----:B------:R-:W-:-:S11]  /*68e0*/  ULDC.64 UR14, c[0x0][0x2c0] ;  /* 0x0000b000000e7ab9 */ /* 0x000fd60000000a00 */
[----:B------:R-:W-:-:S04]  /*68f0*/  UIADD3 UR4, UR4, 0x1000, URZ ;  /* 0x0000100004047890 */ /* 0x000fc8000fffe03f */
[----:B------:R-:W-:-:S04]  /*6900*/  UIADD3 UR19, UP0, UR4, UR6, URZ ;  /* 0x0000000604137290 */ /* 0x000fc8000ff1e03f */
[----:B------:R-:W-:Y:S02]  /*6910*/  ULEA.HI.X.SX32 UR4, UR4, UR25, 0x1, UP0 ;  /* 0x0000001904047291 */ /* 0x000fe400080f0e3f */
[----:B-1----:R-:W-:Y:S02]  /*6920*/  ULEA UR17, UR18, UR17, 0x18 ;  /* 0x0000001112117291 */ /* 0x002fe4000f8ec03f */
[----:B------:R-:W-:Y:S02]  /*6930*/  ULEA UR14, UP0, UR19, UR14, 0x2 ;  /* 0x0000000e130e7291 */ /* 0x000fe4000f80103f */
[----:B------:R-:W-:Y:S02]  /*6940*/  UIADD3 UR17, UR17, 0x16000, URZ ;  /* 0x0001600011117890 */ /* 0x000fe4000fffe03f */
[----:B------:R-:W-:Y:S01]  /*6950*/  ULEA.HI.X UR15, UR19, UR15, UR4, 0x2, UP0 ;  /* 0x0000000f130f7291 */ /* 0x000fe200080f1404 */
[----:B------:R-:W-:Y:S02]  /*6960*/  UMOV UR18, 0x0 ;  /* 0x0000000000127882 */ /* 0x000fe40000000000 */
[----:B------:R-:W-:Y:S01]  /*6970*/  UMOV UR4, 0x400 ;  /* 0x0000040000047882 */ /* 0x000fe20000000000 */
[----:B------:R-:W-:-:S05]  /*6980*/  UMOV UR19, 0x14f00000 ;  /* 0x14f0000000137882 */ /* 0x000fca0000000000 */
[----:B------:R1:W-:Y:S02]  /*6990*/  UBLKRED.G.S.ADD.F32.RN [UR14], [UR17], UR4, desc[UR18] ;  /* 0x0000120e110073bb */ /* 0x0003e400080a1404 */
[----:B-1----:R0:W-:Y:S02]  /*69a0*/  UTMACMDFLUSH ;  /* 0x00000000000079b7 */ /* 0x0021e40000000000 */
.L_x_2727:
[----:B------:R-:W-:Y:S05]  /*69b0*/  BSYNC B1 ;  /* 0x0000000000017941 */ /* 0x000fea0003800000 */
.L_x_2726:
        /* <DEDUP_REMOVED lines=17> */
[----:B------:R1:W-:Y:S01]  /*6ad0*/  UBLKRED.G.S.ADD.F32.RN [UR14], [UR17], UR4, desc[UR18] ;  /* 0x0000120e110073bb */ /* 0x0003e200080a1404 */
[----:B------:R0:W-:Y:S01]  /*6ae0*/  UTMACMDFLUSH ;  /* 0x00000000000079b7 */ /* 0x0001e20000000000 */
[----:B-1----:R-:W-:-:S04]  /*6af0*/  DEPBAR.LE SB0, 0x2 ;  /* 0x000080800000791a */ /* 0x002fc80000000000 */
.L_x_2729:
[----:B------:R-:W-:Y:S05]  /*6b00*/  BSYNC B1 ;  /* 0x0000000000017941 */ /* 0x000fea0003800000 */
.L_x_2728:
[----:B------:R-:W-:Y:S06]  /*6b10*/  BAR.ARV 0xa, 0xa0 ;  /* 0x0282800000007b1d */ /* 0x000fec0000002000 */
[----:B------:R-:W-:Y:S04]  /*6b20*/  BSSY B1, `(.L_x_2730) ;  /* 0x0000003000017945 */ /* 0x000fe80003800000 */
[----:B------:R-:W-:Y:S05]  /*6b30*/  @!P0 BRA `(.L_x_2731) ;  /* 0x0000000000048947 */ /* 0x000fea0003800000 */
[----:B------:R-:W-:-:S04]  /*6b40*/  DEPBAR.LE SB0, 0x1 ;  /* 0x000080400000791a */ /* 0x000fc80000000000 */
.L_x_2731:
[----:B------:R-:W-:Y:S05]  /*6b50*/  BSYNC B1 ;  /* 0x0000000000017941 */ /* 0x000fea0003800000 */
.L_x_2730:
[----:B------:R-:W-:Y:S06]  /*6b60*/  BAR.ARV 0xb, 0xa0 ;  /* 0x02c2800000007b1d */ /* 0x000fec0000002000 */
[----:B------:R-:W-:Y:S04]  /*6b70*/  BSSY B1, `(.L_x_2732) ;  /* 0x0000003000017945 */ /* 0x000fe80003800000 */
[----:B------:R-:W-:Y:S05]  /*6b80*/  @!P0 BRA `(.L_x_2733) ;  /* 0x0000000000048947 */ /* 0x000fea0003800000 */
[----:B------:R-:W-:-:S04]  /*6b90*/  DEPBAR.LE SB0, 0x0 ;  /* 0x000080000000791a */ /* 0x000fc80000000000 */
.L_x_2733:
[----:B------:R-:W-:Y:S05]  /*6ba0*/  BSYNC B1 ;  /* 0x0000000000017941 */ /* 0x000fea0003800000 */
.L_x_2732:
        /* <DEDUP_REMOVED lines=19> */
.L_x_2735:
[----:B------:R-:W-:Y:S05]  /*6ce0*/  BSYNC B1 ;  /* 0x0000000000017941 */ /* 0x000fea0003800000 */
.L_x_2734:
[----:B------:R-:W-:Y:S01]  /*6cf0*/  UIADD3 UR17, UR8, 0x1, URZ ;  /* 0x0000000108117890 */ /* 0x000fe2000fffe03f */
[----:B------:R-:W-:Y:S11]  /*6d00*/  BRA `(.L_x_2736) ;  /* 0x0000000000047947 */ /* 0x000ff60003800000 */
.L_x_2719:
[----:B------:R-:W-:-:S05]  /*6d10*/  UMOV UR17, UR8 ;  /* 0x0000000800117c82 */ /* 0x000fca0008000000 */
.L_x_2736:
[----:B------:R-:W-:-:S04]  /*6d20*/  UIADD3 UR4, UR8, 0x1, URZ ;  /* 0x0000000108047890 */ /* 0x000fc8000fffe03f */
[----:B------:R-:W-:-:S06]  /*6d30*/  UISETP.NE.AND UP0, UPT, UR5, UR4, UPT ;  /* 0x000000040500728c */ /* 0x000fcc000bf05270 */
[----:B------:R-:W-:-:S13]  /*6d40*/  PLOP3.LUT P1, PT, PT, PT, UP0, 0x80, 0x0 ;  /* 0x000000000000781c */ /* 0x000fda0003f2f008 */
[----:B------:R-:W-:Y:S05]  /*6d50*/  @!P1 BRA `(.L_x_2716) ;  /* 0x0000003400549947 */ /* 0x000fea0003800000 */
[----:B------:R-:W-:Y:S01]  /*6d60*/  ULDC.64 UR14, c[0x0][0x2c0] ;  /* 0x0000b000000e7ab9 */ /* 0x000fe20000000a00 */
[----:B------:R-:W-:Y:S02]  /*6d70*/  UIADD3 UR21, UR9, UR7, URZ ;  /* 0x0000000709157290 */ /* 0x000fe4000fffe03f */
[----:B------:R-:W-:Y:S01]  /*6d80*/  ULEA UR20, UP0, UR6, UR14, 0x2 ;  /* 0x0000000e06147291 */ /* 0x000fe2000f80103f */
[----:B------:R-:W-:Y:S01]  /*6d90*/  UMOV UR22, UR17 ;  /* 0x0000001100167c82 */ /* 0x000fe20008000000 */
[----:B------:R-:W-:Y:S02]  /*6da0*/  UMOV UR4, URZ ;  /* 0x0000003f00047c82 */ /* 0x000fe40008000000 */
[----:B------:R-:W-:Y:S02]  /*6db0*/  ULEA.HI.X UR21, UR6, UR15, UR21, 0x2, UP0 ;  /* 0x0000000f06157291 */ /* 0x000fe400080f1415 */
[----:B------:R-:W-:-:S04]  /*6dc0*/  UIADD3 UR20, UP0, UR20, 0x4000, URZ ;  /* 0x0000400014147890 */ /* 0x000fc8000ff1e03f */
[----:B------:R-:W-:-:S12]  /*6dd0*/  UIADD3.X UR21, URZ, UR21, URZ, UP0, !UPT ;  /* 0x000000153f157290 */ /* 0x000fd800087fe43f */
.L_x_2769:
[----:B------:R-:W-:Y:S01]  /*6de0*/  UIMAD UR23, UR12, UR17, URZ ;  /* 0x000000110c1772a4 */ /* 0x000fe2000f8e023f */
[----:B------:R-:W-:Y:S01]  /*6df0*/  ISETP.NE.AND P2, PT, R0, RZ, PT ;  /* 0x000000ff0000720c */ /* 0x000fe20003f45270 */
[----:B------:R-:W-:Y:S01]  /*6e00*/  ULDC.64 UR14, c[0x0][0x768] ;  /* 0x0001da00000e7ab9 */ /* 0x000fe20000000a00 */
[----:B------:R-:W-:Y:S01]  /*6e10*/  ULEA UR28, UR17, UR10, 0x6 ;  /* 0x0000000a111c7291 */ /* 0x000fe2000f8e303f */
        /* <DEDUP_REMOVED lines=8> */
[----:B------:R-:W-:-:S04]  /*6ea0*/  UIMAD.WIDE UR18, UR28, 0x2aaaaaab, URZ ;  /* 0x2aaaaaab1c1278a5 */ /* 0x000fc8000f8e023f */
[----:B------:R-:W-:-:S04]  /*6eb0*/  USHF.R.U32.HI UR18, URZ, 0x1f, UR19 ;  /* 0x0000001f3f127899 */ /* 0x000fc80008011613 */
[----:B------:R-:W-:-:S04]  /*6ec0*/  ULEA.HI.SX32 UR18, UR19, UR18, 0x1c ;  /* 0x0000001213127291 */ /* 0x000fc8000f8fe23f */
[----:B------:R-:W-:-:S04]  /*6ed0*/  UISETP.LT.AND UP0, UPT, UR16, UR18, UPT ;  /* 0x000000121000728c */ /* 0x000fc8000bf01270 */
[----:B------:R-:W-:-:S06]  /*6ee0*/  USEL UR18, UR16, UR18, UP0 ;  /* 0x0000001210127287 */ /* 0x000fcc0008000000 */
[----:B------:R-:W-:-:S07]  /*6ef0*/  VIADD R5, R10, UR18 ;  /* 0x000000120a057c36 */ /* 0x000fce0008000000 */
.L_x_2739:
[----:B------:R-:W2:Y:S04]  /*6f00*/  LDG.E.STRONG.GPU R4, desc[UR38][R2.64] ;  /* 0x0000002602047981 */ /* 0x000ea8000c1ef900 */
[----:B--2---:R-:W-:Y:S01]  /*6f10*/  CCTL.IVALL ;  /* 0x00000000ff00798f */ /* 0x004fe20002000000 */
[----:B------:R-:W-:Y:S05]  /*6f20*/  YIELD ;  /* 0x0000000000007946 */ /* 0x000fea0003800000 */
[----:B------:R-:W-:-:S13]  /*6f30*/  ISETP.NE.AND P1, PT, R4, R5, PT ;  /* 0x000000050400720c */ /* 0x000fda0003f25270 */
[----:B------:R-:W-:Y:S05]  /*6f40*/  @P1 BRA `(.L_x_2739) ;  /* 0xfffffffc00ec1947 */ /* 0x000fea000383ffff */
.L_x_2738:
[----:B------:R-:W-:Y:S05]  /*6f50*/  BSYNC B1 ;  /* 0x0000000000017941 */ /* 0x000fea0003800000 */
.L_x_2737:
[----:B------:R-:W-:-:S03]  /*6f60*/  UMOV UR18, 0xffffffff ;  /* 0xffffffff00127882 */ /* 0x000fc60000000000 */
[----:B------:R-:W-:Y:S05]  /*6f70*/  BRA.DIV UR18, `(.L_x_2740) ;  /* 0x0000003612507947 */ /* 0x000fea000b800000 */
[----:B------:R-:W-:Y:S01]  /*6f80*/  NOP ;  /* 0x0000000000007918 */ /* 0x000fe20000000000 */
.L_x_2806:
        /* <DEDUP_REMOVED lines=19> */
.L_x_2742:
[----:B------:R-:W-:Y:S05]  /*70c0*/  BSYNC B1 ;  /* 0x0000000000017941 */ /* 0x000fea0003800000 */
.L_x_2741:
        /* <DEDUP_REMOVED lines=14> */
.L_x_2744:
[----:B------:R-:W-:Y:S05]  /*71b0*/  BSYNC B1 ;  /* 0x0000000000017941 */ /* 0x000fea0003800000 */
.L_x_2743:
        /* <DEDUP_REMOVED lines=15> */
.L_x_2746:
[----:B------:R-:W-:Y:S05]  /*72b0*/  BSYNC B1 ;  /* 0x0000000000017941 */ /* 0x000fea0003800000 */
.L_x_2745:
[----:B------:R-:W-:Y:S06]  /*72c0*/  BAR.ARV 0xa, 0xa0 ;  /* 0x0282800000007b1d */ /* 0x000fec0000002000 */
[----:B------:R-:W-:Y:S04]  /*72d0*/  BSSY B1, `(.L_x_2747) ;  /* 0x0000003000017945 */ /* 0x000fe80003800000 */
[----:B------:R-:W-:Y:S05]  /*72e0*/  @!P0 BRA `(.L_x_2748) ;  /* 0x0000000000048947 */ /* 0x000fea0003800000 */
[----:B------:R-:W-:-:S04]  /*72f0*/  DEPBAR.LE SB0, 0x1 ;  /* 0x000080400000791a */ /* 0x000fc80000000000 */
.L_x_2748:
[----:B------:R-:W-:Y:S05]  /*7300*/  BSYNC B1 ;  /* 0x0000000000017941 */ /* 0x000fea0003800000 */
.L_x_2747:
[----:B------:R-:W-:Y:S06]  /*7310*/  BAR.ARV 0xb, 0xa0 ;  /* 0x02c2800000007b1d */ /* 0x000fec0000002000 */
[----:B------:R-:W-:Y:S04]  /*7320*/  BSSY B1, `(.L_x_2749) ;  /* 0x0000003000017945 */ /* 0x000fe80003800000 */
[----:B------:R-:W-:Y:S05]  /*7330*/  @!P0 BRA `(.L_x_2750) ;  /* 0x0000000000048947 */ /* 0x000fea0003800000 */
[----:B------:R-:W-:-:S04]  /*7340*/  DEPBAR.LE SB0, 0x0 ;  /* 0x000080000000791a */ /* 0x000fc80000000000 */
.L_x_2750:
[----:B------:R-:W-:Y:S05]  /*7350*/  BSYNC B1 ;  /* 0x0000000000017941 */ /* 0x000fea0003800000 */
.L_x_2749:
        /* <DEDUP_REMOVED lines=19> */
.L_x_2752:
[----:B------:R-:W-:Y:S05]  /*7490*/  BSYNC B1 ;  /* 0x0000000000017941 */ /* 0x000fea0003800000 */
.L_x_2751:
        /* <DEDUP_REMOVED lines=9> */
[----:B------:R-:W-:-:S04]  /*7530*/  UIADD3 UR14, UR28, 0x40, URZ ;  /* 0x000000401c0e7890 */ /* 0x000fc8000fffe03f */
[----:B------:R-:W-:-:S04]  /*7540*/  UIMAD.WIDE UR14, UR14, 0x2aaaaaab, URZ ;  /* 0x2aaaaaab0e0e78a5 */ /* 0x000fc8000f8e023f */
[----:B------:R-:W-:-:S04]  /*7550*/  USHF.R.U32.HI UR14, URZ, 0x1f, UR15 ;  /* 0x0000001f3f0e7899 */ /* 0x000fc8000801160f */
[----:B------:R-:W-:-:S04]  /*7560*/  ULEA.HI.SX32 UR14, UR15, UR14, 0x1c ;  /* 0x0000000e0f0e7291 */ /* 0x000fc8000f8fe23f */
[----:B------:R-:W-:-:S04]  /*7570*/  UISETP.LT.AND UP0, UPT, UR16, UR14, UPT ;  /* 0x0000000e1000728c */ /* 0x000fc8000bf01270 */
[----:B------:R-:W-:-:S06]  /*7580*/  USEL UR14, UR16, UR14, UP0 ;  /* 0x0000000e100e7287 */ /* 0x000fcc0008000000 */
[----:B------:R-:W-:-:S07]  /*7590*/  VIADD R5, R10, UR14 ;  /* 0x0000000e0a057c36 */ /* 0x000fce0008000000 */
.L_x_2755:
[----:B------:R-:W2:Y:S04]  /*75a0*/  LDG.E.STRONG.GPU R4, desc[UR38][R2.64] ;  /* 0x0000002602047981 */ /* 0x000ea8000c1ef900 */
[----:B--2---:R-:W-:Y:S01]  /*75b0*/  CCTL.IVALL ;  /* 0x00000000ff00798f */ /* 0x004fe20002000000 */
[----:B------:R-:W-:Y:S05]  /*75c0*/  YIELD ;  /* 0x0000000000007946 */ /* 0x000fea0003800000 */
[----:B------:R-:W-:-:S13]  /*75d0*/  ISETP.NE.AND P1, PT, R4, R5, PT ;  /* 0x000000050400720c */ /* 0x000fda0003f25270 */
[----:B------:R-:W-:Y:S05]  /*75e0*/  @P1 BRA `(.L_x_2755) ;  /* 0xfffffffc00ec1947 */ /* 0x000fea000383ffff */
.L_x_2754:
[----:B------:R-:W-:Y:S05]  /*75f0*/  BSYNC B1 ;  /* 0x0000000000017941 */ /* 0x000fea0003800000 */
.L_x_2753:
[----:B------:R-:W-:-:S03]  /*7600*/  UMOV UR14, 0xffffffff ;  /* 0xffffffff000e7882 */ /* 0x000fc60000000000 */
[----:B------:R-:W-:Y:S05]  /*7610*/  BRA.DIV UR14, `(.L_x_2756) ;  /* 0x0000002e0ec47947 */ /* 0x000fea000b800000 */
[----:B------:R-:W-:Y:S01]  /*7620*/  NOP ;  /* 0x0000000000007918 */ /* 0x000fe20000000000 */
.L_x_2809:
        /* <DEDUP_REMOVED lines=15> */
.L_x_2758:
[----:B------:R-:W-:Y:S05]  /*7720*/  BSYNC B1 ;  /* 0x0000000000017941 */ /* 0x000fea0003800000 */
.L_x_2757:
        /* <DEDUP_REMOVED lines=14> */
.L_x_2760:
[----:B------:R-:W-:Y:S05]  /*7810*/  BSYNC B1 ;  /* 0x0000000000017941 */ /* 0x000fea0003800000 */
.L_x_2759:
        /* <DEDUP_REMOVED lines=15> */
.L_x_2762:
[----:B------:R-:W-:Y:S05]  /*7910*/  BSYNC B1 ;  /* 0x0000000000017941 */ /* 0x000fea0003800000 */
.L_x_2761:
[----:B------:R-:W-:Y:S06]  /*7920*/  BAR.ARV 0xa, 0xa0 ;  /* 0x0282800000007b1d */ /* 0x000fec0000002000 */
[----:B------:R-:W-:Y:S04]  /*7930*/  BSSY B1, `(.L_x_2763) ;  /* 0x0000003000017945 */ /* 0x000fe80003800000 */
[----:B------:R-:W-:Y:S05]  /*7940*/  @!P0 BRA `(.L_x_2764) ;  /* 0x0000000000048947 */ /* 0x000fea0003800000 */
[----:B------:R-:W-:-:S04]  /*7950*/  DEPBAR.LE SB0, 0x1 ;  /* 0x000080400000791a */ /* 0x000fc80000000000 */
.L_x_2764:
[----:B------:R-:W-:Y:S05]  /*7960*/  BSYNC B1 ;  /* 0x0000000000017941 */ /* 0x000fea0003800000 */
.L_x_2763:
[----:B------:R-:W-:Y:S06]  /*7970*/  BAR.ARV 0xb, 0xa0 ;  /* 0x02c2800000007b1d */ /* 0x000fec0000002000 */
[----:B------:R-:W-:Y:S04]  /*7980*/  BSSY B1, `(.L_x_2765) ;  /* 0x0000003000017945 */ /* 0x000fe80003800000 */
[----:B------:R-:W-:Y:S05]  /*7990*/  @!P0 BRA `(.L_x_2766) ;  /* 0x0000000000048947 */ /* 0x000fea0003800000 */
[----:B------:R-:W-:-:S04]  /*79a0*/  DEPBAR.LE SB0, 0x0 ;  /* 0x000080000000791a */ /* 0x000fc80000000000 */
.L_x_2766:
[----:B------:R-:W-:Y:S05]  /*79b0*/  BSYNC B1 ;  /* 0x0000000000017941 */ /* 0x000fea0003800000 */
.L_x_2765:
        /* <DEDUP_REMOVED lines=19> */
.L_x_2768:
[----:B------:R-:W-:Y:S05]  /*7af0*/  BSYNC B1 ;  /* 0x0000000000017941 */ /* 0x000fea0003800000 */
.L_x_2767:
[----:B------:R-:W-:Y:S02]  /*7b00*/  UIADD3 UR17, UR17, 0x2, URZ ;  /* 0x0000000211117890 */ /* 0x000fe4000fffe03f */
[----:B------:R-:W-:Y:S02]  /*7b10*/  UIADD3 UR4, UR4, 0x6000, URZ ;  /* 0x0000600004047890 */ /* 0x000fe4000fffe03f */
[----:B------:R-:W-:-:S06]  /*7b20*/  UISETP.GE.AND UP0, UPT, UR17, UR5, UPT ;  /* 0x000000051100728c */ /* 0x000fcc000bf06270 */
[----:B------:R-:W-:-:S13]  /*7b30*/  PLOP3.LUT P1, PT, PT, PT, UP0, 0x80, 0x0 ;  /* 0x000000000000781c */ /* 0x000fda0003f2f008 */
[----:B------:R-:W-:Y:S05]  /*7b40*/  @!P1 BRA `(.L_x_2769) ;  /* 0xfffffff000a49947 */ /* 0x000fea000383ffff */
[----:B------:R-:W-:Y:S05]  /*7b50*/  BRA `(.L_x_2716) ;  /* 0x0000002400d47947 */ /* 0x000fea0003800000 */
.L_x_2715:
        /* <DEDUP_REMOVED lines=21> */
.L_x_2770:
[----:B------:R-:W-:Y:S01]  /*7cb0*/  ULDC UR9, c[0x0][0xb44] ;  /* 0x0002d10000097ab9 */ /* 0x000fe20000000800 */
[----:B------:R-:W-:Y:S01]  /*7cc0*/  UMOV UR7, UR8 ;  /* 0x0000000800077c82 */ /* 0x000fe20008000000 */
[----:B------:R-:W-:-:S11]  /*7cd0*/  UISETP.NE.AND UP0, UPT, UR9, 0x1, UPT ;  /* 0x000000010900788c */ /* 0x000fd6000bf05270 */
[----:B------:R-:W-:Y:S02]  /*7ce0*/  @UP0 ULDC.64 UR10, c[0x0][0xb48] ;  /* 0x0002d200000a0ab9 */ /* 0x000fe40000000a00 */
[----:B------:R-:W-:-:S04]  /*7cf0*/  UIMAD.WIDE.U32 UR4, UR8, UR10, URZ ;  /* 0x0000000a080472a5 */ /* 0x000fc8000f8e003f */
[----:B------:R-:W-:-:S04]  /*7d00*/  @UP0 USHF.R.U32.HI UR7, URZ, UR11, UR5 ;  /* 0x0000000b3f070299 */ /* 0x000fc80008011605 */
[----:B------:R-:W-:-:S12]  /*7d10*/  UIMAD UR4, UR7, UR9, URZ ;  /* 0x00000009070472a4 */ /* 0x000fd8000f8e023f */
.L_x_2771:
        /* <DEDUP_REMOVED lines=18> */
[----:B------:R-:W-:Y:S01]  /*7e40*/  ULOP3.LUT UR7, URZ, UR7, URZ, 0x33, !UPT ;  /* 0x000000073f077292 */ /* 0x000fe2000f8e333f */
[----:B------:R-:W-:-:S03]  /*7e50*/  ULDC UR4, c[0x0][0xb2c] ;  /* 0x0002cb0000047ab9 */ /* 0x000fc60000000800 */
[----:B------:R-:W-:-:S03]  /*7e60*/  UIADD3 UR7, UR7, UR4, URZ ;  /* 0x0000000407077290 */ /* 0x000fc6000fffe03f */
[----:B------:R-:W1:Y:S01]  /*7e70*/  LDC R3, c[0x0][0x290] ;  /* 0x0000a400ff037b82 */ /* 0x000e620000000800 */
[----:B------:R-:W-:Y:S01]  /*7e80*/  UIMAD UR35, UR7, 0x60, URZ ;  /* 0x00000060072378a4 */ /* 0x000fe2000f8e023f */
[----:B------:R-:W-:-:S05]  /*7e90*/  ULDC UR4, c[0x0][0x74c] ;  /* 0x0001d30000047ab9 */ /* 0x000fca0000000800 */
        /* <DEDUP_REMOVED lines=56> */
.L_x_2810:
        /* <DEDUP_REMOVED lines=9> */
.L_x_2775:
        /* <DEDUP_REMOVED lines=108> */
.L_x_2786:
[----:B-1----:R-:W-:-:S05]  /*8970*/  IMAD.MOV.U32 R13, RZ, RZ, 0x1 ;  /* 0x00000001ff0d7424 */ /* 0x002fca00078e00ff */
[----:B------:R-:W-:-:S04]  /*8980*/  SHF.L.U32 R13, R13, 0x1f, RZ ;  /* 0x0000001f0d0d7819 */ /* 0x000fc800000006ff */
[----:B------:R-:W1:Y:S02]  /*8990*/  SYNCS.PHASECHK.TRANS64.TRYWAIT P1, [R12+URZ+0x36438], R13 ;  /* 0x0364380d0c0075a7 */ /* 0x000e64000802017f */
[----:B-1----:R-:W-:Y:S05]  /*89a0*/  @!P1 BRA `(.L_x_2778) ;  /* 0x0000001c00109947 */ /* 0x002fea0003800000 */
.L_x_2811:
        /* <DEDUP_REMOVED lines=8> */
.L_x_2779:
        /* <DEDUP_REMOVED lines=48> */
.L_x_2812:
        /* <DEDUP_REMOVED lines=8> */
.L_x_2781:
        /* <DEDUP_REMOVED lines=46> */
.L_x_2813:
        /* <DEDUP_REMOVED lines=12> */
.L_x_2783:
        /* <DEDUP_REMOVED lines=37> */
.L_x_2815:
        /* <DEDUP_REMOVED lines=8> */
.L_x_2785:
        /* <DEDUP_REMOVED lines=41> */
.L_x_2777:
[----:B--2---:R-:W2:Y:S01]  /*96b0*/  LDL.LU R4, [R1+0x4] ;  /* 0x0000040001047983 */ /* 0x004ea20000300800 */
[----:B------:R-:W-:-:S03]  /*96c0*/  IMAD.MOV.U32 R10, RZ, RZ, 0x1 ;  /* 0x00000001ff0a7424 */ /* 0x000fc600078e00ff */
[----:B------:R3:W5:Y:S01]  /*96d0*/  LDL R5, [R1+0x8] ;  /* 0x0000080001057983 */ /* 0x0007620000100800 */
[----:B--2---:R-:W-:-:S13]  /*96e0*/  ISETP.NE.AND P1, PT, R4, RZ, PT ;  /* 0x000000ff0400720c */ /* 0x004fda0003f25270 */
[----:B---3--:R-:W-:Y:S05]  /*96f0*/  @!P1 BRA `(.L_x_2776) ;  /* 0x0000000400889947 */ /* 0x008fea0003800000 */
[----:B------:R-:W2:Y:S02]  /*9700*/  SYNCS.PHASECHK.TRANS64.TRYWAIT P1, [R12+URZ+0x36438], R13 ;  /* 0x0364380d0c0075a7 */ /* 0x000ea4000802017f */
[----:B--2---:R-:W-:Y:S05]  /*9710*/  @!P1 BRA `(.L_x_2787) ;  /* 0x0000001000149947 */ /* 0x004fea0003800000 */
.L_x_2816:
        /* <DEDUP_REMOVED lines=8> */
.L_x_2788:
        /* <DEDUP_REMOVED lines=41> */
.L_x_2817:
        /* <DEDUP_REMOVED lines=9> */
.L_x_2790:
        /* <DEDUP_REMOVED lines=38> */
.L_x_2776:
[----:B------:R-:W-:-:S04]  /*9d20*/  SHF.L.U32 R3, R10, 0x1f, RZ ;  /* 0x0000001f0a037819 */ /* 0x000fc800000006ff */
[----:B------:R-:W2:Y:S02]  /*9d30*/  SYNCS.PHASECHK.TRANS64.TRYWAIT P1, [R12+URZ+0x36438], R3 ;  /* 0x036438030c0075a7 */ /* 0x000ea4000802017f */
[----:B--2---:R-:W-:Y:S05]  /*9d40*/  @!P1 BRA `(.L_x_2791) ;  /* 0x0000000800b09947 */ /* 0x004fea0003800000 */
.L_x_2818:
[----:B------:R-:W-:Y:S05]  /*9d50*/  @P0 BRA `(.L_x_2792) ;  /* 0x0000000000180947 */ /* 0x000fea0003800000 */
[----:B------:R-:W3:Y:S01]  /*9d60*/  S2R R0, SR_TID.X ;  /* 0x0000000000007919 */ /* 0x000ee20000002100 */
[----:B--2---:R-:W-:-:S04]  /*9d70*/  IMAD.MOV.U32 R3, RZ, RZ, 0x6100 ;  /* 0x00006100ff037424 */ /* 0x004fc800078e00ff */
[----:B------:R4:W-:Y:S01]  /*9d80*/  SYNCS.ARRIVE.TRANS64 RZ, [R12+URZ+0x36430], R3 ;  /* 0x036430030cff79a7 */ /* 0x0009e2000800003f */
[----:B---3--:R-:W-:-:S13]  /*9d90*/  LOP3.LUT P0, RZ, R0, 0x1f, RZ, 0xc0, !PT ;  /* 0x0000001f00ff7812 */ /* 0x008fda000780c0ff */
[----:B----4-:R-:W-:Y:S05]  /*9da0*/  @!P0 BRA `(.L_x_2792) ;  /* 0x0000000000048947 */ /* 0x010fea0003800000 */
[----:B------:R-:W-:Y:S01]  /*9db0*/  BPT.TRAP 0x1 ;  /* 0x000000040000795c */ /* 0x000fe20000300000 */
.L_x_2792:
        /* <DEDUP_REMOVED lines=45> */
.L_x_2773:
[----:B------:R-:W-:Y:S05]  /*a090*/  BSYNC B1 ;  /* 0x0000000000017941 */ /* 0x000fea0003800000 */
.L_x_2772:
[----:B------:R-:W-:-:S03]  /*a0a0*/  UMOV UR4, 0xffffffff ;  /* 0xffffffff00047882 */ /* 0x000fc60000000000 */
[----:B------:R-:W-:Y:S05]  /*a0b0*/  BRA.DIV UR4, `(.L_x_2793) ;  /* 0x0000000604e87947 */ /* 0x000fea000b800000 */
[----:B------:R-:W-:-:S13]  /*a0c0*/  ELECT P6, URZ, PT ;  /* 0x00000000003f782f */ /* 0x000fda00038c0000 */
.L_x_2821:
[----:B------:R-:W-:Y:S05]  /*a0d0*/  @!P6 BRA `(.L_x_2716) ;  /* 0x000000000074e947 */ /* 0x000fea0003800000 */
[----:B------:R-:W2:Y:S02]  /*a0e0*/  LDL.LU R0, [R1+0xc] ;  /* 0x00000c0001007983 */ /* 0x000ea40000300800 */
[----:B--2---:R-:W-:-:S04]  /*a0f0*/  LOP3.LUT R0, R0, 0x2, RZ, 0xfc, !PT ;  /* 0x0000000200007812 */ /* 0x004fc800078efcff */
[----:B------:R-:W-:-:S13]  /*a100*/  ISETP.NE.AND P2, PT, R0, 0x3, PT ;  /* 0x000000030000780c */ /* 0x000fda0003f45270 */
[----:B------:R-:W-:Y:S05]  /*a110*/  @!P2 BRA `(.L_x_2794) ;  /* 0x000000000004a947 */ /* 0x000fea0003800000 */
[----:B------:R-:W-:Y:S01]  /*a120*/  BPT.TRAP 0x1 ;  /* 0x000000040000795c */ /* 0x000fe20000300000 */
.L_x_2794:
        /* <DEDUP_REMOVED lines=15> */
.L_x_2822:
[----:B------:R-:W3:Y:S02]  /*a220*/  SYNCS.PHASECHK.TRANS64.TRYWAIT P0, [R23+URZ], R0 ;  /* 0x00000000170075a7 */ /* 0x000ee4000800017f */
[----:B---3--:R-:W-:Y:S05]  /*a230*/  @!P0 BRA `(.L_x_2796) ;  /* 0x0000000400bc8947 */ /* 0x008fea0003800000 */
.L_x_2823:
[----:B------:R-:W-:Y:S05]  /*a240*/  @!P2 BRA `(.L_x_2797) ;  /* 0x000000000004a947 */ /* 0x000fea0003800000 */
[----:B------:R-:W-:Y:S01]  /*a250*/  BPT.TRAP 0x1 ;  /* 0x000000040000795c */ /* 0x000fe20000300000 */
.L_x_2797:
[----:B------:R-:W-:-:S07]  /*a260*/  SHF.L.U32 R10, R10, 0x1f, RZ ;  /* 0x0000001f0a0a7819 */ /* 0x000fce00000006ff */
.L_x_2798:
[----:B----4-:R4:W1:Y:S02]  /*a270*/  SYNCS.PHASECHK.TRANS64.TRYWAIT P0, [R7+URZ+0x36438], R10 ;  /* 0x0364380a070075a7 */ /* 0x010864000800017f */
[----:B-1----:R-:W-:Y:S05]  /*a280*/  @!P0 NANOSLEEP.SYNCS 0x989680 ;  /* 0x009896800000895d */ /* 0x002fea0003900000 */
[----:B------:R-:W1:Y:S02]  /*a290*/  @!P0 SYNCS.PHASECHK.TRANS64 P0, [R7+URZ+0x36438], R10 ;  /* 0x0364380a070085a7 */ /* 0x000e64000800007f */
[----:B-1----:R-:W-:Y:S05]  /*a2a0*/  @!P0 BRA `(.L_x_2798) ;  /* 0xfffffffc00f08947 */ /* 0x002fea000383ffff */
.L_x_2716:
[----:B------:R-:W-:Y:S05]  /*a2b0*/  BSYNC B0 ;  /* 0x0000000000007941 */ /* 0x000fea0003800000 */
.L_x_2714:
[----:B------:R-:W-:Y:S05]  /*a2c0*/  EXIT ;  /* 0x000000000000794d */ /* 0x000fea0003800000 */
.L_x_2669:
[----:B------:R-:W-:Y:S02]  /*a2d0*/  IMAD.MOV.U32 R12, RZ, RZ, RZ ;  /* 0x000000ffff0c7224 */ /* 0x000fe400078e00ff */
[----:B------:R-:W-:Y:S02]  /*a2e0*/  IMAD.MOV.U32 R11, RZ, RZ, 0x1f ;  /* 0x0000001fff0b7424 */ /* 0x000fe400078e00ff */
[----:B------:R-:W-:-:S07]  /*a2f0*/  IMAD.MOV.U32 R15, RZ, RZ, -0x1 ;  /* 0xffffffffff0f7424 */ /* 0x000fce00078e00ff */
[----:B------:R-:W-:Y:S05]  /*a300*/  WARPSYNC.COLLECTIVE R15, `(.L_x_2799) ;  /* 0x000000000f087348 */ /* 0x000fea0003c00000 */
[----:B------:R1:W2:Y:S02]  /*a310*/  SHFL.IDX P6, R14, R13, R12, R11 ;  /* 0x0000000c0d0e7389 */ /* 0x0002a400000c000b */
[----:B-12---:R-:W-:Y:S01]  /*a320*/  ENDCOLLECTIVE ;  /* 0x000000000000791b */ /* 0x006fe20003800000 */
.L_x_2799:
[----:B------:R-:W-:Y:S05]  /*a330*/  BRA `(.L_x_2800) ;  /* 0xffffff6c00cc7947 */ /* 0x000fea000383ffff */
.L_x_2671:
[----:B--2---:R-:W-:-:S04]  /*a340*/  IMAD.U32 R3, RZ, RZ, UR40 ;  /* 0x00000028ff037e24 */ /* 0x004fc8000f8e00ff */
[----:B------:R2:W3:Y:S03]  /*a350*/  SYNCS.PHASECHK.TRANS64.TRYWAIT P0, [R3+URZ+0x36400], R10 ;  /* 0x0364000a030075a7 */ /* 0x0004e6000800017f */
[----:B---3--:R-:W-:Y:S05]  /*a360*/  @!P0 NANOSLEEP.SYNCS 0x989680 ;  /* 0x009896800000895d */ /* 0x008fea0003900000 */
[----:B------:R-:W3:Y:S02]  /*a370*/  @!P0 SYNCS.PHASECHK.TRANS64 P0, [R3+URZ+0x36400], R10 ;  /* 0x0364000a030085a7 */ /* 0x000ee4000800007f */
[----:B---3--:R-:W-:Y:S05]  /*a380*/  @!P0 BRA `(.L_x_2671) ;  /* 0xfffffffc00ec8947 */ /* 0x008fea000383ffff */
[----:B------:R-:W-:Y:S05]  /*a390*/  BRA `(.L_x_2670) ;  /* 0xffffff7000007947 */ /* 0x000fea000383ffff */
.L_x_2675:
[----:B--2---:R2:W3:Y:S02]  /*a3a0*/  SYNCS.PHASECHK.TRANS64.TRYWAIT P1, [R3+URZ+0x36410], R10 ;  /* 0x0364100a030075a7 */ /* 0x0044e4000802017f */
[----:B---3--:R-:W-:Y:S05]  /*a3b0*/  @!P1 NANOSLEEP.SYNCS 0x989680 ;  /* 0x009896800000995d */ /* 0x008fea0003900000 */
[----:B------:R-:W3:Y:S02]  /*a3c0*/  @!P1 SYNCS.PHASECHK.TRANS64 P1, [R3+URZ+0x36410], R10 ;  /* 0x0364100a030095a7 */ /* 0x000ee4000802007f */
[----:B---3--:R-:W-:Y:S05]  /*a3d0*/  @!P1 BRA `(.L_x_2675) ;  /* 0xfffffffc00f09947 */ /* 0x008fea000383ffff */
[----:B------:R-:W-:Y:S05]  /*a3e0*/  BRA `(.L_x_2674) ;  /* 0xffffff7400d07947 */ /* 0x000fea000383ffff */
.L_x_2679:
[----:B-1----:R-:W-:-:S04]  /*a3f0*/  IMAD.U32 R121, RZ, RZ, UR40 ;  /* 0x00000028ff797e24 */ /* 0x002fc8000f8e00ff */
[----:B------:R1:W2:Y:S03]  /*a400*/  SYNCS.PHASECHK.TRANS64.TRYWAIT P1, [R121+URZ+0x36430], R14 ;  /* 0x0364300e790075a7 */ /* 0x0002a6000802017f */
[----:B--2---:R-:W-:Y:S05]  /*a410*/  @!P1 NANOSLEEP.SYNCS 0x989680 ;  /* 0x009896800000995d */ /* 0x004fea0003900000 */
[----:B------:R-:W2:Y:S02]  /*a420*/  @!P1 SYNCS.PHASECHK.TRANS64 P1, [R121+URZ+0x36430], R14 ;  /* 0x0364300e790095a7 */ /* 0x000ea4000802007f */
[----:B--2---:R-:W-:Y:S05]  /*a430*/  @!P1 BRA `(.L_x_2679) ;  /* 0xfffffffc00ec9947 */ /* 0x004fea000383ffff */
[----:B------:R-:W-:Y:S05]  /*a440*/  BRA `(.L_x_2678) ;  /* 0xffffff7c00f47947 */ /* 0x000fea000383ffff */
.L_x_2723:
[----:B------:R-:W-:Y:S01]  /*a450*/  BSSY B1, `(.L_x_2801) ;  /* 0x0000005000017945 */ /* 0x000fe20003800000 */
[----:B------:R-:W-:-:S07]  /*a460*/  IMAD.MOV.U32 R15, RZ, RZ, -0x1 ;  /* 0xffffffffff0f7424 */ /* 0x000fce00078e00ff */
[----:B------:R-:W-:Y:S05]  /*a470*/  WARPSYNC.COLLECTIVE R15, `(.L_x_2802) ;  /* 0x000000000f087348 */ /* 0x000fea0003c00000 */
[----:B------:R-:W-:Y:S01]  /*a480*/  NOP ;  /* 0x0000000000007918 */ /* 0x000fe20000000000 */
[----:B------:R-:W-:Y:S01]  /*a490*/  ENDCOLLECTIVE ;  /* 0x000000000000791b */ /* 0x000fe20003800000 */
.L_x_2802:
[----:B------:R-:W-:Y:S05]  /*a4a0*/  BSYNC B1 ;  /* 0x0000000000017941 */ /* 0x000fea0003800000 */
.L_x_2801:
[----:B------:R-:W-:Y:S05]  /*a4b0*/  BRA `(.L_x_2803) ;  /* 0xffffffc000947947 */ /* 0x000fea000383ffff */
.L_x_2740:
[----:B------:R-:W-:Y:S01]  /*a4c0*/  BSSY B1, `(.L_x_2804) ;  /* 0x0000005000017945 */ /* 0x000fe20003800000 */
[----:B------:R-:W-:-:S07]  /*a4d0*/  IMAD.MOV.U32 R15, RZ, RZ, -0x1 ;  /* 0xffffffffff0f7424 */ /* 0x000fce00078e00ff */
[----:B------:R-:W-:Y:S05]  /*a4e0*/  WARPSYNC.COLLECTIVE R15, `(.L_x_2805) ;  /* 0x000000000f087348 */ /* 0x000fea0003c00000 */
[----:B------:R-:W-:Y:S01]  /*a4f0*/  NOP ;  /* 0x0000000000007918 */ /* 0x000fe20000000000 */
[----:B------:R-:W-:Y:S01]  /*a500*/  ENDCOLLECTIVE ;  /* 0x000000000000791b */ /* 0x000fe20003800000 */
.L_x_2805:
[----:B------:R-:W-:Y:S05]  /*a510*/  BSYNC B1 ;  /* 0x0000000000017941 */ /* 0x000fea0003800000 */
.L_x_2804:
[----:B------:R-:W-:Y:S05]  /*a520*/  BRA `(.L_x_2806) ;  /* 0xffffffc800987947 */ /* 0x000fea000383ffff */
.L_x_2756:
[----:B------:R-:W-:Y:S01]  /*a530*/  BSSY B1, `(.L_x_2807) ;  /* 0x0000005000017945 */ /* 0x000fe20003800000 */
[----:B------:R-:W-:-:S07]  /*a540*/  IMAD.MOV.U32 R15, RZ, RZ, -0x1 ;  /* 0xffffffffff0f7424 */ /* 0x000fce00078e00ff */
[----:B------:R-:W-:Y:S05]  /*a550*/  WARPSYNC.COLLECTIVE R15, `(.L_x_2808) ;  /* 0x000000000f087348 */ /* 0x000fea0003c00000 */
[----:B------:R-:W-:Y:S01]  /*a560*/  NOP ;  /* 0x0000000000007918 */ /* 0x000fe20000000000 */
[----:B------:R-:W-:Y:S01]  /*a570*/  ENDCOLLECTIVE ;  /* 0x000000000000791b */ /* 0x000fe20003800000 */
.L_x_2808:
[----:B------:R-:W-:Y:S05]  /*a580*/  BSYNC B1 ;  /* 0x0000000000017941 */ /* 0x000fea0003800000 */
.L_x_2807:
[----:B------:R-:W-:Y:S05]  /*a590*/  BRA `(.L_x_2809) ;  /* 0xffffffd000247947 */ /* 0x000fea000383ffff */
.L_x_2774:
[----:B-1----:R1:W2:Y:S02]  /*a5a0*/  SYNCS.PHASECHK.TRANS64.TRYWAIT P1, [R12+URZ+0x36420], R13 ;  /* 0x0364200d0c0075a7 */ /* 0x0022a4000802017f */
[----:B--2---:R-:W-:Y:S05]  /*a5b0*/  @!P1 NANOSLEEP.SYNCS 0x989680 ;  /* 0x009896800000995d */ /* 0x004fea0003900000 */
[----:B------:R-:W2:Y:S02]  /*a5c0*/  @!P1 SYNCS.PHASECHK.TRANS64 P1, [R12+URZ+0x36420], R13 ;  /* 0x0364200d0c0095a7 */ /* 0x000ea4000802007f */
[----:B--2---:R-:W-:Y:S05]  /*a5d0*/  @!P1 BRA `(.L_x_2774) ;  /* 0xfffffffc00f09947 */ /* 0x004fea000383ffff */
[----:B------:R-:W-:Y:S05]  /*a5e0*/  BRA `(.L_x_2810) ;  /* 0xffffffdc000c7947 */ /* 0x000fea000383ffff */
.L_x_2778:
[----:B-1----:R1:W3:Y:S02]  /*a5f0*/  SYNCS.PHASECHK.TRANS64.TRYWAIT P1, [R12+URZ+0x36438], R13 ;  /* 0x0364380d0c0075a7 */ /* 0x0022e4000802017f */
[----:B---3--:R-:W-:Y:S05]  /*a600*/  @!P1 NANOSLEEP.SYNCS 0x989680 ;  /* 0x009896800000995d */ /* 0x008fea0003900000 */
[----:B------:R-:W3:Y:S02]  /*a610*/  @!P1 SYNCS.PHASECHK.TRANS64 P1, [R12+URZ+0x36438], R13 ;  /* 0x0364380d0c0095a7 */ /* 0x000ee4000802007f */
[----:B---3--:R-:W-:Y:S05]  /*a620*/  @!P1 BRA `(.L_x_2778) ;  /* 0xfffffffc00f09947 */ /* 0x008fea000383ffff */
[----:B------:R-:W-:Y:S05]  /*a630*/  BRA `(.L_x_2811) ;  /* 0xffffffe000dc7947 */ /* 0x000fea000383ffff */
.L_x_2780:
[----:B--2---:R2:W3:Y:S02]  /*a640*/  SYNCS.PHASECHK.TRANS64.TRYWAIT P1, [R12+URZ+0x36428], R0 ;  /* 0x036428000c0075a7 */ /* 0x0044e4000802017f */
[----:B---3--:R-:W-:Y:S05]  /*a650*/  @!P1 NANOSLEEP.SYNCS 0x989680 ;  /* 0x009896800000995d */ /* 0x008fea0003900000 */
[----:B------:R-:W3:Y:S02]  /*a660*/  @!P1 SYNCS.PHASECHK.TRANS64 P1, [R12+URZ+0x36428], R0 ;  /* 0x036428000c0095a7 */ /* 0x000ee4000802007f */
[----:B---3--:R-:W-:Y:S05]  /*a670*/  @!P1 BRA `(.L_x_2780) ;  /* 0xfffffffc00f09947 */ /* 0x008fea000383ffff */
[----:B------:R-:W-:Y:S05]  /*a680*/  BRA `(.L_x_2812) ;  /* 0xffffffe400a87947 */ /* 0x000fea000383ffff */
.L_x_2782:
        /* <DEDUP_REMOVED lines=8> */
.L_x_2784:
[----:B------:R-:W-:-:S07]  /*a710*/  SHF.L.U32 R5, R16, 0x1f, RZ ;  /* 0x0000001f10057819 */ /* 0x000fce00000006ff */
.L_x_2814:
[----:B---3--:R3:W4:Y:S02]  /*a720*/  SYNCS.PHASECHK.TRANS64.TRYWAIT P1, [R12+URZ+0x36420], R5 ;  /* 0x036420050c0075a7 */ /* 0x008724000802017f */
[----:B----4-:R-:W-:Y:S05]  /*a730*/  @!P1 NANOSLEEP.SYNCS 0x989680 ;  /* 0x009896800000995d */ /* 0x010fea0003900000 */
[----:B------:R-:W4:Y:S02]  /*a740*/  @!P1 SYNCS.PHASECHK.TRANS64 P1, [R12+URZ+0x36420], R5 ;  /* 0x036420050c0095a7 */ /* 0x000f24000802007f */
[----:B----4-:R-:W-:Y:S05]  /*a750*/  @!P1 BRA `(.L_x_2814) ;  /* 0xfffffffc00f09947 */ /* 0x010fea000383ffff */
[----:B------:R-:W-:Y:S05]  /*a760*/  BRA `(.L_x_2815) ;  /* 0xffffffec000c7947 */ /* 0x000fea000383ffff */
.L_x_2787:
[----:B--2---:R2:W3:Y:S02]  /*a770*/  SYNCS.PHASECHK.TRANS64.TRYWAIT P1, [R12+URZ+0x36438], R13 ;  /* 0x0364380d0c0075a7 */ /* 0x0044e4000802017f */
[----:B---3--:R-:W-:Y:S05]  /*a780*/  @!P1 NANOSLEEP.SYNCS 0x989680 ;  /* 0x009896800000995d */ /* 0x008fea0003900000 */
[----:B------:R-:W3:Y:S02]  /*a790*/  @!P1 SYNCS.PHASECHK.TRANS64 P1, [R12+URZ+0x36438], R13 ;  /* 0x0364380d0c0095a7 */ /* 0x000ee4000802007f */
[----:B---3--:R-:W-:Y:S05]  /*a7a0*/  @!P1 BRA `(.L_x_2787) ;  /* 0xfffffffc00f09947 */ /* 0x008fea000383ffff */
[----:B------:R-:W-:Y:S05]  /*a7b0*/  BRA `(.L_x_2816) ;  /* 0xffffffec00d87947 */ /* 0x000fea000383ffff */
.L_x_2789:
[----:B-1----:R1:W2:Y:S02]  /*a7c0*/  SYNCS.PHASECHK.TRANS64.TRYWAIT P1, [R12+URZ+0x36428], R5 ;  /* 0x036428050c0075a7 */ /* 0x0022a4000802017f */
[----:B--2---:R-:W-:Y:S05]  /*a7d0*/  @!P1 NANOSLEEP.SYNCS 0x989680 ;  /* 0x009896800000995d */ /* 0x004fea0003900000 */
[----:B------:R-:W2:Y:S02]  /*a7e0*/  @!P1 SYNCS.PHASECHK.TRANS64 P1, [R12+URZ+0x36428], R5 ;  /* 0x036428050c0095a7 */ /* 0x000ea4000802007f */
[----:B--2---:R-:W-:Y:S05]  /*a7f0*/  @!P1 BRA `(.L_x_2789) ;  /* 0xfffffffc00f09947 */ /* 0x004fea000383ffff */
[----:B------:R-:W-:Y:S05]  /*a800*/  BRA `(.L_x_2817) ;  /* 0xfffffff000887947 */ /* 0x000fea000383ffff */
.L_x_2791:
[----:B--2---:R2:W3:Y:S02]  /*a810*/  SYNCS.PHASECHK.TRANS64.TRYWAIT P1, [R12+URZ+0x36438], R3 ;  /* 0x036438030c0075a7 */ /* 0x0044e4000802017f */
[----:B---3--:R-:W-:Y:S05]  /*a820*/  @!P1 NANOSLEEP.SYNCS 0x989680 ;  /* 0x009896800000995d */ /* 0x008fea0003900000 */
[----:B------:R-:W3:Y:S02]  /*a830*/  @!P1 SYNCS.PHASECHK.TRANS64 P1, [R12+URZ+0x36438], R3 ;  /* 0x036438030c0095a7 */ /* 0x000ee4000802007f */
[----:B---3--:R-:W-:Y:S05]  /*a840*/  @!P1 BRA `(.L_x_2791) ;  /* 0xfffffffc00f09947 */ /* 0x008fea000383ffff */
[----:B------:R-:W-:Y:S05]  /*a850*/  BRA `(.L_x_2818) ;  /* 0xfffffff4003c7947 */ /* 0x000fea000383ffff */
.L_x_2793:
[----:B------:R-:W-:Y:S01]  /*a860*/  BSSY B1, `(.L_x_2819) ;  /* 0x0000006000017945 */ /* 0x000fe20003800000 */
[----:B------:R-:W-:-:S07]  /*a870*/  IMAD.MOV.U32 R15, RZ, RZ, -0x1 ;  /* 0xffffffffff0f7424 */ /* 0x000fce00078e00ff */
[----:B-1----:R-:W-:Y:S05]  /*a880*/  WARPSYNC.COLLECTIVE R15, `(.L_x_2820) ;  /* 0x000000000f0c7348 */ /* 0x002fea0003c00000 */
[----:B------:R-:W-:Y:S02]  /*a890*/  ELECT P6, UR62, PT ;  /* 0x00000000003e782f */ /* 0x000fe400038c0000 */
[----:B------:R-:W-:Y:S01]  /*a8a0*/  MOV R14, UR62 ;  /* 0x0000003e000e7c02 */ /* 0x000fe20008000f00 */
[----:B-1----:R-:W-:Y:S10]  /*a8b0*/  ENDCOLLECTIVE ;  /* 0x000000000000791b */ /* 0x002ff40003800000 */
.L_x_2820:
[----:B------:R-:W-:Y:S05]  /*a8c0*/  BSYNC B1 ;  /* 0x0000000000017941 */ /* 0x000fea0003800000 */
.L_x_2819:
[----:B------:R-:W-:Y:S05]  /*a8d0*/  BRA `(.L_x_2821) ;  /* 0xfffffff400fc7947 */ /* 0x000fea000383ffff */
.L_x_2795:
[----:B--2---:R2:W3:Y:S02]  /*a8e0*/  SYNCS.PHASECHK.TRANS64.TRYWAIT P0, [R5+URZ], R2 ;  /* 0x00000002050075a7 */ /* 0x0044e4000800017f */
[----:B---3--:R-:W-:Y:S05]  /*a8f0*/  @!P0 NANOSLEEP.SYNCS 0x989680 ;  /* 0x009896800000895d */ /* 0x008fea0003900000 */
[----:B------:R-:W3:Y:S02]  /*a900*/  @!P0 SYNCS.PHASECHK.TRANS64 P0, [R5+URZ], R2 ;  /* 0x00000002050085a7 */ /* 0x000ee4000800007f */
[----:B---3--:R-:W-:Y:S05]  /*a910*/  @!P0 BRA `(.L_x_2795) ;  /* 0xfffffffc00f08947 */ /* 0x008fea000383ffff */
[----:B------:R-:W-:Y:S05]  /*a920*/  BRA `(.L_x_2822) ;  /* 0xfffffff8003c7947 */ /* 0x000fea000383ffff */
.L_x_2796:
[----:B---3--:R3:W4:Y:S02]  /*a930*/  SYNCS.PHASECHK.TRANS64.TRYWAIT P0, [R23+URZ], R0 ;  /* 0x00000000170075a7 */ /* 0x008724000800017f */
[----:B----4-:R-:W-:Y:S05]  /*a940*/  @!P0 NANOSLEEP.SYNCS 0x989680 ;  /* 0x009896800000895d */ /* 0x010fea0003900000 */
[----:B------:R-:W4:Y:S02]  /*a950*/  @!P0 SYNCS.PHASECHK.TRANS64 P0, [R23+URZ], R0 ;  /* 0x00000000170085a7 */ /* 0x000f24000800007f */
[----:B----4-:R-:W-:Y:S05]  /*a960*/  @!P0 BRA `(.L_x_2796) ;  /* 0xfffffffc00f08947 */ /* 0x010fea000383ffff */
[----:B------:R-:W-:Y:S05]  /*a970*/  BRA `(.L_x_2823) ;  /* 0xfffffff800307947 */ /* 0x000fea000383ffff */
.L_x_2824:
        /* <DEDUP_REMOVED lines=16> */
.L_x_3872:


//--------------------- .text._ZN7cutlass13device_kernelIN5flash11enable_sm90INS1_16FlashAttnBwdSm90INS1_25CollectiveMainloopBwdSm90ILi2ELi1ELi1EN4cute5tupleIJNS5_1CILi1EEES8_S8_EEENS6_IJNS7_ILi64EEENS7_ILi96EEENS7_ILi192EEEEEENS_6half_tEfNS_4arch4Sm90ELb1ELb0ELb1ELb0ELb0ELb0ELb1ELb0ELi3ELi1ELi1ELi1ELb0EEENS1_24CollectiveEpilogueBwdGQAISD_fSG_Li384ELb0ELb0EEENS1_25SingleTileBwdLPTSchedulerILb0ELi96ELb0EEEEEEEEEvNT_6ParamsE --------------------------
	.section	.text._ZN7cutlass13device_kernelIN5flash11enable_sm90INS1_16FlashAttnBwdSm90INS1_25CollectiveMainloopBwdSm90ILi2ELi1ELi1EN4cute5tupleIJNS5_1CILi1EEES8_S8_EEENS6_IJNS7_ILi64EEENS7_ILi96EEENS7_ILi192EEEEEENS_6half_tEfNS_4arch4Sm90ELb1ELb0ELb1ELb0ELb0ELb0ELb1ELb0ELi3ELi1ELi1ELi1ELb0EEENS1_24CollectiveEpilogueBwdGQAISD_fSG_Li384ELb0ELb0EEENS1_25SingleTileBwdLPTSchedulerILb0ELi96ELb0EEEEEEEEEvNT_6ParamsE,"ax",@progbits
	.align	128
.text._ZN7cutlass13device_kernelIN5flash11enable_sm90INS1_16FlashAttnBwdSm90INS1_25CollectiveMainloopBwdSm90ILi2ELi1ELi1EN4cute5tupleIJNS5_1CILi1EEES8_S8_EEENS6_IJNS7_ILi64EEENS7_ILi96EEENS7_ILi192EEEEEENS_6half_tEfNS_4arch4Sm90ELb1ELb0ELb1ELb0ELb0ELb0ELb1ELb0ELi3ELi1ELi1ELi1ELb0EEENS1_24CollectiveEpilogueBwdGQAISD_fSG_Li384ELb0ELb0EEENS1_25SingleTileBwdLPTSchedulerILb0ELi96ELb0EEEEEEEEEvNT_6ParamsE:
        .type           _ZN7cutlass13device_kernelIN5flash11enable_sm90INS1_16FlashAttnBwdSm90INS1_25CollectiveMainloopBwdSm90ILi2ELi1ELi1EN4cute5tupleIJNS5_1CILi1EEES8_S8_EEENS6_IJNS7_ILi64EEENS7_ILi96EEENS7_ILi192EEEEEENS_6half_tEfNS_4arch4Sm90ELb1ELb0ELb1ELb0ELb0ELb0ELb1ELb0ELi3ELi1ELi1ELi1ELb0EEENS1_24CollectiveEpilogueBwdGQAISD_fSG_Li384ELb0ELb0EEENS1_25SingleTileBwdLPTSchedulerILb0ELi96ELb0EEEEEEEEEvNT_6ParamsE,@function
        .size           _ZN7cutlass13device_kernelIN5flash11enable_sm90INS1_16FlashAttnBwdSm90INS1_25CollectiveMainloopBwdSm90ILi2ELi1ELi1EN4cute5tupleIJNS5_1CILi1EEES8_S8_EEENS6_IJNS7_ILi64EEENS7_ILi96EEENS7_ILi192EEEEEENS_6half_tEfNS_4arch4Sm90ELb1ELb0ELb1ELb0ELb0ELb0ELb1ELb0ELi3ELi1ELi1ELi1ELb0EEENS1_24CollectiveEpilogueBwdGQAISD_fSG_Li384ELb0ELb0EEENS1_25SingleTileBwdLPTSchedulerILb0ELi96ELb0EEEEEEEEEvNT_6ParamsE,(.L_x_3873 - _ZN7cutlass13device_kernelIN5flash11enable_sm90INS1_16FlashAttnBwdSm90INS1_25CollectiveMainloopBwdSm90ILi2ELi1ELi1EN4cute5tupleIJNS5_1CILi1EEES8_S8_EEENS6_IJNS7_ILi64EEENS7_ILi96EEENS7_ILi192EEEEEENS_6half_tEfNS_4arch4Sm90ELb1ELb0ELb1ELb0ELb0ELb0ELb1ELb0ELi3ELi1ELi1ELi1ELb0EEENS1_24CollectiveEpilogueBwdGQAISD_fSG_Li384ELb0ELb0EEENS1_25SingleTileBwdLPTSchedulerILb0ELi96ELb0EEEEEEEEEvNT_6ParamsE)
        .other          _ZN7cutlass13device_kernelIN5flash11enable_sm90INS1_16FlashAttnBwdSm90INS1_25CollectiveMainloopBwdSm90ILi2ELi1ELi1EN4cute5tupleIJNS5_1CILi1EEES8_S8_EEENS6_IJNS7_ILi64EEENS7_ILi96EEENS7_ILi192EEEEEENS_6half_tEfNS_4arch4Sm90ELb1ELb0ELb1ELb0ELb0ELb0ELb1ELb0ELi3ELi1ELi1ELi1ELb0EEENS1_24CollectiveEpilogueBwdGQAISD_fSG_Li384ELb0ELb0EEENS1_25SingleTileBwdLPTSchedulerILb0ELi96ELb0EEEEEEEEEvNT_6ParamsE,@"STO_CUDA_ENTRY STV_DEFAULT"
_ZN7cutlass13device_kernelIN5flash11enable_sm90INS1_16FlashAttnBwdSm90INS1_25CollectiveMainloopBwdSm90ILi2ELi1ELi1EN4cute5tupleIJNS5_1CILi1EEES8_S8_EEENS6_IJNS7_ILi64EEENS7_ILi96EEENS7_ILi192EEEEEENS_6half_tEfNS_4arch4Sm90ELb1ELb0ELb1ELb0ELb0ELb0ELb1ELb0ELi3ELi1ELi1ELi1ELb0EEENS1_24CollectiveEpilogueBwdGQAISD_fSG_Li384ELb0ELb0EEENS1_25SingleTileBwdLPTSchedulerILb0ELi96ELb0EEEEEEEEEvNT_6ParamsE:
        /* <DEDUP_REMOVED lines=23> */
.L_x_2826:
[----:B------:R-:W-:Y:S05]  /*0170*/  BSYNC B0 ;  /* 0x0000000000007941 */ /* 0x000fea0003800000 */
.L_x_2825:
        /* <DEDUP_REMOVED lines=34> */
.L_x_2827:
        /* <DEDUP_REMOVED lines=20> */
.L_x_2828:
[----:B---3--:R-:W-:Y:S01]  /*04e0*/  ISETP.NE.AND P0, PT, R2, RZ, PT ;  /* 0x000000ff0200720c */ /* 0x008fe20003f05270 */
[----:B------:R-:W-:Y:S01]  /*04f0*/  IMAD.MOV.U32 R2, RZ, RZ, 0x1 ;  /* 0x00000001ff027424 */ /* 0x000fe200078e00ff */
[----:B------:R-:W-:Y:S01]  /*0500*/  NOP ;  /* 0x0000000000007918 */ /* 0x000fe20000000000 */
[----:B------:R-:W-:Y:S03]  /*0510*/  BSSY B6, `(.L_x_2829) ;  /* 0x00007d7000067945 */ /* 0x000fe60003800000 */
[----:B------:R-:W-:-:S05]  /*0520*/  SEL R2, R2, 0x2, !P0 ;  /* 0x0000000202027807 */ /* 0x000fca0004000000 */
[----:B------:R3:W-:Y:S01]  /*0530*/  STL [R1+0xc], R2 ;  /* 0x00000c0201007387 */ /* 0x0007e20000100800 */
[----:B-12-4-:R-:W-:Y:S06]  /*0540*/  BAR.SYNC.DEFER_BLOCKING 0x0 ;  /* 0x0000000000007b1d */ /* 0x016fec0000010000 */
[----:B------:R-:W-:Y:S05]  /*0550*/  @!P0 BRA `(.L_x_2830) ;  /* 0x0000004000d88947 */ /* 0x000fea0003800000 */
.L_x_2831:
        /* <DEDUP_REMOVED lines=32> */
.L_x_2832:
[----:B------:R-:W-:Y:S01]  /*0760*/  ULDC UR7, c[0x0][0x8cc] ;  /* 0x0002330000077ab9 */ /* 0x000fe20000000800 */
[----:B------:R-:W-:Y:S01]  /*0770*/  UMOV UR38, UR10 ;  /* 0x0000000a00267c82 */ /* 0x000fe20008000000 */
[----:B------:R-:W-:-:S11]  /*0780*/  UISETP.NE.AND UP0, UPT, UR7, 0x1, UPT ;  /* 0x000000010700788c */ /* 0x000fd6000bf05270 */
[----:B------:R-:W-:Y:S02]  /*0790*/  @UP0 ULDC.64 UR8, c[0x0][0x8d0] ;  /* 0x0002340000080ab9 */ /* 0x000fe40000000a00 */
[----:B------:R-:W-:-:S04]  /*07a0*/  UIMAD.WIDE.U32 UR4, UR10, UR8, URZ ;  /* 0x000000080a0472a5 */ /* 0x000fc8000f8e003f */
[----:B------:R-:W-:-:S04]  /*07b0*/  @UP0 USHF.R.U32.HI UR38, URZ, UR9, UR5 ;  /* 0x000000093f260299 */ /* 0x000fc80008011605 */
[----:B------:R-:W-:-:S12]  /*07c0*/  UIMAD UR4, UR38, UR7, URZ ;  /* 0x00000007260472a4 */ /* 0x000fd8000f8e023f */
.L_x_2833:
        /* <DEDUP_REMOVED lines=103> */
.L_x_2837:
        /* <DEDUP_REMOVED lines=15> */
.L_x_2836:
        /* <DEDUP_REMOVED lines=20> */
.L_x_2839:
        /* <DEDUP_REMOVED lines=15> */
.L_x_2838:
        /* <DEDUP_REMOVED lines=8> */
.L_x_2924:
        /* <DEDUP_REMOVED lines=19> */
.L_x_2841:
        /* <DEDUP_REMOVED lines=109> */
.L_x_2853:
[----:B------:R-:W-:-:S13]  /*19e0*/  ISETP.NE.AND P0, PT, R8, 0x3, PT ;  /* 0x000000030800780c */ /* 0x000fda0003f05270 */
[----:B-1----:R-:W-:Y:S05]  /*19f0*/  @!P0 BRA `(.L_x_2843) ;  /* 0x0000000000048947 */ /* 0x002fea0003800000 */
[----:B------:R-:W-:Y:S01]  /*1a00*/  BPT.TRAP 0x1 ;  /* 0x000000040000795c */ /* 0x000fe20000300000 */
.L_x_2843:
[----:B------:R-:W-:Y:S02]  /*1a10*/  LEA R3, R2, UR40, 0x3 ;  /* 0x0000002802037c11 */ /* 0x000fe4000f8e18ff */
[----:B------:R-:W-:-:S04]  /*1a20*/  SHF.L.U32 R10, R7, 0x1f, RZ ;  /* 0x0000001f070a7819 */ /* 0x000fc800000006ff */
[----:B------:R1:W2:Y:S01]  /*1a30*/  SYNCS.PHASECHK.TRANS64.TRYWAIT P1, [R3+URZ+0x36410], R10 ;  /* 0x0364100a030075a7 */ /* 0x0002a2000802017f */
[----:B------:R-:W-:Y:S05]  /*1a40*/  @!P0 BRA `(.L_x_2844) ;  /* 0x0000000000048947 */ /* 0x000fea0003800000 */
[----:B------:R-:W-:Y:S01]  /*1a50*/  BPT.TRAP 0x1 ;  /* 0x000000040000795c */ /* 0x000fe20000300000 */
.L_x_2844:
[----:B--2---:R-:W-:Y:S05]  /*1a60*/  @P1 BRA `(.L_x_2845) ;  /* 0x0000000000081947 */ /* 0x004fea0003800000 */
[----:B------:R-:W2:Y:S02]  /*1a70*/  SYNCS.PHASECHK.TRANS64.TRYWAIT P1, [R3+URZ+0x36410], R10 ;  /* 0x0364100a030075a7 */ /* 0x000ea4000802017f */
[----:B--2---:R-:W-:Y:S05]  /*1a80*/  @!P1 BRA `(.L_x_2846) ;  /* 0x0000006800389947 */ /* 0x004fea0003800000 */
.L_x_2845:
        /* <DEDUP_REMOVED lines=103> */
.L_x_2847:
[----:B------:R-:W-:-:S04]  /*2100*/  SHF.L.U32 R14, R5, 0x1f, RZ ;  /* 0x0000001f050e7819 */ /* 0x000fc800000006ff */
[----:B------:R1:W1:Y:S01]  /*2110*/  SYNCS.PHASECHK.TRANS64.TRYWAIT P1, [UR40+0x36430], R14 ;  /* 0x0364300eff0075a7 */ /* 0x0002620008020168 */
[----:B------:R-:W-:Y:S05]  /*2120*/  @!P0 BRA `(.L_x_2848) ;  /* 0x0000000000048947 */ /* 0x000fea0003800000 */
[----:B------:R-:W-:Y:S01]  /*2130*/  BPT.TRAP 0x1 ;  /* 0x000000040000795c */ /* 0x000fe20000300000 */
.L_x_2848:
        /* <DEDUP_REMOVED lines=36> */
.L_x_2849:
        /* <DEDUP_REMOVED lines=351> */
.L_x_2851:
        /* <DEDUP_REMOVED lines=60> */
.L_x_2852:
        /* <DEDUP_REMOVED lines=62> */
.L_x_2835:
[----:B------:R-:W-:Y:S05]  /*4110*/  @P0 BRA `(.L_x_2834) ;  /* 0x0000004000580947 */ /* 0x000fea0003800000 */
[----:B------:R-:W1:Y:S01]  /*4120*/  S2R R4, SR_TID.X ;  /* 0x0000000000047919 */ /* 0x000e620000002100 */
[----:B------:R-:W2:Y:S01]  /*4130*/  S2UR UR5, SR_CgaCtaId ;  /* 0x00000000000579c3 */ /* 0x000ea20000008800 */
[----:B------:R-:W-:Y:S01]  /*4140*/  ULDC UR4, c[0x0][0x850] ;  /* 0x0002140000047ab9 */ /* 0x000fe20000000800 */
[----:B------:R-:W-:Y:S01]  /*4150*/  UIMAD UR38, UR38, 0x4800, URZ ;  /* 0x00004800262678a4 */ /* 0x000fe2000f8e023f */
[----:B------:R-:W-:Y:S01]  /*4160*/  BSSY B0, `(.L_x_2854) ;  /* 0x0000051000007945 */ /* 0x000fe20003800000 */
[----:B------:R-:W-:Y:S01]  /*4170*/  UISETP.NE.AND UP0, UPT, UR4, 0x1, UPT ;  /* 0x000000010400788c */ /* 0x000fe2000bf05270 */
[----:B------:R-:W-:Y:S02]  /*4180*/  ULDC.64 UR10, c[0x0][0x818] ;  /* 0x00020600000a7ab9 */ /* 0x000fe40000000a00 */
[----:B------:R-:W-:Y:S01]  /*4190*/  UMOV UR4, 0x400 ;  /* 0x0000040000047882 */ /* 0x000fe20000000000 */
[----:B------:R-:W-:Y:S01]  /*41a0*/  USHF.R.S32.HI UR39, URZ, 0x1f, UR38 ;  /* 0x0000001f3f277899 */ /* 0x000fe20008011426 */
[----:B------:R-:W-:Y:S01]  /*41b0*/  ULDC.64 UR12, c[0x0][0x820] ;  /* 0x00020800000c7ab9 */ /* 0x000fe20000000a00 */
[----:B------:R-:W-:-:S05]  /*41c0*/  ULDC.64 UR14, c[0x0][0x848] ;  /* 0x00021200000e7ab9 */ /* 0x000fca0000000a00 */
[----:B------:R-:W-:Y:S02]  /*41d0*/  @UP0 ULDC UR6, c[0x0][0x854] ;  /* 0x0002150000060ab9 */ /* 0x000fe40000000800 */
[----:B------:R-:W-:Y:S02]  /*41e0*/  UIMAD.WIDE.U32 UR6, UR36, UR6, URZ ;  /* 0x00000006240672a5 */ /* 0x000fe4000f8e003f */
[----:B--2---:R-:W-:-:S03]  /*41f0*/  ULEA UR4, UR5, UR4, 0x18 ;  /* 0x0000000405047291 */ /* 0x004fc6000f8ec03f */
[----:B------:R-:W-:Y:S02]  /*4200*/  @UP0 ULDC UR5, c[0x0][0x858] ;  /* 0x0002160000050ab9 */ /* 0x000fe40000000800 */
[----:B------:R-:W-:Y:S01]  /*4210*/  @UP0 USHF.R.U32.HI UR36, URZ, UR5, UR7 ;  /* 0x000000053f240299 */ /* 0x000fe20008011607 */
[----:B-1----:R-:W-:-:S03]  /*4220*/  VIADD R3, R4, 0xffffff80 ;  /* 0xffffff8004037836 */ /* 0x002fc60000000000 */
[----:B------:R-:W-:Y:S02]  /*4230*/  USHF.R.S32.HI UR5, URZ, 0x1f, UR36 ;  /* 0x0000001f3f057899 */ /* 0x000fe40008011424 */
[----:B------:R-:W-:Y:S01]  /*4240*/  UIMAD.WIDE.U32 UR6, UR36, UR10, UR38 ;  /* 0x0000000a240672a5 */ /* 0x000fe2000f8e0026 */
[----:B------:R-:W-:Y:S01]  /*4250*/  SHF.R.S32.HI R0, RZ, 0x1f, R3 ;  /* 0x0000001fff007819 */ /* 0x000fe20000011403 */
[----:B------:R-:W-:Y:S01]  /*4260*/  UIMAD UR8, UR5, UR10, URZ ;  /* 0x0000000a050872a4 */ /* 0x000fe2000f8e023f */
[----:B------:R-:W-:Y:S01]  /*4270*/  BAR.SYNC.DEFER_BLOCKING 0x1, 0x180 ;  /* 0x0046000000007b1d */ /* 0x000fe20000010000 */
[----:B------:R-:W-:Y:S02]  /*4280*/  ISETP.NE.AND P0, PT, R3, RZ, PT ;  /* 0x000000ff0300720c */ /* 0x000fe40003f05270 */
[----:B------:R-:W-:Y:S01]  /*4290*/  LEA.HI R2, R0, R3, RZ, 0x7 ;  /* 0x0000000300027211 */ /* 0x000fe200078f38ff */
[----:B------:R-:W-:-:S03]  /*42a0*/  UIMAD UR8, UR36, UR11, UR8 ;  /* 0x0000000b240872a4 */ /* 0x000fc6000f8e0208 */
[----:B------:R-:W-:Y:S01]  /*42b0*/  LOP3.LUT R0, R2, 0x3fffff80, RZ, 0xc0, !PT ;  /* 0x3fffff8002007812 */ /* 0x000fe200078ec0ff */
[----:B------:R-:W-:Y:S01]  /*42c0*/  ULDC.64 UR10, c[0x0][0x840] ;  /* 0x00021000000a7ab9 */ /* 0x000fe20000000a00 */
[----:B------:R-:W-:Y:S01]  /*42d0*/  SHF.R.S32.HI R5, RZ, 0x7, R2 ;  /* 0x00000007ff057819 */ /* 0x000fe20000011402 */
[----:B------:R-:W-:Y:S02]  /*42e0*/  UIMAD UR5, UR5, UR10, URZ ;  /* 0x0000000a050572a4 */ /* 0x000fe4000f8e023f */
[----:B------:R-:W-:Y:S01]  /*42f0*/  IMAD.IADD R0, R3, 0x1, -R0 ;  /* 0x0000000103007824 */ /* 0x000fe200078e0a00 */
[----:B------:R-:W-:Y:S02]  /*4300*/  UIMAD.WIDE.U32 UR38, UR36, UR10, UR38 ;  /* 0x0000000a242672a5 */ /* 0x000fe4000f8e0026 */
[----:B------:R-:W-:Y:S01]  /*4310*/  UIMAD UR9, UR36, UR11, UR5 ;  /* 0x0000000b240972a4 */ /* 0x000fe2000f8e0205 */
[----:B------:R-:W-:Y:S01]  /*4320*/  IMAD R0, R5, 0x600, R0 ;  /* 0x0000060005007824 */ /* 0x000fe200078e0200 */
[----:B------:R-:W-:-:S02]  /*4330*/  USHF.R.S32.HI UR5, URZ, 0x1f, UR37 ;  /* 0x0000001f3f057899 */ /* 0x000fc40008011425 */
[----:B------:R-:W-:Y:S01]  /*4340*/  UIADD3 UR7, UR7, UR8, URZ ;  /* 0x0000000807077290 */ /* 0x000fe2000fffe03f */
[----:B------:R-:W-:Y:S01]  /*4350*/  IMAD.SHL.U32 R0, R0, 0x4, RZ ;  /* 0x0000000400007824 */ /* 0x000fe200078e00ff */
[----:B------:R-:W-:Y:S02]  /*4360*/  UIMAD UR10, UR5, UR12, URZ ;  /* 0x0000000c050a72a4 */ /* 0x000fe4000f8e023f */
[----:B------:R-:W-:Y:S02]  /*4370*/  UIMAD UR5, UR5, UR14, URZ ;  /* 0x0000000e050572a4 */ /* 0x000fe4000f8e023f */
[----:B------:R-:W-:Y:S01]  /*4380*/  LEA R0, R0, UR4, 0x2 ;  /* 0x0000000400007c11 */ /* 0x000fe2000f8e10ff */
[----:B------:R-:W-:Y:S01]  /*4390*/  UIADD3 UR9, UR39, UR9, URZ ;  /* 0x0000000927097290 */ /* 0x000fe2000fffe03f */
[----:B------:R-:W-:Y:S01]  /*43a0*/  UMOV UR8, UR38 ;  /* 0x0000002600087c82 */ /* 0x000fe20008000000 */
[----:B------:R-:W-:Y:S02]  /*43b0*/  UIMAD UR10, UR37, UR13, UR10 ;  /* 0x0000000d250a72a4 */ /* 0x000fe4000f8e020a */
[----:B------:R1:W-:Y:S01]  /*43c0*/  STS.128 [R0], R24 ;  /* 0x0000001800007388 */ /* 0x0003e20000000c00 */
        /* <DEDUP_REMOVED lines=35> */
.L_x_2856:
[----:B------:R-:W-:Y:S01]  /*4600*/  @P0 ELECT P1, URZ, PT ;  /* 0x00000000003f082f */ /* 0x000fe20003820000 */
[----:B------:R2:W-:-:S12]  /*4610*/  UBLKRED.G.S.ADD.F32.RN [UR6], [UR4], UR5, desc[UR8] ;  /* 0x00000806040073bb */ /* 0x0005d800080a1405 */
[----:B------:R-:W-:Y:S02]  /*4620*/  @P1 PLOP3.LUT P0, PT, P1, PT, PT, 0x8, 0x0 ;  /* 0x000000000000181c */ /* 0x000fe40000f0e170 */
[----:B------:R-:W-:-:S11]  /*4630*/  PLOP3.LUT P1, PT, PT, PT, PT, 0x8, 0x0 ;  /* 0x000000000000781c */ /* 0x000fd60003f2e170 */
[----:B--2---:R-:W-:Y:S05]  /*4640*/  @P0 BRA.U.ANY `(.L_x_2856) ;  /* 0xfffffffd00ec0947 */ /* 0x004fea000393ffff */
[----:B------:R0:W-:Y:S01]  /*4650*/  UTMACMDFLUSH ;  /* 0x00000000000079b7 */ /* 0x0001e20000000000 */
[----:B------:R-:W-:-:S04]  /*4660*/  DEPBAR.LE SB0, 0x0 ;  /* 0x000080000000791a */ /* 0x000fc80000000000 */
.L_x_2855:
[----:B------:R-:W-:Y:S05]  /*4670*/  BSYNC B0 ;  /* 0x0000000000007941 */ /* 0x000fea0003800000 */
.L_x_2854:
        /* <DEDUP_REMOVED lines=28> */
.L_x_2857:
[----:B------:R-:W-:Y:S01]  /*4840*/  @P0 ELECT P1, URZ, PT ;  /* 0x00000000003f082f */ /* 0x000fe20003820000 */
[----:B------:R3:W-:-:S12]  /*4850*/  UBLKRED.G.S.ADD.F32.RN [UR6], [UR4], UR5, desc[UR8] ;  /* 0x00000806040073bb */ /* 0x0007d800080a1405 */
[----:B------:R-:W-:Y:S02]  /*4860*/  @P1 PLOP3.LUT P0, PT, P1, PT, PT, 0x8, 0x0 ;  /* 0x000000000000181c */ /* 0x000fe40000f0e170 */
[----:B------:R-:W-:-:S11]  /*4870*/  PLOP3.LUT P1, PT, PT, PT, PT, 0x8, 0x0 ;  /* 0x000000000000781c */ /* 0x000fd60003f2e170 */
[----:B---3--:R-:W-:Y:S05]  /*4880*/  @P0 BRA.U.ANY `(.L_x_2857) ;  /* 0xfffffffd00ec0947 */ /* 0x008fea000393ffff */
[----:B------:R0:W-:Y:S01]  /*4890*/  UTMACMDFLUSH ;  /* 0x00000000000079b7 */ /* 0x0001e20000000000 */
[----:B------:R-:W-:-:S04]  /*48a0*/  DEPBAR.LE SB0, 0x0 ;  /* 0x000080000000791a */ /* 0x000fc80000000000 */
[----:B------:R-:W-:Y:S05]  /*48b0*/  BRA `(.L_x_2834) ;  /* 0x0000003800707947 */ /* 0x000fea0003800000 */
.L_x_2830:
        /* <DEDUP_REMOVED lines=29> */
.L_x_2859:
[----:B------:R-:W-:Y:S01]  /*4a90*/  ULDC UR9, c[0x0][0x8cc] ;  /* 0x0002330000097ab9 */ /* 0x000fe20000000800 */
[----:B------:R-:W-:Y:S01]  /*4aa0*/  UMOV UR7, UR8 ;  /* 0x0000000800077c82 */ /* 0x000fe20008000000 */
[----:B------:R-:W-:-:S11]  /*4ab0*/  UISETP.NE.AND UP0, UPT, UR9, 0x1, UPT ;  /* 0x000000010900788c */ /* 0x000fd6000bf05270 */
[----:B------:R-:W-:Y:S02]  /*4ac0*/  @UP0 ULDC.64 UR10, c[0x0][0x8d0] ;  /* 0x00023400000a0ab9 */ /* 0x000fe40000000a00 */
[----:B------:R-:W-:-:S04]  /*4ad0*/  UIMAD.WIDE.U32 UR4, UR8, UR10, URZ ;  /* 0x0000000a080472a5 */ /* 0x000fc8000f8e003f */
[----:B------:R-:W-:-:S04]  /*4ae0*/  @UP0 USHF.R.U32.HI UR7, URZ, UR11, UR5 ;  /* 0x0000000b3f070299 */ /* 0x000fc80008011605 */
[----:B------:R-:W-:-:S12]  /*4af0*/  UIMAD UR4, UR7, UR9, URZ ;  /* 0x00000009070472a4 */ /* 0x000fd8000f8e023f */
.L_x_2860:
        /* <DEDUP_REMOVED lines=67> */
.L_x_2863:
[----:B------:R-:W-:Y:S05]  /*4f30*/  BSYNC B0 ;  /* 0x0000000000007941 */ /* 0x000fea0003800000 */
.L_x_2862:
        /* <DEDUP_REMOVED lines=18> */
.L_x_2865:
[----:B------:R-:W-:Y:S05]  /*5060*/  BSYNC B0 ;  /* 0x0000000000007941 */ /* 0x000fea0003800000 */
.L_x_2864:
        /* <DEDUP_REMOVED lines=19> */
.L_x_2867:
[----:B------:R-:W-:Y:S05]  /*51a0*/  BSYNC B0 ;  /* 0x0000000000007941 */ /* 0x000fea0003800000 */
.L_x_2866:
[----:B------:R-:W-:Y:S06]  /*51b0*/  BAR.ARV 0xa, 0xa0 ;  /* 0x0282800000007b1d */ /* 0x000fec0000002000 */
[----:B------:R-:W-:Y:S04]  /*51c0*/  BSSY B0, `(.L_x_2868) ;  /* 0x0000003000007945 */ /* 0x000fe80003800000 */
[----:B------:R-:W-:Y:S05]  /*51d0*/  @!P0 BRA `(.L_x_2869) ;  /* 0x0000000000048947 */ /* 0x000fea0003800000 */
[----:B------:R-:W-:-:S04]  /*51e0*/  DEPBAR.LE SB0, 0x1 ;  /* 0x000080400000791a */ /* 0x000fc80000000000 */
.L_x_2869:
[----:B------:R-:W-:Y:S05]  /*51f0*/  BSYNC B0 ;  /* 0x0000000000007941 */ /* 0x000fea0003800000 */
.L_x_2868:
[----:B------:R-:W-:Y:S06]  /*5200*/  BAR.ARV 0xb, 0xa0 ;  /* 0x02c2800000007b1d */ /* 0x000fec0000002000 */
[----:B------:R-:W-:Y:S04]  /*5210*/  BSSY B0, `(.L_x_2870) ;  /* 0x0000003000007945 */ /* 0x000fe80003800000 */
[----:B------:R-:W-:Y:S05]  /*5220*/  @!P0 BRA `(.L_x_2871) ;  /* 0x0000000000048947 */ /* 0x000fea0003800000 */
[----:B------:R-:W-:-:S04]  /*5230*/  DEPBAR.LE SB0, 0x0 ;  /* 0x000080000000791a */ /* 0x000fc80000000000 */
.L_x_2871:
[----:B------:R-:W-:Y:S05]  /*5240*/  BSYNC B0 ;  /* 0x0000000000007941 */ /* 0x000fea0003800000 */
.L_x_2870:
[----:B------:R-:W-:Y:S06]  /*5250*/  BAR.ARV 0xc, 0xa0 ;  /* 0x0302800000007b1d */ /* 0x000fec0000002000 */
[----:B------:R-:W-:Y:S01]  /*5260*/  UIADD3 UR12, UR8, 0x1, URZ ;  /* 0x00000001080c7890 */ /* 0x000fe2000fffe03f */
[----:B------:R-:W-:Y:S11]  /*5270*/  BRA `(.L_x_2872) ;  /* 0x0000000000047947 */ /* 0x000ff60003800000 */
.L_x_2861:
[----:B------:R-:W-:-:S05]  /*5280*/  UMOV UR12, UR8 ;  /* 0x00000008000c7c82 */ /* 0x000fca0008000000 */
.L_x_2872:
        /* <DEDUP_REMOVED lines=22> */
.L_x_2893:
        /* <DEDUP_REMOVED lines=22> */
.L_x_2874:
[----:B------:R-:W-:Y:S05]  /*5550*/  BSYNC B0 ;  /* 0x0000000000007941 */ /* 0x000fea0003800000 */
.L_x_2873:
        /* <DEDUP_REMOVED lines=12> */
.L_x_2876:
[----:B------:R-:W-:Y:S05]  /*5620*/  BSYNC B0 ;  /* 0x0000000000007941 */ /* 0x000fea0003800000 */
.L_x_2875:
        /* <DEDUP_REMOVED lines=13> */
.L_x_2878:
[----:B------:R-:W-:Y:S05]  /*5700*/  BSYNC B0 ;  /* 0x0000000000007941 */ /* 0x000fea0003800000 */
.L_x_2877:
[----:B------:R-:W-:Y:S06]  /*5710*/  BAR.ARV 0xa, 0xa0 ;  /* 0x0282800000007b1d */ /* 0x000fec0000002000 */
[----:B------:R-:W-:Y:S04]  /*5720*/  BSSY B0, `(.L_x_2879) ;  /* 0x0000003000007945 */ /* 0x000fe80003800000 */
[----:B------:R-:W-:Y:S05]  /*5730*/  @!P0 BRA `(.L_x_2880) ;  /* 0x0000000000048947 */ /* 0x000fea0003800000 */
[----:B------:R-:W-:-:S04]  /*5740*/  DEPBAR.LE SB0, 0x1 ;  /* 0x000080400000791a */ /* 0x000fc80000000000 */
.L_x_2880:
[----:B------:R-:W-:Y:S05]  /*5750*/  BSYNC B0 ;  /* 0x0000000000007941 */ /* 0x000fea0003800000 */
.L_x_2879:
[----:B------:R-:W-:Y:S06]  /*5760*/  BAR.ARV 0xb, 0xa0 ;  /* 0x02c2800000007b1d */ /* 0x000fec0000002000 */
[----:B------:R-:W-:Y:S04]  /*5770*/  BSSY B0, `(.L_x_2881) ;  /* 0x0000003000007945 */ /* 0x000fe80003800000 */
[----:B------:R-:W-:Y:S05]  /*5780*/  @!P0 BRA `(.L_x_2882) ;  /* 0x0000000000048947 */ /* 0x000fea0003800000 */
[----:B------:R-:W-:-:S04]  /*5790*/  DEPBAR.LE SB0, 0x0 ;  /* 0x000080000000791a */ /* 0x000fc80000000000 */
.L_x_2882:
[----:B------:R-:W-:Y:S05]  /*57a0*/  BSYNC B0 ;  /* 0x0000000000007941 */ /* 0x000fea0003800000 */
.L_x_2881:
        /* <DEDUP_REMOVED lines=13> */
.L_x_2884:
[----:B------:R-:W-:Y:S05]  /*5880*/  BSYNC B0 ;  /* 0x0000000000007941 */ /* 0x000fea0003800000 */
.L_x_2883:
        /* <DEDUP_REMOVED lines=12> */
.L_x_2886:
[----:B------:R-:W-:Y:S05]  /*5950*/  BSYNC B0 ;  /* 0x0000000000007941 */ /* 0x000fea0003800000 */
.L_x_2885:
        /* <DEDUP_REMOVED lines=13> */
.L_x_2888:
[----:B------:R-:W-:Y:S05]  /*5a30*/  BSYNC B0 ;  /* 0x0000000000007941 */ /* 0x000fea0003800000 */
.L_x_2887:
[----:B------:R-:W-:Y:S06]  /*5a40*/  BAR.ARV 0xa, 0xa0 ;  /* 0x0282800000007b1d */ /* 0x000fec0000002000 */
[----:B------:R-:W-:Y:S04]  /*5a50*/  BSSY B0, `(.L_x_2889) ;  /* 0x0000003000007945 */ /* 0x000fe80003800000 */
[----:B------:R-:W-:Y:S05]  /*5a60*/  @!P0 BRA `(.L_x_2890) ;  /* 0x0000000000048947 */ /* 0x000fea0003800000 */
[----:B------:R-:W-:-:S04]  /*5a70*/  DEPBAR.LE SB0, 0x1 ;  /* 0x000080400000791a */ /* 0x000fc80000000000 */
.L_x_2890:
[----:B------:R-:W-:Y:S05]  /*5a80*/  BSYNC B0 ;  /* 0x0000000000007941 */ /* 0x000fea0003800000 */
.L_x_2889:
[----:B------:R-:W-:Y:S01]  /*5a90*/  UIADD3 UR12, UR12, 0x2, URZ ;  /* 0x000000020c0c7890 */ /* 0x000fe2000fffe03f */
[----:B------:R-:W-:Y:S06]  /*5aa0*/  BAR.ARV 0xb, 0xa0 ;  /* 0x02c2800000007b1d */ /* 0x000fec0000002000 */
[----:B------:R-:W-:Y:S01]  /*5ab0*/  UISETP.GE.AND UP0, UPT, UR12, UR5, UPT ;  /* 0x000000050c00728c */ /* 0x000fe2000bf06270 */
[----:B------:R-:W-:Y:S04]  /*5ac0*/  BSSY B0, `(.L_x_2891) ;  /* 0x0000003000007945 */ /* 0x000fe80003800000 */
[----:B------:R-:W-:Y:S06]  /*5ad0*/  @!P0 BRA `(.L_x_2892) ;  /* 0x0000000000048947 */ /* 0x000fec0003800000 */
[----:B------:R-:W-:-:S04]  /*5ae0*/  DEPBAR.LE SB0, 0x0 ;  /* 0x000080000000791a */ /* 0x000fc80000000000 */
.L_x_2892:
[----:B------:R-:W-:Y:S05]  /*5af0*/  BSYNC B0 ;  /* 0x0000000000007941 */ /* 0x000fea0003800000 */
.L_x_2891:
[----:B------:R-:W-:Y:S06]  /*5b00*/  BAR.ARV 0xc, 0xa0 ;  /* 0x0302800000007b1d */ /* 0x000fec0000002000 */
[----:B------:R-:W-:Y:S01]  /*5b10*/  PLOP3.LUT P1, PT, PT, PT, UP0, 0x80, 0x0 ;  /* 0x000000000000781c */ /* 0x000fe20003f2f008 */
[----:B------:R-:W-:Y:S02]  /*5b20*/  UIADD3 UR24, UR24, 0x6000, URZ ;  /* 0x0000600018187890 */ /* 0x000fe4000fffe03f */
[----:B------:R-:W-:-:S10]  /*5b30*/  UIADD3 UR4, UR4, 0x6000, URZ ;  /* 0x0000600004047890 */ /* 0x000fd4000fffe03f */
[----:B------:R-:W-:Y:S05]  /*5b40*/  @!P1 BRA `(.L_x_2893) ;  /* 0xfffffff800289947 */ /* 0x000fea000383ffff */
[----:B------:R-:W-:Y:S05]  /*5b50*/  BRA `(.L_x_2834) ;  /* 0x0000002400c87947 */ /* 0x000fea0003800000 */
.L_x_2858:
        /* <DEDUP_REMOVED lines=21> */
.L_x_2894:
[----:B------:R-:W-:Y:S01]  /*5cb0*/  ULDC UR8, c[0x0][0x8cc] ;  /* 0x0002330000087ab9 */ /* 0x000fe20000000800 */
[----:B------:R-:W-:Y:S01]  /*5cc0*/  UMOV UR35, UR7 ;  /* 0x0000000700237c82 */ /* 0x000fe20008000000 */
[----:B------:R-:W-:-:S11]  /*5cd0*/  UISETP.NE.AND UP0, UPT, UR8, 0x1, UPT ;  /* 0x000000010800788c */ /* 0x000fd6000bf05270 */
[----:B------:R-:W-:Y:S02]  /*5ce0*/  @UP0 ULDC.64 UR10, c[0x0][0x8d0] ;  /* 0x00023400000a0ab9 */ /* 0x000fe40000000a00 */
[----:B------:R-:W-:-:S04]  /*5cf0*/  UIMAD.WIDE.U32 UR4, UR7, UR10, URZ ;  /* 0x0000000a070472a5 */ /* 0x000fc8000f8e003f */
[----:B------:R-:W-:-:S04]  /*5d00*/  @UP0 USHF.R.U32.HI UR35, URZ, UR11, UR5 ;  /* 0x0000000b3f230299 */ /* 0x000fc80008011605 */
[----:B------:R-:W-:-:S12]  /*5d10*/  UIMAD UR4, UR35, UR8, URZ ;  /* 0x00000008230472a4 */ /* 0x000fd8000f8e023f */
.L_x_2895:
        /* <DEDUP_REMOVED lines=77> */
.L_x_2925:
        /* <DEDUP_REMOVED lines=9> */
.L_x_2899:
        /* <DEDUP_REMOVED lines=108> */
.L_x_2910:
[----:B-1----:R-:W-:-:S05]  /*6940*/  IMAD.MOV.U32 R13, RZ, RZ, 0x1 ;  /* 0x00000001ff0d7424 */ /* 0x002fca00078e00ff */
[----:B------:R-:W-:-:S04]  /*6950*/  SHF.L.U32 R13, R13, 0x1f, RZ ;  /* 0x0000001f0d0d7819 */ /* 0x000fc800000006ff */
[----:B------:R-:W1:Y:S02]  /*6960*/  SYNCS.PHASECHK.TRANS64.TRYWAIT P1, [R12+URZ+0x36438], R13 ;  /* 0x0364380d0c0075a7 */ /* 0x000e64000802017f */
[----:B-1----:R-:W-:Y:S05]  /*6970*/  @!P1 BRA `(.L_x_2902) ;  /* 0x0000001800bc9947 */ /* 0x002fea0003800000 */
.L_x_2926:
        /* <DEDUP_REMOVED lines=8> */
.L_x_2903:
        /* <DEDUP_REMOVED lines=48> */
.L_x_2927:
        /* <DEDUP_REMOVED lines=8> */
.L_x_2905:
        /* <DEDUP_REMOVED lines=46> */
.L_x_2928:
        /* <DEDUP_REMOVED lines=12> */
.L_x_2907:
        /* <DEDUP_REMOVED lines=37> */
.L_x_2930:
        /* <DEDUP_REMOVED lines=8> */
.L_x_2909:
        /* <DEDUP_REMOVED lines=41> */
.L_x_2901:
[----:B--2---:R-:W2:Y:S01]  /*7680*/  LDL.LU R4, [R1+0x4] ;  /* 0x0000040001047983 */ /* 0x004ea20000300800 */
[----:B------:R-:W-:-:S03]  /*7690*/  IMAD.MOV.U32 R10, RZ, RZ, 0x1 ;  /* 0x00000001ff0a7424 */ /* 0x000fc600078e00ff */
[----:B------:R3:W5:Y:S01]  /*76a0*/  LDL R5, [R1+0x8] ;  /* 0x0000080001057983 */ /* 0x0007620000100800 */
[----:B--2---:R-:W-:-:S13]  /*76b0*/  ISETP.NE.AND P1, PT, R4, RZ, PT ;  /* 0x000000ff0400720c */ /* 0x004fda0003f25270 */
[----:B---3--:R-:W-:Y:S05]  /*76c0*/  @!P1 BRA `(.L_x_2900) ;  /* 0x0000000400889947 */ /* 0x008fea0003800000 */
[----:B------:R-:W2:Y:S02]  /*76d0*/  SYNCS.PHASECHK.TRANS64.TRYWAIT P1, [R12+URZ+0x36438], R13 ;  /* 0x0364380d0c0075a7 */ /* 0x000ea4000802017f */
[----:B--2---:R-:W-:Y:S05]  /*76e0*/  @!P1 BRA `(.L_x_2911) ;  /* 0x0000000c00c09947 */ /* 0x004fea0003800000 */
.L_x_2931:
        /* <DEDUP_REMOVED lines=8> */
.L_x_2912:
        /* <DEDUP_REMOVED lines=41> */
.L_x_2932:
        /* <DEDUP_REMOVED lines=9> */
.L_x_2914:
        /* <DEDUP_REMOVED lines=38> */
.L_x_2900:
[----:B------:R-:W-:-:S04]  /*7cf0*/  SHF.L.U32 R3, R10, 0x1f, RZ ;  /* 0x0000001f0a037819 */ /* 0x000fc800000006ff */
[----:B------:R-:W2:Y:S02]  /*7d00*/  SYNCS.PHASECHK.TRANS64.TRYWAIT P1, [R12+URZ+0x36438], R3 ;  /* 0x036438030c0075a7 */ /* 0x000ea4000802017f */
[----:B--2---:R-:W-:Y:S05]  /*7d10*/  @!P1 BRA `(.L_x_2915) ;  /* 0x00000008005c9947 */ /* 0x004fea0003800000 */
.L_x_2933:
[----:B------:R-:W-:Y:S05]  /*7d20*/  @P0 BRA `(.L_x_2916) ;  /* 0x0000000000180947 */ /* 0x000fea0003800000 */
[----:B------:R-:W3:Y:S01]  /*7d30*/  S2R R0, SR_TID.X ;  /* 0x0000000000007919 */ /* 0x000ee20000002100 */
[----:B--2---:R-:W-:-:S04]  /*7d40*/  IMAD.MOV.U32 R3, RZ, RZ, 0x6100 ;  /* 0x00006100ff037424 */ /* 0x004fc800078e00ff */
[----:B------:R4:W-:Y:S01]  /*7d50*/  SYNCS.ARRIVE.TRANS64 RZ, [R12+URZ+0x36430], R3 ;  /* 0x036430030cff79a7 */ /* 0x0009e2000800003f */
[----:B---3--:R-:W-:-:S13]  /*7d60*/  LOP3.LUT P0, RZ, R0, 0x1f, RZ, 0xc0, !PT ;  /* 0x0000001f00ff7812 */ /* 0x008fda000780c0ff */
[----:B----4-:R-:W-:Y:S05]  /*7d70*/  @!P0 BRA `(.L_x_2916) ;  /* 0x0000000000048947 */ /* 0x010fea0003800000 */
[----:B------:R-:W-:Y:S01]  /*7d80*/  BPT.TRAP 0x1 ;  /* 0x000000040000795c */ /* 0x000fe20000300000 */
.L_x_2916:
        /* <DEDUP_REMOVED lines=45> */
.L_x_2897:
[----:B------:R-:W-:Y:S05]  /*8060*/  BSYNC B0 ;  /* 0x0000000000007941 */ /* 0x000fea0003800000 */
.L_x_2896:
[----:B------:R-:W-:-:S03]  /*8070*/  UMOV UR4, 0xffffffff ;  /* 0xffffffff00047882 */ /* 0x000fc60000000000 */
[----:B------:R-:W-:Y:S05]  /*8080*/  BRA.DIV UR4, `(.L_x_2917) ;  /* 0x0000000604947947 */ /* 0x000fea000b800000 */
[----:B------:R-:W-:-:S13]  /*8090*/  ELECT P6, URZ, PT ;  /* 0x00000000003f782f */ /* 0x000fda00038c0000 */
.L_x_2936:
[----:B------:R-:W-:Y:S05]  /*80a0*/  @!P6 BRA `(.L_x_2834) ;  /* 0x000000000074e947 */ /* 0x000fea0003800000 */
[----:B------:R-:W2:Y:S02]  /*80b0*/  LDL.LU R0, [R1+0xc] ;  /* 0x00000c0001007983 */ /* 0x000ea40000300800 */
[----:B--2---:R-:W-:-:S04]  /*80c0*/  LOP3.LUT R0, R0, 0x2, RZ, 0xfc, !PT ;  /* 0x0000000200007812 */ /* 0x004fc800078efcff */
[----:B------:R-:W-:-:S13]  /*80d0*/  ISETP.NE.AND P2, PT, R0, 0x3, PT ;  /* 0x000000030000780c */ /* 0x000fda0003f45270 */
[----:B------:R-:W-:Y:S05]  /*80e0*/  @!P2 BRA `(.L_x_2918) ;  /* 0x000000000004a947 */ /* 0x000fea0003800000 */
[----:B------:R-:W-:Y:S01]  /*80f0*/  BPT.TRAP 0x1 ;  /* 0x000000040000795c */ /* 0x000fe20000300000 */
.L_x_2918:
        /* <DEDUP_REMOVED lines=15> */
.L_x_2937:
[----:B------:R-:W3:Y:S02]  /*81f0*/  SYNCS.PHASECHK.TRANS64.TRYWAIT P0, [R23+URZ], R0 ;  /* 0x00000000170075a7 */ /* 0x000ee4000800017f */
[----:B---3--:R-:W-:Y:S05]  /*8200*/  @!P0 BRA `(.L_x_2920) ;  /* 0x0000000400688947 */ /* 0x008fea0003800000 */
.L_x_2938:
[----:B------:R-:W-:Y:S05]  /*8210*/  @!P2 BRA `(.L_x_2921) ;  /* 0x000000000004a947 */ /* 0x000fea0003800000 */
[----:B------:R-:W-:Y:S01]  /*8220*/  BPT.TRAP 0x1 ;  /* 0x000000040000795c */ /* 0x000fe20000300000 */
.L_x_2921:
[----:B------:R-:W-:-:S07]  /*8230*/  SHF.L.U32 R10, R10, 0x1f, RZ ;  /* 0x0000001f0a0a7819 */ /* 0x000fce00000006ff */
.L_x_2922:
[----:B----4-:R4:W1:Y:S02]  /*8240*/  SYNCS.PHASECHK.TRANS64.TRYWAIT P0, [R7+URZ+0x36438], R10 ;  /* 0x0364380a070075a7 */ /* 0x010864000800017f */
[----:B-1----:R-:W-:Y:S05]  /*8250*/  @!P0 NANOSLEEP.SYNCS 0x989680 ;  /* 0x009896800000895d */ /* 0x002fea0003900000 */
[----:B------:R-:W1:Y:S02]  /*8260*/  @!P0 SYNCS.PHASECHK.TRANS64 P0, [R7+URZ+0x36438], R10 ;  /* 0x0364380a070085a7 */ /* 0x000e64000800007f */
[----:B-1----:R-:W-:Y:S05]  /*8270*/  @!P0 BRA `(.L_x_2922) ;  /* 0xfffffffc00f08947 */ /* 0x002fea000383ffff */
.L_x_2834:
[----:B------:R-:W-:Y:S05]  /*8280*/  BSYNC B6 ;  /* 0x0000000000067941 */ /* 0x000fea0003800000 */
.L_x_2829:
[----:B------:R-:W-:Y:S05]  /*8290*/  EXIT ;  /* 0x000000000000794d */ /* 0x000fea0003800000 */
.L_x_2840:
[----:B------:R-:W-:Y:S02]  /*82a0*/  IMAD.MOV.U32 R12, RZ, RZ, RZ ;  /* 0x000000ffff0c7224 */ /* 0x000fe400078e00ff */
[----:B------:R-:W-:Y:S02]  /*82b0*/  IMAD.MOV.U32 R11, RZ, RZ, 0x1f ;  /* 0x0000001fff0b7424 */ /* 0x000fe400078e00ff */
[----:B------:R-:W-:-:S07]  /*82c0*/  IMAD.MOV.U32 R15, RZ, RZ, -0x1 ;  /* 0xffffffffff0f7424 */ /* 0x000fce00078e00ff */
[----:B------:R-:W-:Y:S05]  /*82d0*/  WARPSYNC.COLLECTIVE R15, `(.L_x_2923) ;  /* 0x000000000f087348 */ /* 0x000fea0003c00000 */
[----:B------:R1:W2:Y:S02]  /*82e0*/  SHFL.IDX P6, R14, R13, R12, R11 ;  /* 0x0000000c0d0e7389 */ /* 0x0002a400000c000b */
[----:B-12---:R-:W-:Y:S01]  /*82f0*/  ENDCOLLECTIVE ;  /* 0x000000000000791b */ /* 0x006fe20003800000 */
.L_x_2923:
[----:B------:R-:W-:Y:S05]  /*8300*/  BRA `(.L_x_2924) ;  /* 0xffffff8c00b47947 */ /* 0x000fea000383ffff */
.L_x_2842:
[----:B--2---:R-:W-:-:S04]  /*8310*/  IMAD.U32 R3, RZ, RZ, UR40 ;  /* 0x00000028ff037e24 */ /* 0x004fc8000f8e00ff */
[----:B------:R2:W3:Y:S03]  /*8320*/  SYNCS.PHASECHK.TRANS64.TRYWAIT P0, [R3+URZ+0x36400], R10 ;  /* 0x0364000a030075a7 */ /* 0x0004e6000800017f */
[----:B---3--:R-:W-:Y:S05]  /*8330*/  @!P0 NANOSLEEP.SYNCS 0x989680 ;  /* 0x009896800000895d */ /* 0x008fea0003900000 */
[----:B------:R-:W3:Y:S02]  /*8340*/  @!P0 SYNCS.PHASECHK.TRANS64 P0, [R3+URZ+0x36400], R10 ;  /* 0x0364000a030085a7 */ /* 0x000ee4000800007f */
[----:B---3--:R-:W-:Y:S05]  /*8350*/  @!P0 BRA `(.L_x_2842) ;  /* 0xfffffffc00ec8947 */ /* 0x008fea000383ffff */
[----:B------:R-:W-:Y:S05]  /*8360*/  BRA `(.L_x_2841) ;  /* 0xffffff8c00e87947 */ /* 0x000fea000383ffff */
.L_x_2846:
[----:B--2---:R2:W3:Y:S02]  /*8370*/  SYNCS.PHASECHK.TRANS64.TRYWAIT P1, [R3+URZ+0x36410], R10 ;  /* 0x0364100a030075a7 */ /* 0x0044e4000802017f */
[----:B---3--:R-:W-:Y:S05]  /*8380*/  @!P1 NANOSLEEP.SYNCS 0x989680 ;  /* 0x009896800000995d */ /* 0x008fea0003900000 */
[----:B------:R-:W3:Y:S02]  /*8390*/  @!P1 SYNCS.PHASECHK.TRANS64 P1, [R3+URZ+0x36410], R10 ;  /* 0x0364100a030095a7 */ /* 0x000ee4000802007f */
[----:B---3--:R-:W-:Y:S05]  /*83a0*/  @!P1 BRA `(.L_x_2846) ;  /* 0xfffffffc00f09947 */ /* 0x008fea000383ffff */
[----:B------:R-:W-:Y:S05]  /*83b0*/  BRA `(.L_x_2845) ;  /* 0xffffff9400b47947 */ /* 0x000fea000383ffff */
.L_x_2850:
[----:B-1----:R-:W-:-:S04]  /*83c0*/  IMAD.U32 R121, RZ, RZ, UR40 ;  /* 0x00000028ff797e24 */ /* 0x002fc8000f8e00ff */
[----:B------:R1:W2:Y:S03]  /*83d0*/  SYNCS.PHASECHK.TRANS64.TRYWAIT P1, [R121+URZ+0x36430], R14 ;  /* 0x0364300e790075a7 */ /* 0x0002a6000802017f */
[----:B--2---:R-:W-:Y:S05]  /*83e0*/  @!P1 NANOSLEEP.SYNCS 0x989680 ;  /* 0x009896800000995d */ /* 0x004fea0003900000 */
[----:B------:R-:W2:Y:S02]  /*83f0*/  @!P1 SYNCS.PHASECHK.TRANS64 P1, [R121+URZ+0x36430], R14 ;  /* 0x0364300e790095a7 */ /* 0x000ea4000802007f */
[----:B--2---:R-:W-:Y:S05]  /*8400*/  @!P1 BRA `(.L_x_2850) ;  /* 0xfffffffc00ec9947 */ /* 0x004fea000383ffff */
[----:B------:R-:W-:Y:S05]  /*8410*/  BRA `(.L_x_2849) ;  /* 0xffffff9c00d87947 */ /* 0x000fea000383ffff */
.L_x_2898:
[----:B-1----:R1:W2:Y:S02]  /*8420*/  SYNCS.PHASECHK.TRANS64.TRYWAIT P1, [R12+URZ+0x36420], R13 ;  /* 0x0364200d0c0075a7 */ /* 0x0022a4000802017f */
[----:B--2---:R-:W-:Y:S05]  /*8430*/  @!P1 NANOSLEEP.SYNCS 0x989680 ;  /* 0x009896800000995d */ /* 0x004fea0003900000 */
[----:B------:R-:W2:Y:S02]  /*8440*/  @!P1 SYNCS.PHASECHK.TRANS64 P1, [R12+URZ+0x36420], R13 ;  /* 0x0364200d0c0095a7 */ /* 0x000ea4000802007f */
[----:B--2---:R-:W-:Y:S05]  /*8450*/  @!P1 BRA `(.L_x_2898) ;  /* 0xfffffffc00f09947 */ /* 0x004fea000383ffff */
[----:B------:R-:W-:Y:S05]  /*8460*/  BRA `(.L_x_2925) ;  /* 0xffffffdc00607947 */ /* 0x000fea000383ffff */
.L_x_2902:
[----:B-1----:R1:W3:Y:S02]  /*8470*/  SYNCS.PHASECHK.TRANS64.TRYWAIT P1, [R12+URZ+0x36438], R13 ;  /* 0x0364380d0c0075a7 */ /* 0x0022e4000802017f */
[----:B---3--:R-:W-:Y:S05]  /*8480*/  @!P1 NANOSLEEP.SYNCS 0x989680 ;  /* 0x009896800000995d */ /* 0x008fea0003900000 */
[----:B------:R-:W3:Y:S02]  /*8490*/  @!P1 SYNCS.PHASECHK.TRANS64 P1, [R12+URZ+0x36438], R13 ;  /* 0x0364380d0c0095a7 */ /* 0x000ee4000802007f */
[----:B---3--:R-:W-:Y:S05]  /*84a0*/  @!P1 BRA `(.L_x_2902) ;  /* 0xfffffffc00f09947 */ /* 0x008fea000383ffff */
[----:B------:R-:W-:Y:S05]  /*84b0*/  BRA `(.L_x_2926) ;  /* 0xffffffe400307947 */ /* 0x000fea000383ffff */
.L_x_2904:
[----:B--2---:R2:W3:Y:S02]  /*84c0*/  SYNCS.PHASECHK.TRANS64.TRYWAIT P1, [R12+URZ+0x36428], R0 ;  /* 0x036428000c0075a7 */ /* 0x0044e4000802017f */
[----:B---3--:R-:W-:Y:S05]  /*84d0*/  @!P1 NANOSLEEP.SYNCS 0x989680 ;  /* 0x009896800000995d */ /* 0x008fea0003900000 */
[----:B------:R-:W3:Y:S02]  /*84e0*/  @!P1 SYNCS.PHASECHK.TRANS64 P1, [R12+URZ+0x36428], R0 ;  /* 0x036428000c0095a7 */ /* 0x000ee4000802007f */
[----:B---3--:R-:W-:Y:S05]  /*84f0*/  @!P1 BRA `(.L_x_2904) ;  /* 0xfffffffc00f09947 */ /* 0x008fea000383ffff */
[----:B------:R-:W-:Y:S05]  /*8500*/  BRA `(.L_x_2927) ;  /* 0xffffffe400fc7947 */ /* 0x000fea000383ffff */
.L_x_2906:
        /* <DEDUP_REMOVED lines=8> */
.L_x_2908:
[----:B------:R-:W-:-:S07]  /*8590*/  SHF.L.U32 R5, R16, 0x1f, RZ ;  /* 0x0000001f10057819 */ /* 0x000fce00000006ff */
.L_x_2929:
[----:B---3--:R3:W4:Y:S02]  /*85a0*/  SYNCS.PHASECHK.TRANS64.TRYWAIT P1, [R12+URZ+0x36420], R5 ;  /* 0x036420050c0075a7 */ /* 0x008724000802017f */
[----:B----4-:R-:W-:Y:S05]  /*85b0*/  @!P1 NANOSLEEP.SYNCS 0x989680 ;  /* 0x009896800000995d */ /* 0x010fea0003900000 */
[----:B------:R-:W4:Y:S02]  /*85c0*/  @!P1 SYNCS.PHASECHK.TRANS64 P1, [R12+URZ+0x36420], R5 ;  /* 0x036420050c0095a7 */ /* 0x000f24000802007f */
[----:B----4-:R-:W-:Y:S05]  /*85d0*/  @!P1 BRA `(.L_x_2929) ;  /* 0xfffffffc00f09947 */ /* 0x010fea000383ffff */
[----:B------:R-:W-:Y:S05]  /*85e0*/  BRA `(.L_x_2930) ;  /* 0xffffffec00607947 */ /* 0x000fea000383ffff */
.L_x_2911:
[----:B--2---:R2:W3:Y:S02]  /*85f0*/  SYNCS.PHASECHK.TRANS64.TRYWAIT P1, [R12+URZ+0x36438], R13 ;  /* 0x0364380d0c0075a7 */ /* 0x0044e4000802017f */
[----:B---3--:R-:W-:Y:S05]  /*8600*/  @!P1 NANOSLEEP.SYNCS 0x989680 ;  /* 0x009896800000995d */ /* 0x008fea0003900000 */
[----:B------:R-:W3:Y:S02]  /*8610*/  @!P1 SYNCS.PHASECHK.TRANS64 P1, [R12+URZ+0x36438], R13 ;  /* 0x0364380d0c0095a7 */ /* 0x000ee4000802007f */
[----:B---3--:R-:W-:Y:S05]  /*8620*/  @!P1 BRA `(.L_x_2911) ;  /* 0xfffffffc00f09947 */ /* 0x008fea000383ffff */
[----:B------:R-:W-:Y:S05]  /*8630*/  BRA `(.L_x_2931) ;  /* 0xfffffff0002c7947 */ /* 0x000fea000383ffff */
.L_x_2913:
[----:B-1----:R1:W2:Y:S02]  /*8640*/  SYNCS.PHASECHK.TRANS64.TRYWAIT P1, [R12+URZ+0x36428], R5 ;  /* 0x036428050c0075a7 */ /* 0x0022a4000802017f */
[----:B--2---:R-:W-:Y:S05]  /*8650*/  @!P1 NANOSLEEP.SYNCS 0x989680 ;  /* 0x009896800000995d */ /* 0x004fea0003900000 */
[----:B------:R-:W2:Y:S02]  /*8660*/  @!P1 SYNCS.PHASECHK.TRANS64 P1, [R12+URZ+0x36428], R5 ;  /* 0x036428050c0095a7 */ /* 0x000ea4000802007f */
[----:B--2---:R-:W-:Y:S05]  /*8670*/  @!P1 BRA `(.L_x_2913) ;  /* 0xfffffffc00f09947 */ /* 0x004fea000383ffff */
[----:B------:R-:W-:Y:S05]  /*8680*/  BRA `(.L_x_2932) ;  /* 0xfffffff000dc7947 */ /* 0x000fea000383ffff */
.L_x_2915:
[----:B--2---:R2:W3:Y:S02]  /*8690*/  SYNCS.PHASECHK.TRANS64.TRYWAIT P1, [R12+URZ+0x36438], R3 ;  /* 0x036438030c0075a7 */ /* 0x0044e4000802017f */
[----:B---3--:R-:W-:Y:S05]  /*86a0*/  @!P1 NANOSLEEP.SYNCS 0x989680 ;  /* 0x009896800000995d */ /* 0x008fea0003900000 */
[----:B------:R-:W3:Y:S02]  /*86b0*/  @!P1 SYNCS.PHASECHK.TRANS64 P1, [R12+URZ+0x36438], R3 ;  /* 0x036438030c0095a7 */ /* 0x000ee4000802007f */
[----:B---3--:R-:W-:Y:S05]  /*86c0*/  @!P1 BRA `(.L_x_2915) ;  /* 0xfffffffc00f09947 */ /* 0x008fea000383ffff */
[----:B------:R-:W-:Y:S05]  /*86d0*/  BRA `(.L_x_2933) ;  /* 0xfffffff400907947 */ /* 0x000fea000383ffff */
.L_x_2917:
[----:B------:R-:W-:Y:S01]  /*86e0*/  BSSY B0, `(.L_x_2934) ;  /* 0x0000006000007945 */ /* 0x000fe20003800000 */
[----:B------:R-:W-:-:S07]  /*86f0*/  IMAD.MOV.U32 R15, RZ, RZ, -0x1 ;  /* 0xffffffffff0f7424 */ /* 0x000fce00078e00ff */
[----:B-1----:R-:W-:Y:S05]  /*8700*/  WARPSYNC.COLLECTIVE R15, `(.L_x_2935) ;  /* 0x000000000f0c7348 */ /* 0x002fea0003c00000 */
[----:B------:R-:W-:Y:S02]  /*8710*/  ELECT P6, UR62, PT ;  /* 0x00000000003e782f */ /* 0x000fe400038c0000 */
[----:B------:R-:W-:Y:S01]  /*8720*/  MOV R14, UR62 ;  /* 0x0000003e000e7c02 */ /* 0x000fe20008000f00 */
[----:B-1----:R-:W-:Y:S10]  /*8730*/  ENDCOLLECTIVE ;  /* 0x000000000000791b */ /* 0x002ff40003800000 */
.L_x_2935:
[----:B------:R-:W-:Y:S05]  /*8740*/  BSYNC B0 ;  /* 0x0000000000007941 */ /* 0x000fea0003800000 */
.L_x_2934:
[----:B------:R-:W-:Y:S05]  /*8750*/  BRA `(.L_x_2936) ;  /* 0xfffffff800507947 */ /* 0x000fea000383ffff */
.L_x_2919:
[----:B--2---:R2:W3:Y:S02]  /*8760*/  SYNCS.PHASECHK.TRANS64.TRYWAIT P0, [R5+URZ], R2 ;  /* 0x00000002050075a7 */ /* 0x0044e4000800017f */
[----:B---3--:R-:W-:Y:S05]  /*8770*/  @!P0 NANOSLEEP.SYNCS 0x989680 ;  /* 0x009896800000895d */ /* 0x008fea0003900000 */
[----:B------:R-:W3:Y:S02]  /*8780*/  @!P0 SYNCS.PHASECHK.TRANS64 P0, [R5+URZ], R2 ;  /* 0x00000002050085a7 */ /* 0x000ee4000800007f */
[----:B---3--:R-:W-:Y:S05]  /*8790*/  @!P0 BRA `(.L_x_2919) ;  /* 0xfffffffc00f08947 */ /* 0x008fea000383ffff */
[----:B------:R-:W-:Y:S05]  /*87a0*/  BRA `(.L_x_2937) ;  /* 0xfffffff800907947 */ /* 0x000fea000383ffff */
.L_x_2920:
[----:B---3--:R3:W4:Y:S02]  /*87b0*/  SYNCS.PHASECHK.TRANS64.TRYWAIT P0, [R23+URZ], R0 ;  /* 0x00000000170075a7 */ /* 0x008724000800017f */
[----:B----4-:R-:W-:Y:S05]  /*87c0*/  @!P0 NANOSLEEP.SYNCS 0x989680 ;  /* 0x009896800000895d */ /* 0x010fea0003900000 */
[----:B------:R-:W4:Y:S02]  /*87d0*/  @!P0 SYNCS.PHASECHK.TRANS64 P0, [R23+URZ], R0 ;  /* 0x00000000170085a7 */ /* 0x000f24000800007f */
[----:B----4-:R-:W-:Y:S05]  /*87e0*/  @!P0 BRA `(.L_x_2920) ;  /* 0xfffffffc00f08947 */ /* 0x010fea000383ffff */
[----:B------:R-:W-:Y:S05]  /*87f0*/  BRA `(.L_x_2938) ;  /* 0xfffffff800847947 */ /* 0x000fea000383ffff */
.L_x_2939:
        /* <DEDUP_REMOVED lines=16> */
.L_x_3873:


//--------------------- .text._ZN7cutlass13device_kernelIN5flash11enable_sm90INS1_16FlashAttnBwdSm90INS1_25CollectiveMainloopBwdSm90ILi2ELi1ELi1EN4cute5tupleIJNS5_1CILi1EEES8_S8_EEENS6_IJNS7_ILi64EEENS7_ILi96EEENS7_ILi192EEEEEENS_6half_tEfNS_4arch4Sm90ELb1ELb0ELb1ELb0ELb1ELb0ELb1ELb0ELi3ELi1ELi1ELi1ELb0EEENS1_24CollectiveEpilogueBwdGQAISD_fSG_Li384ELb0ELb1EEENS1_25SingleTileBwdLPTSchedulerILb0ELi96ELb1EEEEEEEEEvNT_6ParamsE --------------------------
	.section	.text._ZN7cutlass13device_kernelIN5flash11enable_sm90INS1_16FlashAttnBwdSm90INS1_25CollectiveMainloopBwdSm90ILi2ELi1ELi1EN4cute5tupleIJNS5_1CILi1EEES8_S8_EEENS6_IJNS7_ILi64EEENS7_ILi96EEENS7_ILi192EEEEEENS_6half_tEfNS_4arch4Sm90ELb1ELb0ELb1ELb0ELb1ELb0ELb1ELb0ELi3ELi1ELi1ELi1ELb0EEENS1_24CollectiveEpilogueBwdGQAISD_fSG_Li384ELb0ELb1EEENS1_25SingleTileBwdLPTSchedulerILb0ELi96ELb1EEEEEEEEEvNT_6ParamsE,"ax",@progbits
	.align	128
.text._ZN7cutlass13device_kernelIN5flash11enable_sm90INS1_16FlashAttnBwdSm90INS1_25CollectiveMainloopBwdSm90ILi2ELi1ELi1EN4cute5tupleIJNS5_1CILi1EEES8_S8_EEENS6_IJNS7_ILi64EEENS7_ILi96EEENS7_ILi192EEEEEENS_6half_tEfNS_4arch4Sm90ELb1ELb0ELb1ELb0ELb1ELb0ELb1ELb0ELi3ELi1ELi1ELi1ELb0EEENS1_24CollectiveEpilogueBwdGQAISD_fSG_Li384ELb0ELb1EEENS1_25SingleTileBwdLPTSchedulerILb0ELi96ELb1EEEEEEEEEvNT_6ParamsE:
        .type           _ZN7cutlass13device_kernelIN5flash11enable_sm90INS1_16FlashAttnBwdSm90INS1_25CollectiveMainloopBwdSm90ILi2ELi1ELi1EN4cute5tupleIJNS5_1CILi1EEES8_S8_EEENS6_IJNS7_ILi64EEENS7_ILi96EEENS7_ILi192EEEEEENS_6half_tEfNS_4arch4Sm90ELb1ELb0ELb1ELb0ELb1ELb0ELb1ELb0ELi3ELi1ELi1ELi1ELb0EEENS1_24CollectiveEpilogueBwdGQAISD_fSG_Li384ELb0ELb1EEENS1_25SingleTileBwdLPTSchedulerILb0ELi96ELb1EEEEEEEEEvNT_6ParamsE,@function
        .size           _ZN7cutlass13device_kernelIN5flash11enable_sm90INS1_16FlashAttnBwdSm90INS1_25CollectiveMainloopBwdSm90ILi2ELi1ELi1EN4cute5tupleIJNS5_1CILi1EEES8_S8_EEENS6_IJNS7_ILi64EEENS7_ILi96EEENS7_ILi192EEEEEENS_6half_tEfNS_4arch4Sm90ELb1ELb0ELb1ELb0ELb1ELb0ELb1ELb0ELi3ELi1ELi1ELi1ELb0EEENS1_24CollectiveEpilogueBwdGQAISD_fSG_Li384ELb0ELb1EEENS1_25SingleTileBwdLPTSchedulerILb0ELi96ELb1EEEEEEEEEvNT_6ParamsE,(.L_x_3874 - _ZN7cutlass13device_kernelIN5flash11enable_sm90INS1_16FlashAttnBwdSm90INS1_25CollectiveMainloopBwdSm90ILi2ELi1ELi1EN4cute5tupleIJNS5_1CILi1EEES8_S8_EEENS6_IJNS7_ILi64EEENS7_ILi96EEENS7_ILi192EEEEEENS_6half_tEfNS_4arch4Sm90ELb1ELb0ELb1ELb0ELb1ELb0ELb1ELb0ELi3ELi1ELi1ELi1ELb0EEENS1_24CollectiveEpilogueBwdGQAISD_fSG_Li384ELb0ELb1EEENS1_25SingleTileBwdLPTSchedulerILb0ELi96ELb1EEEEEEEEEvNT_6ParamsE)
        .other          _ZN7cutlass13device_kernelIN5flash11enable_sm90INS1_16FlashAttnBwdSm90INS1_25CollectiveMainloopBwdSm90ILi2ELi1ELi1EN4cute5tupleIJNS5_1CILi1EEES8_S8_EEENS6_IJNS7_ILi64EEENS7_ILi96EEENS7_ILi192EEEEEENS_6half_tEfNS_4arch4Sm90ELb1ELb0ELb1ELb0ELb1ELb0ELb1ELb0ELi3ELi1ELi1ELi1ELb0EEENS1_24CollectiveEpilogueBwdGQAISD_fSG_Li384ELb0ELb1EEENS1_25SingleTileBwdLPTSchedulerILb0ELi96ELb1EEEEEEEEEvNT_6ParamsE,@"STO_CUDA_ENTRY STV_DEFAULT"
_ZN7cutlass13device_kernelIN5flash11enable_sm90INS1_16FlashAttnBwdSm90INS1_25CollectiveMainloopBwdSm90ILi2ELi1ELi1EN4cute5tupleIJNS5_1CILi1EEES8_S8_EEENS6_IJNS7_ILi64EEENS7_ILi96EEENS7_ILi192EEEEEENS_6half_tEfNS_4arch4Sm90ELb1ELb0ELb1ELb0ELb1ELb0ELb1ELb0ELi3ELi1ELi1ELi1ELb0EEENS1_24CollectiveEpilogueBwdGQAISD_fSG_Li384ELb0ELb1EEENS1_25SingleTileBwdLPTSchedulerILb0ELi96ELb1EEEEEEEEEvNT_6ParamsE:
        /* <DEDUP_REMOVED lines=23> */
.L_x_2941:
[----:B------:R-:W-:Y:S05]  /*0170*/  BSYNC B0 ;  /* 0x0000000000007941 */ /* 0x000fea0003800000 */
.L_x_2940:
        /* <DEDUP_REMOVED lines=34> */
.L_x_2942:
        /* <DEDUP_REMOVED lines=20> */
.L_x_2943:
[----:B---3--:R-:W-:Y:S01]  /*04e0*/  ISETP.NE.AND P0, PT, R2, RZ, PT ;  /* 0x000000ff0200720c */ /* 0x008fe20003f05270 */
[----:B------:R-:W-:Y:S01]  /*04f0*/  IMAD.MOV.U32 R2, RZ, RZ, 0x1 ;  /* 0x00000001ff027424 */ /* 0x000fe200078e00ff */
[----:B------:R-:W-:Y:S01]  /*0500*/  NOP ;  /* 0x0000000000007918 */ /* 0x000fe20000000000 */
[----:B------:R-:W-:Y:S01]  /*0510*/  ULDC.64 UR38, c[0x0][0x208] ;  /* 0x0000820000267ab9 */ /* 0x000fe20000000a00 */
[----:B------:R-:W-:Y:S02]  /*0520*/  BSSY B6, `(.L_x_2944) ;  /* 0x00008ca000067945 */ /* 0x000fe40003800000 */
[----:B------:R-:W-:-:S05]  /*0530*/  SEL R2, R2, 0x2, !P0 ;  /* 0x0000000202027807 */ /* 0x000fca0004000000 */
[----:B------:R3:W-:Y:S01]  /*0540*/  STL [R1+0xc], R2 ;  /* 0x00000c0201007387 */ /* 0x0007e20000100800 */
[----:B-12-4-:R-:W-:Y:S06]  /*0550*/  BAR.SYNC.DEFER_BLOCKING 0x0 ;  /* 0x0000000000007b1d */ /* 0x016fec0000010000 */
[----:B------:R-:W-:Y:S05]  /*0560*/  @!P0 BRA `(.L_x_2945) ;  /* 0x0000004800248947 */ /* 0x000fea0003800000 */
.L_x_2946:
        /* <DEDUP_REMOVED lines=32> */
.L_x_2947:
[----:B------:R-:W-:Y:S01]  /*0770*/  ULDC UR7, c[0x0][0x8cc] ;  /* 0x0002330000077ab9 */ /* 0x000fe20000000800 */
[----:B------:R-:W-:Y:S01]  /*0780*/  UMOV UR36, UR10 ;  /* 0x0000000a00247c82 */ /* 0x000fe20008000000 */
[----:B------:R-:W-:-:S11]  /*0790*/  UISETP.NE.AND UP0, UPT, UR7, 0x1, UPT ;  /* 0x000000010700788c */ /* 0x000fd6000bf05270 */
[----:B------:R-:W-:Y:S02]  /*07a0*/  @UP0 ULDC.64 UR8, c[0x0][0x8d0] ;  /* 0x0002340000080ab9 */ /* 0x000fe40000000a00 */
[----:B------:R-:W-:-:S04]  /*07b0*/  UIMAD.WIDE.U32 UR4, UR10, UR8, URZ ;  /* 0x000000080a0472a5 */ /* 0x000fc8000f8e003f */
[----:B------:R-:W-:-:S04]  /*07c0*/  @UP0 USHF.R.U32.HI UR36, URZ, UR9, UR5 ;  /* 0x000000093f240299 */ /* 0x000fc80008011605 */
[----:B------:R-:W-:-:S12]  /*07d0*/  UIMAD UR4, UR36, UR7, URZ ;  /* 0x00000007240472a4 */ /* 0x000fd8000f8e023f */
.L_x_2948:
        /* <DEDUP_REMOVED lines=106> */
.L_x_2952:
        /* <DEDUP_REMOVED lines=15> */
.L_x_2951:
        /* <DEDUP_REMOVED lines=20> */
.L_x_2954:
        /* <DEDUP_REMOVED lines=15> */
.L_x_2953:
        /* <DEDUP_REMOVED lines=8> */
.L_x_3069:
        /* <DEDUP_REMOVED lines=19> */
.L_x_2956:
        /* <DEDUP_REMOVED lines=109> */
.L_x_2968:
[----:B------:R-:W-:-:S13]  /*1a20*/  ISETP.NE.AND P0, PT, R8, 0x3, PT ;  /* 0x000000030800780c */ /* 0x000fda0003f05270 */
[----:B-1----:R-:W-:Y:S05]  /*1a30*/  @!P0 BRA `(.L_x_2958) ;  /* 0x0000000000048947 */ /* 0x002fea0003800000 */
[----:B------:R-:W-:Y:S01]  /*1a40*/  BPT.TRAP 0x1 ;  /* 0x000000040000795c */ /* 0x000fe20000300000 */
.L_x_2958:
[----:B------:R-:W-:Y:S02]  /*1a50*/  LEA R3, R2, UR43, 0x3 ;  /* 0x0000002b02037c11 */ /* 0x000fe4000f8e18ff */
[----:B------:R-:W-:-:S04]  /*1a60*/  SHF.L.U32 R10, R7, 0x1f, RZ ;  /* 0x0000001f070a7819 */ /* 0x000fc800000006ff */
[----:B------:R1:W2:Y:S01]  /*1a70*/  SYNCS.PHASECHK.TRANS64.TRYWAIT P1, [R3+URZ+0x36410], R10 ;  /* 0x0364100a030075a7 */ /* 0x0002a2000802017f */
[----:B------:R-:W-:Y:S05]  /*1a80*/  @!P0 BRA `(.L_x_2959) ;  /* 0x0000000000048947 */ /* 0x000fea0003800000 */
[----:B------:R-:W-:Y:S01]  /*1a90*/  BPT.TRAP 0x1 ;  /* 0x000000040000795c */ /* 0x000fe20000300000 */
.L_x_2959:
[----:B--2---:R-:W-:Y:S05]  /*1aa0*/  @P1 BRA `(.L_x_2960) ;  /* 0x0000000000081947 */ /* 0x004fea0003800000 */
[----:B------:R-:W2:Y:S02]  /*1ab0*/  SYNCS.PHASECHK.TRANS64.TRYWAIT P1, [R3+URZ+0x36410], R10 ;  /* 0x0364100a030075a7 */ /* 0x000ea4000802017f */
[----:B--2---:R-:W-:Y:S05]  /*1ac0*/  @!P1 BRA `(.L_x_2961) ;  /* 0x0000007400f89947 */ /* 0x004fea0003800000 */
.L_x_2960:
        /* <DEDUP_REMOVED lines=103> */
.L_x_2962:
[----:B------:R-:W-:-:S04]  /*2140*/  SHF.L.U32 R14, R5, 0x1f, RZ ;  /* 0x0000001f050e7819 */ /* 0x000fc800000006ff */
[----:B------:R1:W1:Y:S01]  /*2150*/  SYNCS.PHASECHK.TRANS64.TRYWAIT P1, [UR43+0x36430], R14 ;  /* 0x0364300eff0075a7 */ /* 0x000262000802016b */
[----:B------:R-:W-:Y:S05]  /*2160*/  @!P0 BRA `(.L_x_2963) ;  /* 0x0000000000048947 */ /* 0x000fea0003800000 */
[----:B------:R-:W-:Y:S01]  /*2170*/  BPT.TRAP 0x1 ;  /* 0x000000040000795c */ /* 0x000fe20000300000 */
.L_x_2963:
        /* <DEDUP_REMOVED lines=36> */
.L_x_2964:
        /* <DEDUP_REMOVED lines=351> */
.L_x_2966:
        /* <DEDUP_REMOVED lines=60> */
.L_x_2967:
        /* <DEDUP_REMOVED lines=62> */
.L_x_2950:
[----:B------:R-:W-:Y:S05]  /*4150*/  @P0 BRA `(.L_x_2949) ;  /* 0x0000005000180947 */ /* 0x000fea0003800000 */
[----:B------:R-:W1:Y:S01]  /*4160*/  S2R R4, SR_TID.X ;  /* 0x0000000000047919 */ /* 0x000e620000002100 */
[----:B------:R-:W-:Y:S01]  /*4170*/  ULDC UR8, c[0x0][0x850] ;  /* 0x0002140000087ab9 */ /* 0x000fe20000000800 */
[----:B------:R-:W-:Y:S01]  /*4180*/  UMOV UR10, UR41 ;  /* 0x00000029000a7c82 */ /* 0x000fe20008000000 */
[----:B------:R-:W-:Y:S01]  /*4190*/  UISETP.NE.AND UP0, UPT, UR8, 0x1, UPT ;  /* 0x000000010800788c */ /* 0x000fe2000bf05270 */
[----:B------:R-:W2:Y:S01]  /*41a0*/  S2UR UR17, SR_CgaCtaId ;  /* 0x00000000001179c3 */ /* 0x000ea20000008800 */
[----:B------:R-:W-:Y:S01]  /*41b0*/  ULDC.64 UR12, c[0x0][0x818] ;  /* 0x00020600000c7ab9 */ /* 0x000fe20000000a00 */
[----:B------:R-:W-:Y:S01]  /*41c0*/  ULOP3.LUT UR36, URZ, UR36, URZ, 0x33, !UPT ;  /* 0x000000243f247292 */ /* 0x000fe2000f8e333f */
[----:B------:R-:W-:Y:S01]  /*41d0*/  BSSY B0, `(.L_x_2969) ;  /* 0x0000056000007945 */ /* 0x000fe20003800000 */
[----:B------:R-:W-:Y:S01]  /*41e0*/  ULDC UR6, c[0x0][0x8b4] ;  /* 0x00022d0000067ab9 */ /* 0x000fe20000000800 */
[----:B------:R-:W-:Y:S01]  /*41f0*/  ULDC UR14, c[0x0][0x80c] ;  /* 0x00020300000e7ab9 */ /* 0x000fe20000000800 */
[----:B------:R-:W-:-:S02]  /*4200*/  UIADD3 UR36, UR36, UR6, URZ ;  /* 0x0000000624247290 */ /* 0x000fc4000fffe03f */
[----:B------:R-:W-:Y:S02]  /*4210*/  UIMAD UR11, UR37, UR14, URZ ;  /* 0x0000000e250b72a4 */ /* 0x000fe4000f8e023f */
[----:B------:R-:W-:Y:S01]  /*4220*/  @UP0 ULDC UR4, c[0x0][0x854] ;  /* 0x0002150000040ab9 */ /* 0x000fe20000000800 */
[----:B------:R-:W-:Y:S01]  /*4230*/  @UP0 ULDC UR7, c[0x0][0x858] ;  /* 0x0002160000070ab9 */ /* 0x000fe20000000800 */
[----:B------:R-:W-:Y:S01]  /*4240*/  UIMAD.WIDE.U32 UR4, UR41, UR4, URZ ;  /* 0x00000004290472a5 */ /* 0x000fe2000f8e003f */
[----:B------:R-:W-:Y:S01]  /*4250*/  UMOV UR16, 0x400 ;  /* 0x0000040000107882 */ /* 0x000fe20000000000 */
[----:B------:R-:W-:Y:S02]  /*4260*/  UIMAD UR6, UR36, 0x4800, URZ ;  /* 0x00004800240678a4 */ /* 0x000fe4000f8e023f */
[----:B------:R-:W-:Y:S02]  /*4270*/  @UP0 USHF.R.U32.HI UR10, URZ, UR7, UR5 ;  /* 0x000000073f0a0299 */ /* 0x000fe40008011605 */
[----:B------:R-:W-:-:S02]  /*4280*/  USHF.R.S32.HI UR7, URZ, 0x1f, UR6 ;  /* 0x0000001f3f077899 */ /* 0x000fc40008011406 */
[----:B------:R-:W-:Y:S01]  /*4290*/  USHF.R.S32.HI UR15, URZ, 0x1f, UR10 ;  /* 0x0000001f3f0f7899 */ /* 0x000fe2000801140a */
[----:B------:R-:W-:Y:S01]  /*42a0*/  ULDC.64 UR20, c[0x0][0x840] ;  /* 0x0002100000147ab9 */ /* 0x000fe20000000a00 */
[----:B------:R-:W-:Y:S02]  /*42b0*/  UIMAD.WIDE.U32 UR4, UR10, UR12, UR6 ;  /* 0x0000000c0a0472a5 */ /* 0x000fe4000f8e0006 */
[----:B------:R-:W-:Y:S01]  /*42c0*/  UIMAD UR9, UR15, UR12, URZ ;  /* 0x0000000c0f0972a4 */ /* 0x000fe2000f8e023f */
[C---:B-1----:R-:W-:Y:S01]  /*42d0*/  VIADD R3, R4.reuse, 0xffffff80 ;  /* 0xffffff8004037836 */ /* 0x042fe20000000000 */
[----:B------:R-:W-:Y:S01]  /*42e0*/  UIMAD UR19, UR15, UR20, URZ ;  /* 0x000000140f1372a4 */ /* 0x000fe2000f8e023f */
[----:B------:R-:W-:Y:S01]  /*42f0*/  BAR.SYNC.DEFER_BLOCKING 0x1, 0x180 ;  /* 0x0046000000007b1d */ /* 0x000fe20000010000 */
[----:B------:R-:W-:Y:S01]  /*4300*/  UIMAD UR18, UR10, UR13, UR9 ;  /* 0x0000000d0a1272a4 */ /* 0x000fe2000f8e0209 */
[----:B------:R-:W-:Y:S01]  /*4310*/  ISETP.NE.AND P1, PT, R4, 0x80, PT ;  /* 0x000000800400780c */ /* 0x000fe20003f25270 */
[----:B------:R-:W-:Y:S01]  /*4320*/  UIMAD.WIDE.U32 UR6, UR10, UR20, UR6 ;  /* 0x000000140a0672a5 */ /* 0x000fe2000f8e0006 */
[----:B------:R-:W-:Y:S01]  /*4330*/  SHF.R.S32.HI R0, RZ, 0x1f, R3 ;  /* 0x0000001fff007819 */ /* 0x000fe20000011403 */
[----:B------:R-:W-:Y:S01]  /*4340*/  UIMAD UR19, UR10, UR21, UR19 ;  /* 0x000000150a1372a4 */ /* 0x000fe2000f8e0213 */
[----:B------:R-:W-:Y:S01]  /*4350*/  ISETP.NE.AND P0, PT, R3, RZ, PT ;  /* 0x000000ff0300720c */ /* 0x000fe20003f05270 */
[----:B------:R-:W-:Y:S01]  /*4360*/  ULDC UR9, c[0x0][0x870] ;  /* 0x00021c0000097ab9 */ /* 0x000fe20000000800 */
[----:B------:R-:W-:Y:S01]  /*4370*/  LEA.HI R2, R0, R3, RZ, 0x7 ;  /* 0x0000000300027211 */ /* 0x000fe200078f38ff */
[----:B------:R-:W-:Y:S01]  /*4380*/  UIMAD UR9, UR9, UR36, URZ ;  /* 0x00000024090972a4 */ /* 0x000fe2000f8e023f */
[----:B------:R-:W-:-:S02]  /*4390*/  ULDC.64 UR12, c[0x0][0x868] ;  /* 0x00021a00000c7ab9 */ /* 0x000fc40000000a00 */
[----:B------:R-:W-:Y:S01]  /*43a0*/  LOP3.LUT R0, R2, 0x3fffff80, RZ, 0xc0, !PT ;  /* 0x3fffff8002007812 */ /* 0x000fe200078ec0ff */
[----:B------:R-:W-:Y:S01]  /*43b0*/  UIMAD UR14, UR9, UR14, URZ ;  /* 0x0000000e090e72a4 */ /* 0x000fe2000f8e023f */
[----:B------:R-:W-:Y:S01]  /*43c0*/  SHF.R.S32.HI R5, RZ, 0x7, R2 ;  /* 0x00000007ff057819 */ /* 0x000fe20000011402 */
[----:B--2---:R-:W-:Y:S02]  /*43d0*/  ULEA UR9, UR17, UR16, 0x18 ;  /* 0x0000001011097291 */ /* 0x004fe4000f8ec03f */
[----:B------:R-:W-:Y:S01]  /*43e0*/  IMAD.IADD R0, R3, 0x1, -R0 ;  /* 0x0000000103007824 */ /* 0x000fe200078e0a00 */
[----:B------:R-:W-:Y:S02]  /*43f0*/  USHF.R.S32.HI UR16, URZ, 0x1f, UR11 ;  /* 0x0000001f3f107899 */ /* 0x000fe4000801140b */
[----:B------:R-:W-:Y:S01]  /*4400*/  USHF.R.S32.HI UR17, URZ, 0x1f, UR14 ;  /* 0x0000001f3f117899 */ /* 0x000fe2000801140e */
[----:B------:R-:W-:Y:S01]  /*4410*/  IMAD R0, R5, 0x600, R0 ;  /* 0x0000060005007824 */ /* 0x000fe200078e0200 */
[----:B------:R-:W-:Y:S01]  /*4420*/  UIADD3 UR11, UP0, UP1, UR14, UR11, UR10 ;  /* 0x0000000b0e0b7290 */ /* 0x000fe2000f91e00a */
[----:B------:R-:W-:-:S02]  /*4430*/  ULDC.64 UR20, c[0x0][0x820] ;  /* 0x0002080000147ab9 */ /* 0x000fc40000000a00 */
[----:B------:R-:W-:Y:S01]  /*4440*/  IMAD.SHL.U32 R0, R0, 0x4, RZ ;  /* 0x0000000400007824 */ /* 0x000fe200078e00ff */
[----:B------:R-:W-:Y:S02]  /*4450*/  UIADD3.X UR16, UR17, UR16, UR15, UP0, UP1 ;  /* 0x0000001011107290 */ /* 0x000fe400087e240f */
[----:B------:R-:W-:Y:S02]  /*4460*/  USHF.L.U32 UR14, UR11, 0x2, URZ ;  /* 0x000000020b0e7899 */ /* 0x000fe4000800063f */
[----:B------:R-:W-:Y:S01]  /*4470*/  LEA R0, R0, UR9, 0x2 ;  /* 0x0000000900007c11 */ /* 0x000fe2000f8e10ff */
[----:B------:R-:W-:Y:S02]  /*4480*/  USHF.L.U64.HI UR11, UR11, 0x2, UR16 ;  /* 0x000000020b0b7899 */ /* 0x000fe40008010210 */
[----:B------:R-:W-:Y:S02]  /*4490*/  UIADD3 UR15, UP0, UR14, UR12, URZ ;  /* 0x0000000c0e0f7290 */ /* 0x000fe4000ff1e03f */
[----:B------:R1:W-:Y:S01]  /*44a0*/  STS.128 [R0], R24 ;  /* 0x0000001800007388 */ /* 0x0003e20000000c00 */
[----:B------:R-:W-:-:S02]  /*44b0*/  USHF.R.S32.HI UR12, URZ, 0x1f, UR37 ;  /* 0x0000001f3f0c7899 */ /* 0x000fc40008011425 */
[----:B------:R-:W-:Y:S01]  /*44c0*/  UIADD3.X UR16, UR11, UR13, URZ, UP0, !UPT ;  /* 0x0000000d0b107290 */ /* 0x000fe200087fe43f */
[----:B------:R1:W-:Y:S01]  /*44d0*/  STS.128 [R0+0x800], R28 ;  /* 0x0008001c00007388 */ /* 0x0003e20000000c00 */
[----:B------:R-:W-:Y:S01]  /*44e0*/  ULDC.64 UR22, c[0x0][0x848] ;  /* 0x0002120000167ab9 */ /* 0x000fe20000000a00 */
[----:B------:R-:W-:Y:S01]  /*44f0*/  UIMAD UR13, UR12, UR20, URZ ;  /* 0x000000140c0d72a4 */ /* 0x000fe2000f8e023f */
[----:B------:R-:W-:Y:S01]  /*4500*/  IMAD.U32 R2, RZ, RZ, UR15 ;  /* 0x0000000fff027e24 */ /* 0x000fe2000f8e00ff */
[----:B------:R1:W-:Y:S01]  /*4510*/  STS.128 [R0+0x1000], R32 ;  /* 0x0010002000007388 */ /* 0x0003e20000000c00 */
[----:B------:R-:W-:Y:S01]  /*4520*/  UIADD3 UR5, UR5, UR18, URZ ;  /* 0x0000001205057290 */ /* 0x000fe2000fffe03f */
[----:B------:R-:W-:Y:S01]  /*4530*/  IMAD.U32 R3, RZ, RZ, UR16 ;  /* 0x00000010ff037e24 */ /* 0x000fe2000f8e00ff */
[----:B------:R-:W-:Y:S01]  /*4540*/  UIMAD UR12, UR12, UR22, URZ ;  /* 0x000000160c0c72a4 */ /* 0x000fe2000f8e023f */
[----:B------:R1:W-:Y:S01]  /*4550*/  STS.128 [R0+0x1800], R36 ;  /* 0x0018002400007388 */ /* 0x0003e20000000c00 */
[----:B------:R-:W-:-:S02]  /*4560*/  UIADD3 UR7, UR7, UR19, URZ ;  /* 0x0000001307077290 */ /* 0x000fc4000fffe03f */
[----:B------:R-:W-:Y:S01]  /*4570*/  UIMAD UR13, UR37, UR21, UR13 ;  /* 0x00000015250d72a4 */ /* 0x000fe2000f8e020d */
[----:B------:R1:W-:Y:S01]  /*4580*/  STS.128 [R0+0x2000], R40 ;  /* 0x0020002800007388 */ /* 0x0003e20000000c00 */
[----:B------:R-:W-:Y:S02]  /*4590*/  UIMAD.WIDE.U32 UR4, UR37, UR20, UR4 ;  /* 0x00000014250472a5 */ /* 0x000fe4000f8e0004 */
[----:B------:R-:W-:Y:S01]  /*45a0*/  UIMAD UR12, UR37, UR23, UR12 ;  /* 0x00000017250c72a4 */ /* 0x000fe2000f8e020c */
[----:B------:R1:W-:Y:S01]  /*45b0*/  STS.128 [R0+0x2800], R44 ;  /* 0x0028002c00007388 */ /* 0x0003e20000000c00 */
[----:B------:R-:W-:Y:S01]  /*45c0*/  UIMAD.WIDE.U32 UR6, UR37, UR22, UR6 ;  /* 0x00000016250672a5 */ /* 0x000fe2000f8e0006 */
[----:B------:R-:W-:Y:S02]  /*45d0*/  ULDC.64 UR18, c[0x0][0x800] ;  /* 0x0002000000127ab9 */ /* 0x000fe40000000a00 */
[----:B------:R1:W-:Y:S01]  /*45e0*/  STS.128 [R0+0x3000], R48 ;  /* 0x0030003000007388 */ /* 0x0003e20000000c00 */
[----:B------:R-:W-:Y:S01]  /*45f0*/  ULDC.64 UR20, c[0x0][0x828] ;  /* 0x00020a0000147ab9 */ /* 0x000fe20000000a00 */
[----:B------:R-:W-:-:S02]  /*4600*/  UIADD3 UR17, -UR10, URZ, URZ ;  /* 0x0000003f0a117290 */ /* 0x000fc4000fffe13f */
[----:B------:R1:W-:Y:S01]  /*4610*/  STS.128 [R0+0x3800], R52 ;  /* 0x0038003400007388 */ /* 0x0003e20000000c00 */
[----:B------:R-:W-:Y:S02]  /*4620*/  UIADD3 UR10, UR5, UR13, URZ ;  /* 0x0000000d050a7290 */ /* 0x000fe4000fffe03f */
[----:B------:R-:W-:Y:S01]  /*4630*/  ULEA UR18, UP0, UR4, UR18, 0x2 ;  /* 0x0000001204127291 */ /* 0x000fe2000f80103f */
[----:B------:R1:W-:Y:S01]  /*4640*/  STS.128 [R0+0x4000], R56 ;  /* 0x0040003800007388 */ /* 0x0003e20000000c00 */
[----:B------:R-:W-:Y:S02]  /*4650*/  UIADD3 UR5, UR7, UR12, URZ ;  /* 0x0000000c07057290 */ /* 0x000fe4000fffe03f */
[----:B------:R-:W-:Y:S01]  /*4660*/  ULEA UR20, UP1, UR6, UR20, 0x2 ;  /* 0x0000001406147291 */ /* 0x000fe2000f82103f */
[----:B------:R1:W-:Y:S01]  /*4670*/  STS.128 [R0+0x4800], R60 ;  /* 0x0048003c00007388 */ /* 0x0003e20000000c00 */
[----:B------:R-:W-:Y:S02]  /*4680*/  ULEA.HI.X UR19, UR4, UR19, UR10, 0x2, UP0 ;  /* 0x0000001304137291 */ /* 0x000fe400080f140a */
[----:B------:R-:W-:Y:S01]  /*4690*/  ULEA.HI.X UR5, UR6, UR21, UR5, 0x2, UP1 ;  /* 0x0000001506057291 */ /* 0x000fe200088f1405 */
[----:B------:R1:W-:Y:S01]  /*46a0*/  STS.128 [R0+0x5000], R64 ;  /* 0x0050004000007388 */ /* 0x0003e20000000c00 */
[----:B------:R-:W-:-:S03]  /*46b0*/  UIMAD UR17, UR8, UR17, UR41 ;  /* 0x00000011081172a4 */ /* 0x000fc6000f8e0229 */
[----:B------:R1:W-:Y:S01]  /*46c0*/  STS.128 [R0+0x5800], R68 ;  /* 0x0058004400007388 */ /* 0x0003e20000000c00 */
[----:B------:R-:W-:Y:S08]  /*46d0*/  @P0 BRA `(.L_x_2970) ;  /* 0x0000000000140947 */ /* 0x000ff00003800000 */
.L_x_2971:
[----:B------:R-:W2:Y:S04]  /*46e0*/  LDG.E.STRONG.GPU R4, desc[UR38][R2.64] ;  /* 0x0000002602047981 */ /* 0x000ea8000c1ef900 */
[----:B--2---:R-:W-:Y:S01]  /*46f0*/  CCTL.IVALL ;  /* 0x00000000ff00798f */ /* 0x004fe20002000000 */
[----:B------:R-:W-:Y:S05]  /*4700*/  YIELD ;  /* 0x0000000000007946 */ /* 0x000fea0003800000 */
[----:B------:R-:W-:-:S13]  /*4710*/  ISETP.NE.AND P0, PT, R4, UR17, PT ;  /* 0x0000001104007c0c */ /* 0x000fda000bf05270 */
[----:B------:R-:W-:Y:S05]  /*4720*/  @P0 BRA `(.L_x_2971) ;  /* 0xfffffffc00ec0947 */ /* 0x000fea000383ffff */
.L_x_2970:
[----:B------:R-:W-:Y:S05]  /*4730*/  BSYNC B0 ;  /* 0x0000000000007941 */ /* 0x000fea0003800000 */
.L_x_2969:
[----:B------:R-:W-:-:S03]  /*4740*/  UMOV UR4, 0xffffffff ;  /* 0xffffffff00047882 */ /* 0x000fc60000000000 */
[----:B------:R-:W-:Y:S05]  /*4750*/  BRA.DIV UR4, `(.L_x_2972) ;  /* 0x0000004e04007947 */ /* 0x000fea000b800000 */
[----:B------:R-:W-:Y:S01]  /*4760*/  NOP ;  /* 0x0000000000007918 */ /* 0x000fe20000000000 */
.L_x_3072:
        /* <DEDUP_REMOVED lines=15> */
.L_x_2975:
[----:B------:R-:W-:Y:S01]  /*4860*/  @P0 ELECT P2, URZ, PT ;  /* 0x00000000003f082f */ /* 0x000fe20003840000 */
[----:B------:R2:W-:-:S12]  /*4870*/  UBLKRED.G.S.ADD.F32.RN [UR4], [UR9], UR6, desc[UR12] ;  /* 0x00000c04090073bb */ /* 0x0005d800080a1406 */
[----:B------:R-:W-:Y:S02]  /*4880*/  @P2 PLOP3.LUT P0, PT, P2, PT, PT, 0x8, 0x0 ;  /* 0x000000000000281c */ /* 0x000fe4000170e170 */
[----:B------:R-:W-:-:S11]  /*4890*/  PLOP3.LUT P2, PT, PT, PT, PT, 0x8, 0x0 ;  /* 0x000000000000781c */ /* 0x000fd60003f4e170 */
[----:B--2---:R-:W-:Y:S05]  /*48a0*/  @P0 BRA.U.ANY `(.L_x_2975) ;  /* 0xfffffffd00ec0947 */ /* 0x004fea000393ffff */
[----:B------:R0:W-:Y:S01]  /*48b0*/  UTMACMDFLUSH ;  /* 0x00000000000079b7 */ /* 0x0001e20000000000 */
[----:B------:R-:W-:-:S04]  /*48c0*/  DEPBAR.LE SB0, 0x0 ;  /* 0x000080000000791a */ /* 0x000fc80000000000 */
.L_x_2974:
[----:B------:R-:W-:Y:S05]  /*48d0*/  BSYNC B0 ;  /* 0x0000000000007941 */ /* 0x000fea0003800000 */
.L_x_2973:
        /* <DEDUP_REMOVED lines=14> */
.L_x_2977:
[----:B------:R-:W-:Y:S05]  /*49c0*/  BSYNC B0 ;  /* 0x0000000000007941 */ /* 0x000fea0003800000 */
.L_x_2976:
        /* <DEDUP_REMOVED lines=20> */
.L_x_2980:
[----:B-12---:R-:W2:Y:S04]  /*4b10*/  LDG.E.STRONG.GPU R0, desc[UR38][R2.64] ;  /* 0x0000002602007981 */ /* 0x006ea8000c1ef900 */
[----:B--2---:R-:W-:Y:S01]  /*4b20*/  CCTL.IVALL ;  /* 0x00000000ff00798f */ /* 0x004fe20002000000 */
[----:B------:R-:W-:Y:S05]  /*4b30*/  YIELD ;  /* 0x0000000000007946 */ /* 0x000fea0003800000 */
[----:B------:R-:W-:-:S13]  /*4b40*/  ISETP.NE.AND P0, PT, R0, UR17, PT ;  /* 0x0000001100007c0c */ /* 0x000fda000bf05270 */
[----:B------:R-:W-:Y:S05]  /*4b50*/  @P0 BRA `(.L_x_2980) ;  /* 0xfffffffc00ec0947 */ /* 0x000fea000383ffff */
.L_x_2979:
[----:B------:R-:W-:Y:S05]  /*4b60*/  BSYNC B0 ;  /* 0x0000000000007941 */ /* 0x000fea0003800000 */
.L_x_2978:
[----:B------:R-:W-:-:S03]  /*4b70*/  UMOV UR4, 0xffffffff ;  /* 0xffffffff00047882 */ /* 0x000fc60000000000 */
[----:B------:R-:W-:Y:S05]  /*4b80*/  BRA.DIV UR4, `(.L_x_2981) ;  /* 0x0000004a04107947 */ /* 0x000fea000b800000 */
[----:B------:R-:W-:Y:S01]  /*4b90*/  NOP ;  /* 0x0000000000007918 */ /* 0x000fe20000000000 */
.L_x_3075:
        /* <DEDUP_REMOVED lines=16> */
.L_x_2984:
[----:B------:R-:W-:Y:S01]  /*4ca0*/  @P0 ELECT P2, URZ, PT ;  /* 0x00000000003f082f */ /* 0x000fe20003840000 */
[----:B------:R3:W-:-:S12]  /*4cb0*/  UBLKRED.G.S.ADD.F32.RN [UR4], [UR9], UR6, desc[UR10] ;  /* 0x00000a04090073bb */ /* 0x0007d800080a1406 */
[----:B------:R-:W-:Y:S02]  /*4cc0*/  @P2 PLOP3.LUT P0, PT, P2, PT, PT, 0x8, 0x0 ;  /* 0x000000000000281c */ /* 0x000fe4000170e170 */
[----:B------:R-:W-:-:S11]  /*4cd0*/  PLOP3.LUT P2, PT, PT, PT, PT, 0x8, 0x0 ;  /* 0x000000000000781c */ /* 0x000fd60003f4e170 */
[----:B---3--:R-:W-:Y:S05]  /*4ce0*/  @P0 BRA.U.ANY `(.L_x_2984) ;  /* 0xfffffffd00ec0947 */ /* 0x008fea000393ffff */
[----:B------:R0:W-:Y:S01]  /*4cf0*/  UTMACMDFLUSH ;  /* 0x00000000000079b7 */ /* 0x0001e20000000000 */
[----:B------:R-:W-:-:S04]  /*4d00*/  DEPBAR.LE SB0, 0x0 ;  /* 0x000080000000791a */ /* 0x000fc80000000000 */
.L_x_2983:
[----:B------:R-:W-:Y:S05]  /*4d10*/  BSYNC B0 ;  /* 0x0000000000007941 */ /* 0x000fea0003800000 */
.L_x_2982:
        /* <DEDUP_REMOVED lines=14> */
.L_x_2945:
        /* <DEDUP_REMOVED lines=29> */
.L_x_2986:
[----:B------:R-:W-:Y:S01]  /*4fd0*/  ULDC UR9, c[0x0][0x8cc] ;  /* 0x0002330000097ab9 */ /* 0x000fe20000000800 */
[----:B------:R-:W-:Y:S01]  /*4fe0*/  UMOV UR7, UR8 ;  /* 0x0000000800077c82 */ /* 0x000fe20008000000 */
[----:B------:R-:W-:-:S11]  /*4ff0*/  UISETP.NE.AND UP0, UPT, UR9, 0x1, UPT ;  /* 0x000000010900788c */ /* 0x000fd6000bf05270 */
[----:B------:R-:W-:Y:S02]  /*5000*/  @UP0 ULDC.64 UR10, c[0x0][0x8d0] ;  /* 0x00023400000a0ab9 */ /* 0x000fe40000000a00 */
[----:B------:R-:W-:-:S04]  /*5010*/  UIMAD.WIDE.U32 UR4, UR8, UR10, URZ ;  /* 0x0000000a080472a5 */ /* 0x000fc8000f8e003f */
[----:B------:R-:W-:-:S04]  /*5020*/  @UP0 USHF.R.U32.HI UR7, URZ, UR11, UR5 ;  /* 0x0000000b3f070299 */ /* 0x000fc80008011605 */
[----:B------:R-:W-:-:S12]  /*5030*/  UIMAD UR4, UR7, UR9, URZ ;  /* 0x00000009070472a4 */ /* 0x000fd8000f8e023f */
.L_x_2987:
        /* <DEDUP_REMOVED lines=85> */
.L_x_2991:
[----:B------:R-:W2:Y:S04]  /*5590*/  LDG.E.STRONG.GPU R4, desc[UR38][R2.64] ;  /* 0x0000002602047981 */ /* 0x000ea8000c1ef900 */
[----:B--2---:R-:W-:Y:S01]  /*55a0*/  CCTL.IVALL ;  /* 0x00000000ff00798f */ /* 0x004fe20002000000 */
[----:B------:R-:W-:Y:S05]  /*55b0*/  YIELD ;  /* 0x0000000000007946 */ /* 0x000fea0003800000 */
[----:B------:R-:W-:-:S13]  /*55c0*/  ISETP.NE.AND P1, PT, R4, R5, PT ;  /* 0x000000050400720c */ /* 0x000fda0003f25270 */
[----:B------:R-:W-:Y:S05]  /*55d0*/  @P1 BRA `(.L_x_2991) ;  /* 0xfffffffc00ec1947 */ /* 0x000fea000383ffff */
.L_x_2990:
[----:B------:R-:W-:Y:S05]  /*55e0*/  BSYNC B0 ;  /* 0x0000000000007941 */ /* 0x000fea0003800000 */
.L_x_2989:
[----:B------:R-:W-:-:S03]  /*55f0*/  UMOV UR4, 0xffffffff ;  /* 0xffffffff00047882 */ /* 0x000fc60000000000 */
[----:B------:R-:W-:Y:S05]  /*5600*/  BRA.DIV UR4, `(.L_x_2992) ;  /* 0x0000003e048c7947 */ /* 0x000fea000b800000 */
[----:B------:R-:W-:Y:S01]  /*5610*/  NOP ;  /* 0x0000000000007918 */ /* 0x000fe20000000000 */
.L_x_3078:
        /* <DEDUP_REMOVED lines=22> */
.L_x_2994:
[----:B------:R-:W-:Y:S05]  /*5780*/  BSYNC B0 ;  /* 0x0000000000007941 */ /* 0x000fea0003800000 */
.L_x_2993:
        /* <DEDUP_REMOVED lines=19> */
.L_x_2996:
[----:B------:R-:W-:Y:S05]  /*58c0*/  BSYNC B0 ;  /* 0x0000000000007941 */ /* 0x000fea0003800000 */
.L_x_2995:
        /* <DEDUP_REMOVED lines=20> */
.L_x_2998:
[----:B------:R-:W-:Y:S05]  /*5a10*/  BSYNC B0 ;  /* 0x0000000000007941 */ /* 0x000fea0003800000 */
.L_x_2997:
[----:B------:R-:W-:Y:S06]  /*5a20*/  BAR.ARV 0xa, 0xa0 ;  /* 0x0282800000007b1d */ /* 0x000fec0000002000 */
[----:B------:R-:W-:Y:S04]  /*5a30*/  BSSY B0, `(.L_x_2999) ;  /* 0x0000003000007945 */ /* 0x000fe80003800000 */
[----:B------:R-:W-:Y:S05]  /*5a40*/  @!P0 BRA `(.L_x_3000) ;  /* 0x0000000000048947 */ /* 0x000fea0003800000 */
[----:B------:R-:W-:-:S04]  /*5a50*/  DEPBAR.LE SB0, 0x1 ;  /* 0x000080400000791a */ /* 0x000fc80000000000 */
.L_x_3000:
[----:B------:R-:W-:Y:S05]  /*5a60*/  BSYNC B0 ;  /* 0x0000000000007941 */ /* 0x000fea0003800000 */
.L_x_2999:
[----:B------:R-:W-:Y:S06]  /*5a70*/  BAR.ARV 0xb, 0xa0 ;  /* 0x02c2800000007b1d */ /* 0x000fec0000002000 */
[----:B------:R-:W-:Y:S04]  /*5a80*/  BSSY B0, `(.L_x_3001) ;  /* 0x0000003000007945 */ /* 0x000fe80003800000 */
[----:B------:R-:W-:Y:S05]  /*5a90*/  @!P0 BRA `(.L_x_3002) ;  /* 0x0000000000048947 */ /* 0x000fea0003800000 */
[----:B------:R-:W-:-:S04]  /*5aa0*/  DEPBAR.LE SB0, 0x0 ;  /* 0x000080000000791a */ /* 0x000fc80000000000 */
.L_x_3002:
[----:B------:R-:W-:Y:S05]  /*5ab0*/  BSYNC B0 ;  /* 0x0000000000007941 */ /* 0x000fea0003800000 */
.L_x_3001:
        /* <DEDUP_REMOVED lines=19> */
.L_x_3004:
[----:B------:R-:W-:Y:S05]  /*5bf0*/  BSYNC B0 ;  /* 0x0000000000007941 */ /* 0x000fea0003800000 */
.L_x_3003:
[----:B------:R-:W-:Y:S01]  /*5c00*/  UIADD3 UR17, UR8, 0x1, URZ ;  /* 0x0000000108117890 */ /* 0x000fe2000fffe03f */
[----:B------:R-:W-:Y:S11]  /*5c10*/  BRA `(.L_x_3005) ;  /* 0x0000000000047947 */ /* 0x000ff60003800000 */
.L_x_2988:
[----:B------:R-:W-:-:S05]  /*5c20*/  UMOV UR17, UR8 ;  /* 0x0000000800117c82 */ /* 0x000fca0008000000 */
.L_x_3005:
        /* <DEDUP_REMOVED lines=12> */
.L_x_3038:
        /* <DEDUP_REMOVED lines=18> */
.L_x_3008:
[----:B------:R-:W2:Y:S04]  /*5e10*/  LDG.E.STRONG.GPU R4, desc[UR38][R2.64] ;  /* 0x0000002602047981 */ /* 0x000ea8000c1ef900 */
[----:B--2---:R-:W-:Y:S01]  /*5e20*/  CCTL.IVALL ;  /* 0x00000000ff00798f */ /* 0x004fe20002000000 */
[----:B------:R-:W-:Y:S05]  /*5e30*/  YIELD ;  /* 0x0000000000007946 */ /* 0x000fea0003800000 */
[----:B------:R-:W-:-:S13]  /*5e40*/  ISETP.NE.AND P1, PT, R4, R5, PT ;  /* 0x000000050400720c */ /* 0x000fda0003f25270 */
[----:B------:R-:W-:Y:S05]  /*5e50*/  @P1 BRA `(.L_x_3008) ;  /* 0xfffffffc00ec1947 */ /* 0x000fea000383ffff */
.L_x_3007:
[----:B------:R-:W-:Y:S05]  /*5e60*/  BSYNC B0 ;  /* 0x0000000000007941 */ /* 0x000fea0003800000 */
.L_x_3006:
[----:B------:R-:W-:-:S03]  /*5e70*/  UMOV UR18, 0xffffffff ;  /* 0xffffffff00127882 */ /* 0x000fc60000000000 */
[----:B------:R-:W-:Y:S05]  /*5e80*/  BRA.DIV UR18, `(.L_x_3009) ;  /* 0x0000003612887947 */ /* 0x000fea000b800000 */
[----:B------:R-:W-:Y:S01]  /*5e90*/  NOP ;  /* 0x0000000000007918 */ /* 0x000fe20000000000 */
.L_x_3081:
        /* <DEDUP_REMOVED lines=19> */
.L_x_3011:
[----:B------:R-:W-:Y:S05]  /*5fd0*/  BSYNC B0 ;  /* 0x0000000000007941 */ /* 0x000fea0003800000 */
.L_x_3010:
        /* <DEDUP_REMOVED lines=14> */
.L_x_3013:
[----:B------:R-:W-:Y:S05]  /*60c0*/  BSYNC B0 ;  /* 0x0000000000007941 */ /* 0x000fea0003800000 */
.L_x_3012:
        /* <DEDUP_REMOVED lines=15> */
.L_x_3015:
[----:B------:R-:W-:Y:S05]  /*61c0*/  BSYNC B0 ;  /* 0x0000000000007941 */ /* 0x000fea0003800000 */
.L_x_3014:
[----:B------:R-:W-:Y:S06]  /*61d0*/  BAR.ARV 0xa, 0xa0 ;  /* 0x0282800000007b1d */ /* 0x000fec0000002000 */
[----:B------:R-:W-:Y:S04]  /*61e0*/  BSSY B0, `(.L_x_3016) ;  /* 0x0000003000007945 */ /* 0x000fe80003800000 */
[----:B------:R-:W-:Y:S05]  /*61f0*/  @!P0 BRA `(.L_x_3017) ;  /* 0x0000000000048947 */ /* 0x000fea0003800000 */
[----:B------:R-:W-:-:S04]  /*6200*/  DEPBAR.LE SB0, 0x1 ;  /* 0x000080400000791a */ /* 0x000fc80000000000 */
.L_x_3017:
[----:B------:R-:W-:Y:S05]  /*6210*/  BSYNC B0 ;  /* 0x0000000000007941 */ /* 0x000fea0003800000 */
.L_x_3016:
[----:B------:R-:W-:Y:S06]  /*6220*/  BAR.ARV 0xb, 0xa0 ;  /* 0x02c2800000007b1d */ /* 0x000fec0000002000 */
[----:B------:R-:W-:Y:S04]  /*6230*/  BSSY B0, `(.L_x_3018) ;  /* 0x0000003000007945 */ /* 0x000fe80003800000 */
[----:B------:R-:W-:Y:S05]  /*6240*/  @!P0 BRA `(.L_x_3019) ;  /* 0x0000000000048947 */ /* 0x000fea0003800000 */
[----:B------:R-:W-:-:S04]  /*6250*/  DEPBAR.LE SB0, 0x0 ;  /* 0x000080000000791a */ /* 0x000fc80000000000 */
.L_x_3019:
[----:B------:R-:W-:Y:S05]  /*6260*/  BSYNC B0 ;  /* 0x0000000000007941 */ /* 0x000fea0003800000 */
.L_x_3018:
        /* <DEDUP_REMOVED lines=19> */
.L_x_3021:
[----:B------:R-:W-:Y:S05]  /*63a0*/  BSYNC B0 ;  /* 0x0000000000007941 */ /* 0x000fea0003800000 */
.L_x_3020:
        /* <DEDUP_REMOVED lines=16> */
.L_x_3024:
[----:B------:R-:W2:Y:S04]  /*64b0*/  LDG.E.STRONG.GPU R4, desc[UR38][R2.64] ;  /* 0x0000002602047981 */ /* 0x000ea8000c1ef900 */
[----:B--2---:R-:W-:Y:S01]  /*64c0*/  CCTL.IVALL ;  /* 0x00000000ff00798f */ /* 0x004fe20002000000 */
[----:B------:R-:W-:Y:S05]  /*64d0*/  YIELD ;  /* 0x0000000000007946 */ /* 0x000fea0003800000 */
[----:B------:R-:W-:-:S13]  /*64e0*/  ISETP.NE.AND P1, PT, R4, R5, PT ;  /* 0x000000050400720c */ /* 0x000fda0003f25270 */
[----:B------:R-:W-:Y:S05]  /*64f0*/  @P1 BRA `(.L_x_3024) ;  /* 0xfffffffc00ec1947 */ /* 0x000fea000383ffff */
.L_x_3023:
[----:B------:R-:W-:Y:S05]  /*6500*/  BSYNC B0 ;  /* 0x0000000000007941 */ /* 0x000fea0003800000 */
.L_x_3022:
[----:B------:R-:W-:-:S03]  /*6510*/  UMOV UR14, 0xffffffff ;  /* 0xffffffff000e7882 */ /* 0x000fc60000000000 */
[----:B------:R-:W-:Y:S05]  /*6520*/  BRA.DIV UR14, `(.L_x_3025) ;  /* 0x0000002e0efc7947 */ /* 0x000fea000b800000 */
[----:B------:R-:W-:Y:S01]  /*6530*/  NOP ;  /* 0x0000000000007918 */ /* 0x000fe20000000000 */
.L_x_3084:
        /* <DEDUP_REMOVED lines=15> */
.L_x_3027:
[----:B------:R-:W-:Y:S05]  /*6630*/  BSYNC B0 ;  /* 0x0000000000007941 */ /* 0x000fea0003800000 */
.L_x_3026:
        /* <DEDUP_REMOVED lines=14> */
.L_x_3029:
[----:B------:R-:W-:Y:S05]  /*6720*/  BSYNC B0 ;  /* 0x0000000000007941 */ /* 0x000fea0003800000 */
.L_x_3028:
        /* <DEDUP_REMOVED lines=15> */
.L_x_3031:
[----:B------:R-:W-:Y:S05]  /*6820*/  BSYNC B0 ;  /* 0x0000000000007941 */ /* 0x000fea0003800000 */
.L_x_3030:
[----:B------:R-:W-:Y:S06]  /*6830*/  BAR.ARV 0xa, 0xa0 ;  /* 0x0282800000007b1d */ /* 0x000fec0000002000 */
[----:B------:R-:W-:Y:S04]  /*6840*/  BSSY B0, `(.L_x_3032) ;  /* 0x0000003000007945 */ /* 0x000fe80003800000 */
[----:B------:R-:W-:Y:S05]  /*6850*/  @!P0 BRA `(.L_x_3033) ;  /* 0x0000000000048947 */ /* 0x000fea0003800000 */
[----:B------:R-:W-:-:S04]  /*6860*/  DEPBAR.LE SB0, 0x1 ;  /* 0x000080400000791a */ /* 0x000fc80000000000 */
.L_x_3033:
[----:B------:R-:W-:Y:S05]  /*6870*/  BSYNC B0 ;  /* 0x0000000000007941 */ /* 0x000fea0003800000 */
.L_x_3032:
[----:B------:R-:W-:Y:S06]  /*6880*/  BAR.ARV 0xb, 0xa0 ;  /* 0x02c2800000007b1d */ /* 0x000fec0000002000 */
[----:B------:R-:W-:Y:S04]  /*6890*/  BSSY B0, `(.L_x_3034) ;  /* 0x0000003000007945 */ /* 0x000fe80003800000 */
[----:B------:R-:W-:Y:S05]  /*68a0*/  @!P0 BRA `(.L_x_3035) ;  /* 0x0000000000048947 */ /* 0x000fea0003800000 */
[----:B------:R-:W-:-:S04]  /*68b0*/  DEPBAR.LE SB0, 0x0 ;  /* 0x000080000000791a */ /* 0x000fc80000000000 */
.L_x_3035:
[----:B------:R-:W-:Y:S05]  /*68c0*/  BSYNC B0 ;  /* 0x0000000000007941 */ /* 0x000fea0003800000 */
.L_x_3034:
        /* <DEDUP_REMOVED lines=19> */
.L_x_3037:
[----:B------:R-:W-:Y:S05]  /*6a00*/  BSYNC B0 ;  /* 0x0000000000007941 */ /* 0x000fea0003800000 */
.L_x_3036:
[----:B------:R-:W-:Y:S02]  /*6a10*/  UIADD3 UR17, UR17, 0x2, URZ ;  /* 0x0000000211117890 */ /* 0x000fe4000fffe03f */
[----:B------:R-:W-:Y:S02]  /*6a20*/  UIADD3 UR4, UR4, 0x6000, URZ ;  /* 0x0000600004047890 */ /* 0x000fe4000fffe03f */
[----:B------:R-:W-:-:S06]  /*6a30*/  UISETP.GE.AND UP0, UPT, UR17, UR5, UPT ;  /* 0x000000051100728c */ /* 0x000fcc000bf06270 */
[----:B------:R-:W-:-:S13]  /*6a40*/  PLOP3.LUT P1, PT, PT, PT, UP0, 0x80, 0x0 ;  /* 0x000000000000781c */ /* 0x000fda0003f2f008 */
[----:B------:R-:W-:Y:S05]  /*6a50*/  @!P1 BRA `(.L_x_3038) ;  /* 0xfffffff000a49947 */ /* 0x000fea000383ffff */
[----:B------:R-:W-:Y:S05]  /*6a60*/  BRA `(.L_x_2949) ;  /* 0x0000002400d47947 */ /* 0x000fea0003800000 */
.L_x_2985:
        /* <DEDUP_REMOVED lines=21> */
.L_x_3039:
[----:B------:R-:W-:Y:S01]  /*6bc0*/  ULDC UR9, c[0x0][0x8cc] ;  /* 0x0002330000097ab9 */ /* 0x000fe20000000800 */
[----:B------:R-:W-:Y:S01]  /*6bd0*/  UMOV UR7, UR8 ;  /* 0x0000000800077c82 */ /* 0x000fe20008000000 */
[----:B------:R-:W-:-:S11]  /*6be0*/  UISETP.NE.AND UP0, UPT, UR9, 0x1, UPT ;  /* 0x000000010900788c */ /* 0x000fd6000bf05270 */
[----:B------:R-:W-:Y:S02]  /*6bf0*/  @UP0 ULDC.64 UR10, c[0x0][0x8d0] ;  /* 0x00023400000a0ab9 */ /* 0x000fe40000000a00 */
[----:B------:R-:W-:-:S04]  /*6c00*/  UIMAD.WIDE.U32 UR4, UR8, UR10, URZ ;  /* 0x0000000a080472a5 */ /* 0x000fc8000f8e003f */
[----:B------:R-:W-:-:S04]  /*6c10*/  @UP0 USHF.R.U32.HI UR7, URZ, UR11, UR5 ;  /* 0x0000000b3f070299 */ /* 0x000fc80008011605 */
[----:B------:R-:W-:-:S12]  /*6c20*/  UIMAD UR4, UR7, UR9, URZ ;  /* 0x00000009070472a4 */ /* 0x000fd8000f8e023f */
.L_x_3040:
        /* <DEDUP_REMOVED lines=80> */
.L_x_3085:
        /* <DEDUP_REMOVED lines=9> */
.L_x_3044:
        /* <DEDUP_REMOVED lines=108> */
.L_x_3055:
[----:B-1----:R-:W-:-:S05]  /*7880*/  IMAD.MOV.U32 R13, RZ, RZ, 0x1 ;  /* 0x00000001ff0d7424 */ /* 0x002fca00078e00ff */
[----:B------:R-:W-:-:S04]  /*7890*/  SHF.L.U32 R13, R13, 0x1f, RZ ;  /* 0x0000001f0d0d7819 */ /* 0x000fc800000006ff */
[----:B------:R-:W1:Y:S02]  /*78a0*/  SYNCS.PHASECHK.TRANS64.TRYWAIT P1, [R12+URZ+0x36438], R13 ;  /* 0x0364380d0c0075a7 */ /* 0x000e64000802017f */
[----:B-1----:R-:W-:Y:S05]  /*78b0*/  @!P1 BRA `(.L_x_3047) ;  /* 0x0000001c00489947 */ /* 0x002fea0003800000 */
.L_x_3086:
        /* <DEDUP_REMOVED lines=8> */
.L_x_3048:
        /* <DEDUP_REMOVED lines=48> */
.L_x_3087:
        /* <DEDUP_REMOVED lines=8> */
.L_x_3050:
        /* <DEDUP_REMOVED lines=46> */
.L_x_3088:
        /* <DEDUP_REMOVED lines=12> */
.L_x_3052:
        /* <DEDUP_REMOVED lines=37> */
.L_x_3090:
        /* <DEDUP_REMOVED lines=8> */
.L_x_3054:
        /* <DEDUP_REMOVED lines=41> */
.L_x_3046:
[----:B--2---:R-:W2:Y:S01]  /*85c0*/  LDL.LU R4, [R1+0x4] ;  /* 0x0000040001047983 */ /* 0x004ea20000300800 */
[----:B------:R-:W-:-:S03]  /*85d0*/  IMAD.MOV.U32 R10, RZ, RZ, 0x1 ;  /* 0x00000001ff0a7424 */ /* 0x000fc600078e00ff */
[----:B------:R3:W5:Y:S01]  /*85e0*/  LDL R5, [R1+0x8] ;  /* 0x0000080001057983 */ /* 0x0007620000100800 */
[----:B--2---:R-:W-:-:S13]  /*85f0*/  ISETP.NE.AND P1, PT, R4, RZ, PT ;  /* 0x000000ff0400720c */ /* 0x004fda0003f25270 */
[----:B---3--:R-:W-:Y:S05]  /*8600*/  @!P1 BRA `(.L_x_3045) ;  /* 0x0000000400889947 */ /* 0x008fea0003800000 */
[----:B------:R-:W2:Y:S02]  /*8610*/  SYNCS.PHASECHK.TRANS64.TRYWAIT P1, [R12+URZ+0x36438], R13 ;  /* 0x0364380d0c0075a7 */ /* 0x000ea4000802017f */
[----:B--2---:R-:W-:Y:S05]  /*8620*/  @!P1 BRA `(.L_x_3056) ;  /* 0x00000010004c9947 */ /* 0x004fea0003800000 */
.L_x_3091:
        /* <DEDUP_REMOVED lines=8> */
.L_x_3057:
        /* <DEDUP_REMOVED lines=41> */
.L_x_3092:
        /* <DEDUP_REMOVED lines=9> */
.L_x_3059:
        /* <DEDUP_REMOVED lines=38> */
.L_x_3045:
[----:B------:R-:W-:-:S04]  /*8c30*/  SHF.L.U32 R3, R10, 0x1f, RZ ;  /* 0x0000001f0a037819 */ /* 0x000fc800000006ff */
[----:B------:R-:W2:Y:S02]  /*8c40*/  SYNCS.PHASECHK.TRANS64.TRYWAIT P1, [R12+URZ+0x36438], R3 ;  /* 0x036438030c0075a7 */ /* 0x000ea4000802017f */
[----:B--2---:R-:W-:Y:S05]  /*8c50*/  @!P1 BRA `(.L_x_3060) ;  /* 0x0000000800e89947 */ /* 0x004fea0003800000 */
.L_x_3093:
[----:B------:R-:W-:Y:S05]  /*8c60*/  @P0 BRA `(.L_x_3061) ;  /* 0x0000000000180947 */ /* 0x000fea0003800000 */
[----:B------:R-:W3:Y:S01]  /*8c70*/  S2R R0, SR_TID.X ;  /* 0x0000000000007919 */ /* 0x000ee20000002100 */
[----:B--2---:R-:W-:-:S04]  /*8c80*/  IMAD.MOV.U32 R3, RZ, RZ, 0x6100 ;  /* 0x00006100ff037424 */ /* 0x004fc800078e00ff */
[----:B------:R4:W-:Y:S01]  /*8c90*/  SYNCS.ARRIVE.TRANS64 RZ, [R12+URZ+0x36430], R3 ;  /* 0x036430030cff79a7 */ /* 0x0009e2000800003f */
[----:B---3--:R-:W-:-:S13]  /*8ca0*/  LOP3.LUT P0, RZ, R0, 0x1f, RZ, 0xc0, !PT ;  /* 0x0000001f00ff7812 */ /* 0x008fda000780c0ff */
[----:B----4-:R-:W-:Y:S05]  /*8cb0*/  @!P0 BRA `(.L_x_3061) ;  /* 0x0000000000048947 */ /* 0x010fea0003800000 */
[----:B------:R-:W-:Y:S01]  /*8cc0*/  BPT.TRAP 0x1 ;  /* 0x000000040000795c */ /* 0x000fe20000300000 */
.L_x_3061:
        /* <DEDUP_REMOVED lines=45> */
.L_x_3042:
[----:B------:R-:W-:Y:S05]  /*8fa0*/  BSYNC B0 ;  /* 0x0000000000007941 */ /* 0x000fea0003800000 */
.L_x_3041:
[----:B------:R-:W-:-:S03]  /*8fb0*/  UMOV UR4, 0xffffffff ;  /* 0xffffffff00047882 */ /* 0x000fc60000000000 */
[----:B------:R-:W-:Y:S05]  /*8fc0*/  BRA.DIV UR4, `(.L_x_3062) ;  /* 0x0000000a04207947 */ /* 0x000fea000b800000 */
[----:B------:R-:W-:-:S13]  /*8fd0*/  ELECT P6, URZ, PT ;  /* 0x00000000003f782f */ /* 0x000fda00038c0000 */
.L_x_3096:
[----:B------:R-:W-:Y:S05]  /*8fe0*/  @!P6 BRA `(.L_x_2949) ;  /* 0x000000000074e947 */ /* 0x000fea0003800000 */
[----:B------:R-:W2:Y:S02]  /*8ff0*/  LDL.LU R0, [R1+0xc] ;  /* 0x00000c0001007983 */ /* 0x000ea40000300800 */
[----:B--2---:R-:W-:-:S04]  /*9000*/  LOP3.LUT R0, R0, 0x2, RZ, 0xfc, !PT ;  /* 0x0000000200007812 */ /* 0x004fc800078efcff */
[----:B------:R-:W-:-:S13]  /*9010*/  ISETP.NE.AND P2, PT, R0, 0x3, PT ;  /* 0x000000030000780c */ /* 0x000fda0003f45270 */
[----:B------:R-:W-:Y:S05]  /*9020*/  @!P2 BRA `(.L_x_3063) ;  /* 0x000000000004a947 */ /* 0x000fea0003800000 */
[----:B------:R-:W-:Y:S01]  /*9030*/  BPT.TRAP 0x1 ;  /* 0x000000040000795c */ /* 0x000fe20000300000 */
.L_x_3063:
        /* <DEDUP_REMOVED lines=15> */
.L_x_3097:
[----:B------:R-:W3:Y:S02]  /*9130*/  SYNCS.PHASECHK.TRANS64.TRYWAIT P0, [R23+URZ], R0 ;  /* 0x00000000170075a7 */ /* 0x000ee4000800017f */
[----:B---3--:R-:W-:Y:S05]  /*9140*/  @!P0 BRA `(.L_x_3065) ;  /* 0x0000000400f48947 */ /* 0x008fea0003800000 */
.L_x_3098:
[----:B------:R-:W-:Y:S05]  /*9150*/  @!P2 BRA `(.L_x_3066) ;  /* 0x000000000004a947 */ /* 0x000fea0003800000 */
[----:B------:R-:W-:Y:S01]  /*9160*/  BPT.TRAP 0x1 ;  /* 0x000000040000795c */ /* 0x000fe20000300000 */
.L_x_3066:
[----:B------:R-:W-:-:S07]  /*9170*/  SHF.L.U32 R10, R10, 0x1f, RZ ;  /* 0x0000001f0a0a7819 */ /* 0x000fce00000006ff */
.L_x_3067:
[----:B----4-:R4:W1:Y:S02]  /*9180*/  SYNCS.PHASECHK.TRANS64.TRYWAIT P0, [R7+URZ+0x36438], R10 ;  /* 0x0364380a070075a7 */ /* 0x010864000800017f */
[----:B-1----:R-:W-:Y:S05]  /*9190*/  @!P0 NANOSLEEP.SYNCS 0x989680 ;  /* 0x009896800000895d */ /* 0x002fea0003900000 */
[----:B------:R-:W1:Y:S02]  /*91a0*/  @!P0 SYNCS.PHASECHK.TRANS64 P0, [R7+URZ+0x36438], R10 ;  /* 0x0364380a070085a7 */ /* 0x000e64000800007f */
[----:B-1----:R-:W-:Y:S05]  /*91b0*/  @!P0 BRA `(.L_x_3067) ;  /* 0xfffffffc00f08947 */ /* 0x002fea000383ffff */
.L_x_2949:
[----:B------:R-:W-:Y:S05]  /*91c0*/  BSYNC B6 ;  /* 0x0000000000067941 */ /* 0x000fea0003800000 */
.L_x_2944:
[----:B------:R-:W-:Y:S05]  /*91d0*/  EXIT ;  /* 0x000000000000794d */ /* 0x000fea0003800000 */
.L_x_2955:
[----:B------:R-:W-:Y:S02]  /*91e0*/  IMAD.MOV.U32 R12, RZ, RZ, RZ ;  /* 0x000000ffff0c7224 */ /* 0x000fe400078e00ff */
[----:B------:R-:W-:Y:S02]  /*91f0*/  IMAD.MOV.U32 R11, RZ, RZ, 0x1f ;  /* 0x0000001fff0b7424 */ /* 0x000fe400078e00ff */
[----:B------:R-:W-:-:S07]  /*9200*/  IMAD.MOV.U32 R15, RZ, RZ, -0x1 ;  /* 0xffffffffff0f7424 */ /* 0x000fce00078e00ff */
[----:B------:R-:W-:Y:S05]  /*9210*/  WARPSYNC.COLLECTIVE R15, `(.L_x_3068) ;  /* 0x000000000f087348 */ /* 0x000fea0003c00000 */
[----:B------:R1:W2:Y:S02]  /*9220*/  SHFL.IDX P6, R14, R13, R12, R11 ;  /* 0x0000000c0d0e7389 */ /* 0x0002a400000c000b */
[----:B-12---:R-:W-:Y:S01]  /*9230*/  ENDCOLLECTIVE ;  /* 0x000000000000791b */ /* 0x006fe20003800000 */
.L_x_3068:
[----:B------:R-:W-:Y:S05]  /*9240*/  BRA `(.L_x_3069) ;  /* 0xffffff7c00f47947 */ /* 0x000fea000383ffff */
.L_x_2957:
[----:B--2---:R-:W-:-:S04]  /*9250*/  IMAD.U32 R3, RZ, RZ, UR43 ;  /* 0x0000002bff037e24 */ /* 0x004fc8000f8e00ff */
[----:B------:R2:W3:Y:S03]  /*9260*/  SYNCS.PHASECHK.TRANS64.TRYWAIT P0, [R3+URZ+0x36400], R10 ;  /* 0x0364000a030075a7 */ /* 0x0004e6000800017f */
[----:B---3--:R-:W-:Y:S05]  /*9270*/  @!P0 NANOSLEEP.SYNCS 0x989680 ;  /* 0x009896800000895d */ /* 0x008fea0003900000 */
[----:B------:R-:W3:Y:S02]  /*9280*/  @!P0 SYNCS.PHASECHK.TRANS64 P0, [R3+URZ+0x36400], R10 ;  /* 0x0364000a030085a7 */ /* 0x000ee4000800007f */
[----:B---3--:R-:W-:Y:S05]  /*9290*/  @!P0 BRA `(.L_x_2957) ;  /* 0xfffffffc00ec8947 */ /* 0x008fea000383ffff */
[----:B------:R-:W-:Y:S05]  /*92a0*/  BRA `(.L_x_2956) ;  /* 0xffffff8000287947 */ /* 0x000fea000383ffff */
.L_x_2961:
[----:B--2---:R2:W3:Y:S02]  /*92b0*/  SYNCS.PHASECHK.TRANS64.TRYWAIT P1, [R3+URZ+0x36410], R10 ;  /* 0x0364100a030075a7 */ /* 0x0044e4000802017f */
[----:B---3--:R-:W-:Y:S05]  /*92c0*/  @!P1 NANOSLEEP.SYNCS 0x989680 ;  /* 0x009896800000995d */ /* 0x008fea0003900000 */
[----:B------:R-:W3:Y:S02]  /*92d0*/  @!P1 SYNCS.PHASECHK.TRANS64 P1, [R3+URZ+0x36410], R10 ;  /* 0x0364100a030095a7 */ /* 0x000ee4000802007f */
[----:B---3--:R-:W-:Y:S05]  /*92e0*/  @!P1 BRA `(.L_x_2961) ;  /* 0xfffffffc00f09947 */ /* 0x008fea000383ffff */
[----:B------:R-:W-:Y:S05]  /*92f0*/  BRA `(.L_x_2960) ;  /* 0xffffff8400f47947 */ /* 0x000fea000383ffff */
.L_x_2965:
[----:B-1----:R-:W-:-:S04]  /*9300*/  IMAD.U32 R121, RZ, RZ, UR43 ;  /* 0x0000002bff797e24 */ /* 0x002fc8000f8e00ff */
[----:B------:R1:W2:Y:S03]  /*9310*/  SYNCS.PHASECHK.TRANS64.TRYWAIT P1, [R121+URZ+0x36430], R14 ;  /* 0x0364300e790075a7 */ /* 0x0002a6000802017f */
[----:B--2---:R-:W-:Y:S05]  /*9320*/  @!P1 NANOSLEEP.SYNCS 0x989680 ;  /* 0x009896800000995d */ /* 0x004fea0003900000 */
[----:B------:R-:W2:Y:S02]  /*9330*/  @!P1 SYNCS.PHASECHK.TRANS64 P1, [R121+URZ+0x36430], R14 ;  /* 0x0364300e790095a7 */ /* 0x000ea4000802007f */
[----:B--2---:R-:W-:Y:S05]  /*9340*/  @!P1 BRA `(.L_x_2965) ;  /* 0xfffffffc00ec9947 */ /* 0x004fea000383ffff */
[----:B------:R-:W-:Y:S05]  /*9350*/  BRA `(.L_x_2964) ;  /* 0xffffff9000187947 */ /* 0x000fea000383ffff */
.L_x_2972:
[----:B------:R-:W-:Y:S01]  /*9360*/  BSSY B0, `(.L_x_3070) ;  /* 0x0000005000007945 */ /* 0x000fe20003800000 */
[----:B------:R-:W-:-:S07]  /*9370*/  IMAD.MOV.U32 R15, RZ, RZ, -0x1 ;  /* 0xffffffffff0f7424 */ /* 0x000fce00078e00ff */
[----:B-1----:R-:W-:Y:S05]  /*9380*/  WARPSYNC.COLLECTIVE R15, `(.L_x_3071) ;  /* 0x000000000f087348 */ /* 0x002fea0003c00000 */
[----:B------:R-:W-:Y:S01]  /*9390*/  NOP ;  /* 0x0000000000007918 */ /* 0x000fe20000000000 */
[----:B-1----:R-:W-:Y:S01]  /*93a0*/  ENDCOLLECTIVE ;  /* 0x000000000000791b */ /* 0x002fe20003800000 */
.L_x_3071:
[----:B------:R-:W-:Y:S05]  /*93b0*/  BSYNC B0 ;  /* 0x0000000000007941 */ /* 0x000fea0003800000 */
.L_x_3070:
[----:B------:R-:W-:Y:S05]  /*93c0*/  BRA `(.L_x_3072) ;  /* 0xffffffb000e87947 */ /* 0x000fea000383ffff */
.L_x_2981:
[----:B------:R-:W-:Y:S01]  /*93d0*/  BSSY B0, `(.L_x_3073) ;  /* 0x0000005000007945 */ /* 0x000fe20003800000 */
[----:B------:R-:W-:-:S07]  /*93e0*/  IMAD.MOV.U32 R15, RZ, RZ, -0x1 ;  /* 0xffffffffff0f7424 */ /* 0x000fce00078e00ff */
[----:B-12---:R-:W-:Y:S05]  /*93f0*/  WARPSYNC.COLLECTIVE R15, `(.L_x_3074) ;  /* 0x000000000f087348 */ /* 0x006fea0003c00000 */
[----:B------:R-:W-:Y:S01]  /*9400*/  NOP ;  /* 0x0000000000007918 */ /* 0x000fe20000000000 */
[----:B-12---:R-:W-:Y:S01]  /*9410*/  ENDCOLLECTIVE ;  /* 0x000000000000791b */ /* 0x006fe20003800000 */
.L_x_3074:
[----:B------:R-:W-:Y:S05]  /*9420*/  BSYNC B0 ;  /* 0x0000000000007941 */ /* 0x000fea0003800000 */
.L_x_3073:
[----:B------:R-:W-:Y:S05]  /*9430*/  BRA `(.L_x_3075) ;  /* 0xffffffb400d87947 */ /* 0x000fea000383ffff */
.L_x_2992:
[----:B------:R-:W-:Y:S01]  /*9440*/  BSSY B0, `(.L_x_3076) ;  /* 0x0000005000007945 */ /* 0x000fe20003800000 */
[----:B------:R-:W-:-:S07]  /*9450*/  IMAD.MOV.U32 R15, RZ, RZ, -0x1 ;  /* 0xffffffffff0f7424 */ /* 0x000fce00078e00ff */
[----:B------:R-:W-:Y:S05]  /*9460*/  WARPSYNC.COLLECTIVE R15, `(.L_x_3077) ;  /* 0x000000000f087348 */ /* 0x000fea0003c00000 */
[----:B------:R-:W-:Y:S01]  /*9470*/  NOP ;  /* 0x0000000000007918 */ /* 0x000fe20000000000 */
[----:B------:R-:W-:Y:S01]  /*9480*/  ENDCOLLECTIVE ;  /* 0x000000000000791b */ /* 0x000fe20003800000 */
.L_x_3077:
[----:B------:R-:W-:Y:S05]  /*9490*/  BSYNC B0 ;  /* 0x0000000000007941 */ /* 0x000fea0003800000 */
.L_x_3076:
[----:B------:R-:W-:Y:S05]  /*94a0*/  BRA `(.L_x_3078) ;  /* 0xffffffc0005c7947 */ /* 0x000fea000383ffff */
.L_x_3009:
[----:B------:R-:W-:Y:S01]  /*94b0*/  BSSY B0, `(.L_x_3079) ;  /* 0x0000005000007945 */ /* 0x000fe20003800000 */
[----:B------:R-:W-:-:S07]  /*94c0*/  IMAD.MOV.U32 R15, RZ, RZ, -0x1 ;  /* 0xffffffffff0f7424 */ /* 0x000fce00078e00ff */
[----:B------:R-:W-:Y:S05]  /*94d0*/  WARPSYNC.COLLECTIVE R15, `(.L_x_3080) ;  /* 0x000000000f087348 */ /* 0x000fea0003c00000 */
[----:B------:R-:W-:Y:S01]  /*94e0*/  NOP ;  /* 0x0000000000007918 */ /* 0x000fe20000000000 */
[----:B------:R-:W-:Y:S01]  /*94f0*/  ENDCOLLECTIVE ;  /* 0x000000000000791b */ /* 0x000fe20003800000 */
.L_x_3080:
[----:B------:R-:W-:Y:S05]  /*9500*/  BSYNC B0 ;  /* 0x0000000000007941 */ /* 0x000fea0003800000 */
.L_x_3079:
[----:B------:R-:W-:Y:S05]  /*9510*/  BRA `(.L_x_3081) ;  /* 0xffffffc800607947 */ /* 0x000fea000383ffff */
.L_x_3025:
[----:B------:R-:W-:Y:S01]  /*9520*/  BSSY B0, `(.L_x_3082) ;  /* 0x0000005000007945 */ /* 0x000fe20003800000 */
[----:B------:R-:W-:-:S07]  /*9530*/  IMAD.MOV.U32 R15, RZ, RZ, -0x1 ;  /* 0xffffffffff0f7424 */ /* 0x000fce00078e00ff */
[----:B------:R-:W-:Y:S05]  /*9540*/  WARPSYNC.COLLECTIVE R15, `(.L_x_3083) ;  /* 0x000000000f087348 */ /* 0x000fea0003c00000 */
[----:B------:R-:W-:Y:S01]  /*9550*/  NOP ;  /* 0x0000000000007918 */ /* 0x000fe20000000000 */
[----:B------:R-:W-:Y:S01]  /*9560*/  ENDCOLLECTIVE ;  /* 0x000000000000791b */ /* 0x000fe20003800000 */
.L_x_3083:
[----:B------:R-:W-:Y:S05]  /*9570*/  BSYNC B0 ;  /* 0x0000000000007941 */ /* 0x000fea0003800000 */
.L_x_3082:
[----:B------:R-:W-:Y:S05]  /*9580*/  BRA `(.L_x_3084) ;  /* 0xffffffcc00ec7947 */ /* 0x000fea000383ffff */
.L_x_3043:
[----:B-1----:R1:W2:Y:S02]  /*9590*/  SYNCS.PHASECHK.TRANS64.TRYWAIT P1, [R12+URZ+0x36420], R13 ;  /* 0x0364200d0c0075a7 */ /* 0x0022a4000802017f */
[----:B--2---:R-:W-:Y:S05]  /*95a0*/  @!P1 NANOSLEEP.SYNCS 0x989680 ;  /* 0x009896800000995d */ /* 0x004fea0003900000 */
[----:B------:R-:W2:Y:S02]  /*95b0*/  @!P1 SYNCS.PHASECHK.TRANS64 P1, [R12+URZ+0x36420], R13 ;  /* 0x0364200d0c0095a7 */ /* 0x000ea4000802007f */
[----:B--2---:R-:W-:Y:S05]  /*95c0*/  @!P1 BRA `(.L_x_3043) ;  /* 0xfffffffc00f09947 */ /* 0x004fea000383ffff */
[----:B------:R-:W-:Y:S05]  /*95d0*/  BRA `(.L_x_3085) ;  /* 0xffffffd800d47947 */ /* 0x000fea000383ffff */
.L_x_3047:
[----:B-1----:R1:W3:Y:S02]  /*95e0*/  SYNCS.PHASECHK.TRANS64.TRYWAIT P1, [R12+URZ+0x36438], R13 ;  /* 0x0364380d0c0075a7 */ /* 0x0022e4000802017f */
[----:B---3--:R-:W-:Y:S05]  /*95f0*/  @!P1 NANOSLEEP.SYNCS 0x989680 ;  /* 0x009896800000995d */ /* 0x008fea0003900000 */
[----:B------:R-:W3:Y:S02]  /*9600*/  @!P1 SYNCS.PHASECHK.TRANS64 P1, [R12+URZ+0x36438], R13 ;  /* 0x0364380d0c0095a7 */ /* 0x000ee4000802007f */
[----:B---3--:R-:W-:Y:S05]  /*9610*/  @!P1 BRA `(.L_x_3047) ;  /* 0xfffffffc00f09947 */ /* 0x008fea000383ffff */
[----:B------:R-:W-:Y:S05]  /*9620*/  BRA `(.L_x_3086) ;  /* 0xffffffe000a47947 */ /* 0x000fea000383ffff */
.L_x_3049:
[----:B--2---:R2:W3:Y:S02]  /*9630*/  SYNCS.PHASECHK.TRANS64.TRYWAIT P1, [R12+URZ+0x36428], R0 ;  /* 0x036428000c0075a7 */ /* 0x0044e4000802017f */
[----:B---3--:R-:W-:Y:S05]  /*9640*/  @!P1 NANOSLEEP.SYNCS 0x989680 ;  /* 0x009896800000995d */ /* 0x008fea0003900000 */
[----:B------:R-:W3:Y:S02]  /*9650*/  @!P1 SYNCS.PHASECHK.TRANS64 P1, [R12+URZ+0x36428], R0 ;  /* 0x036428000c0095a7 */ /* 0x000ee4000802007f */
[----:B---3--:R-:W-:Y:S05]  /*9660*/  @!P1 BRA `(.L_x_3049) ;  /* 0xfffffffc00f09947 */ /* 0x008fea000383ffff */
[----:B------:R-:W-:Y:S05]  /*9670*/  BRA `(.L_x_3087) ;  /* 0xffffffe400707947 */ /* 0x000fea000383ffff */
.L_x_3051:
        /* <DEDUP_REMOVED lines=8> */
.L_x_3053:
[----:B------:R-:W-:-:S07]  /*9700*/  SHF.L.U32 R5, R16, 0x1f, RZ ;  /* 0x0000001f10057819 */ /* 0x000fce00000006ff */
.L_x_3089:
[----:B---3--:R3:W4:Y:S02]  /*9710*/  SYNCS.PHASECHK.TRANS64.TRYWAIT P1, [R12+URZ+0x36420], R5 ;  /* 0x036420050c0075a7 */ /* 0x008724000802017f */
[----:B----4-:R-:W-:Y:S05]  /*9720*/  @!P1 NANOSLEEP.SYNCS 0x989680 ;  /* 0x009896800000995d */ /* 0x010fea0003900000 */
[----:B------:R-:W4:Y:S02]  /*9730*/  @!P1 SYNCS.PHASECHK.TRANS64 P1, [R12+URZ+0x36420], R5 ;  /* 0x036420050c0095a7 */ /* 0x000f24000802007f */
[----:B----4-:R-:W-:Y:S05]  /*9740*/  @!P1 BRA `(.L_x_3089) ;  /* 0xfffffffc00f09947 */ /* 0x010fea000383ffff */
[----:B------:R-:W-:Y:S05]  /*9750*/  BRA `(.L_x_3090) ;  /* 0xffffffe800d47947 */ /* 0x000fea000383ffff */
.L_x_3056:
[----:B--2---:R2:W3:Y:S02]  /*9760*/  SYNCS.PHASECHK.TRANS64.TRYWAIT P1, [R12+URZ+0x36438], R13 ;  /* 0x0364380d0c0075a7 */ /* 0x0044e4000802017f */
[----:B---3--:R-:W-:Y:S05]  /*9770*/  @!P1 NANOSLEEP.SYNCS 0x989680 ;  /* 0x009896800000995d */ /* 0x008fea0003900000 */
[----:B------:R-:W3:Y:S02]  /*9780*/  @!P1 SYNCS.PHASECHK.TRANS64 P1, [R12+URZ+0x36438], R13 ;  /* 0x0364380d0c0095a7 */ /* 0x000ee4000802007f */
[----:B---3--:R-:W-:Y:S05]  /*9790*/  @!P1 BRA `(.L_x_3056) ;  /* 0xfffffffc00f09947 */ /* 0x008fea000383ffff */
[----:B------:R-:W-:Y:S05]  /*97a0*/  BRA `(.L_x_3091) ;  /* 0xffffffec00a07947 */ /* 0x000fea000383ffff */
.L_x_3058:
[----:B-1----:R1:W2:Y:S02]  /*97b0*/  SYNCS.PHASECHK.TRANS64.TRYWAIT P1, [R12+URZ+0x36428], R5 ;  /* 0x036428050c0075a7 */ /* 0x0022a4000802017f */
[----:B--2---:R-:W-:Y:S05]  /*97c0*/  @!P1 NANOSLEEP.SYNCS 0x989680 ;  /* 0x009896800000995d */ /* 0x004fea0003900000 */
[----:B------:R-:W2:Y:S02]  /*97d0*/  @!P1 SYNCS.PHASECHK.TRANS64 P1, [R12+URZ+0x36428], R5 ;  /* 0x036428050c0095a7 */ /* 0x000ea4000802007f */
[----:B--2---:R-:W-:Y:S05]  /*97e0*/  @!P1 BRA `(.L_x_3058) ;  /* 0xfffffffc00f09947 */ /* 0x004fea000383ffff */
[----:B------:R-:W-:Y:S05]  /*97f0*/  BRA `(.L_x_3092) ;  /* 0xfffffff000507947 */ /* 0x000fea000383ffff */
.L_x_3060:
[----:B--2---:R2:W3:Y:S02]  /*9800*/  SYNCS.PHASECHK.TRANS64.TRYWAIT P1, [R12+URZ+0x36438], R3 ;  /* 0x036438030c0075a7 */ /* 0x0044e4000802017f */
[----:B---3--:R-:W-:Y:S05]  /*9810*/  @!P1 NANOSLEEP.SYNCS 0x989680 ;  /* 0x009896800000995d */ /* 0x008fea0003900000 */
[----:B------:R-:W3:Y:S02]  /*9820*/  @!P1 SYNCS.PHASECHK.TRANS64 P1, [R12+URZ+0x36438], R3 ;  /* 0x036438030c0095a7 */ /* 0x000ee4000802007f */
[----:B---3--:R-:W-:Y:S05]  /*9830*/  @!P1 BRA `(.L_x_3060) ;  /* 0xfffffffc00f09947 */ /* 0x008fea000383ffff */
[----:B------:R-:W-:Y:S05]  /*9840*/  BRA `(.L_x_3093) ;  /* 0xfffffff400047947 */ /* 0x000fea000383ffff */
.L_x_3062:
[----:B------:R-:W-:Y:S01]  /*9850*/  BSSY B0, `(.L_x_3094) ;  /* 0x0000006000007945 */ /* 0x000fe20003800000 */
[----:B------:R-:W-:-:S07]  /*9860*/  IMAD.MOV.U32 R15, RZ, RZ, -0x1 ;  /* 0xffffffffff0f7424 */ /* 0x000fce00078e00ff */
[----:B-1----:R-:W-:Y:S05]  /*9870*/  WARPSYNC.COLLECTIVE R15, `(.L_x_3095) ;  /* 0x000000000f0c7348 */ /* 0x002fea0003c00000 */
[----:B------:R-:W-:Y:S02]  /*9880*/  ELECT P6, UR62, PT ;  /* 0x00000000003e782f */ /* 0x000fe400038c0000 */
[----:B------:R-:W-:Y:S01]  /*9890*/  MOV R14, UR62 ;  /* 0x0000003e000e7c02 */ /* 0x000fe20008000f00 */
[----:B-1----:R-:W-:Y:S10]  /*98a0*/  ENDCOLLECTIVE ;  /* 0x000000000000791b */ /* 0x002ff40003800000 */
.L_x_3095:
[----:B------:R-:W-:Y:S05]  /*98b0*/  BSYNC B0 ;  /* 0x0000000000007941 */ /* 0x000fea0003800000 */
.L_x_3094:
[----:B------:R-:W-:Y:S05]  /*98c0*/  BRA `(.L_x_3096) ;  /* 0xfffffff400c47947 */ /* 0x000fea000383ffff */
.L_x_3064:
[----:B--2---:R2:W3:Y:S02]  /*98d0*/  SYNCS.PHASECHK.TRANS64.TRYWAIT P0, [R5+URZ], R2 ;  /* 0x00000002050075a7 */ /* 0x0044e4000800017f */
[----:B---3--:R-:W-:Y:S05]  /*98e0*/  @!P0 NANOSLEEP.SYNCS 0x989680 ;  /* 0x009896800000895d */ /* 0x008fea0003900000 */
[----:B------:R-:W3:Y:S02]  /*98f0*/  @!P0 SYNCS.PHASECHK.TRANS64 P0, [R5+URZ], R2 ;  /* 0x00000002050085a7 */ /* 0x000ee4000800007f */
[----:B---3--:R-:W-:Y:S05]  /*9900*/  @!P0 BRA `(.L_x_3064) ;  /* 0xfffffffc00f08947 */ /* 0x008fea000383ffff */
[----:B------:R-:W-:Y:S05]  /*9910*/  BRA `(.L_x_3097) ;  /* 0xfffffff800047947 */ /* 0x000fea000383ffff */
.L_x_3065:
[----:B---3--:R3:W4:Y:S02]  /*9920*/  SYNCS.PHASECHK.TRANS64.TRYWAIT P0, [R23+URZ], R0 ;  /* 0x00000000170075a7 */ /* 0x008724000800017f */
[----:B----4-:R-:W-:Y:S05]  /*9930*/  @!P0 NANOSLEEP.SYNCS 0x989680 ;  /* 0x009896800000895d */ /* 0x010fea0003900000 */
[----:B------:R-:W4:Y:S02]  /*9940*/  @!P0 SYNCS.PHASECHK.TRANS64 P0, [R23+URZ], R0 ;  /* 0x00000000170085a7 */ /* 0x000f24000800007f */
[----:B----4-:R-:W-:Y:S05]  /*9950*/  @!P0 BRA `(.L_x_3065) ;  /* 0xfffffffc00f08947 */ /* 0x010fea000383ffff */
[----:B------:R-:W-:Y:S05]  /*9960*/  BRA `(.L_x_3098) ;  /* 0xfffffff400f87947 */ /* 0x000fea000383ffff */
.L_x_3099:
        /* <DEDUP_REMOVED lines=9> */
.L_x_3874:


//--------------------- .text._ZN7cutlass13device_kernelIN5flash22FlashAttnBwdPreprocessIN4cute5tupleIJNS3_1CILi64EEENS5_ILi192EEEEEENS_6half_tEfNS_4arch4Sm90ELb1ELb0EEEEEvNT_6ParamsE --------------------------
	.section	.text._ZN7cutlass13device_kernelIN5flash22FlashAttnBwdPreprocessIN4cute5tupleIJNS3_1CILi64EEENS5_ILi192EEEEEENS_6half_tEfNS_4arch4Sm90ELb1ELb0EEEEEvNT_6ParamsE,"ax",@progbits
	.align	128
.text._ZN7cutlass13device_kernelIN5flash22FlashAttnBwdPreprocessIN4cute5tupleIJNS3_1CILi64EEENS5_ILi192EEEEEENS_6half_tEfNS_4arch4Sm90ELb1ELb0EEEEEvNT_6ParamsE:
        .type           _ZN7cutlass13device_kernelIN5flash22FlashAttnBwdPreprocessIN4cute5tupleIJNS3_1CILi64EEENS5_ILi192EEEEEENS_6half_tEfNS_4arch4Sm90ELb1ELb0EEEEEvNT_6ParamsE,@function
        .size           _ZN7cutlass13device_kernelIN5flash22FlashAttnBwdPreprocessIN4cute5tupleIJNS3_1CILi64EEENS5_ILi192EEEEEENS_6half_tEfNS_4arch4Sm90ELb1ELb0EEEEEvNT_6ParamsE,(.L_x_3875 - _ZN7cutlass13device_kernelIN5flash22FlashAttnBwdPreprocessIN4cute5tupleIJNS3_1CILi64EEENS5_ILi192EEEEEENS_6half_tEfNS_4arch4Sm90ELb1ELb0EEEEEvNT_6ParamsE)
        .other          _ZN7cutlass13device_kernelIN5flash22FlashAttnBwdPreprocessIN4cute5tupleIJNS3_1CILi64EEENS5_ILi192EEEEEENS_6half_tEfNS_4arch4Sm90ELb1ELb0EEEEEvNT_6ParamsE,@"STO_CUDA_ENTRY STV_DEFAULT"
_ZN7cutlass13device_kernelIN5flash22FlashAttnBwdPreprocessIN4cute5tupleIJNS3_1CILi64EEENS5_ILi192EEEEEENS_6half_tEfNS_4arch4Sm90ELb1ELb0EEEEEvNT_6ParamsE:
[----:B------:R-:W-:Y:S01]  /*0000*/  LDC R1, c[0x0][0x28] ;  /* 0x00000a00ff017b82 */ /* 0x000fe20000000800 */
[----:B------:R-:W0:Y:S01]  /*0010*/  S2R R0, SR_CTAID.X ;  /* 0x0000000000007919 */ /* 0x000e220000002500 */
[----:B------:R-:W-:-:S06]  /*0020*/  ULDC UR4, c[0x0][0x218] ;  /* 0x0000860000047ab9 */ /* 0x000fcc0000000800 */
[----:B------:R-:W1:Y:S01]  /*0030*/  S2UR UR8, SR_CTAID.Y ;  /* 0x00000000000879c3 */ /* 0x000e620000002600 */
[----:B------:R-:W-:Y:S01]  /*0040*/  ULDC.64 UR6, c[0x0][0x208] ;  /* 0x0000820000067ab9 */ /* 0x000fe20000000a00 */
[----:B------:R-:W2:Y:S06]  /*0050*/  S2R R2, SR_TID.X ;  /* 0x0000000000027919 */ /* 0x000eac0000002100 */
[----:B------:R-:W3:Y:S08]  /*0060*/  S2UR UR9, SR_CTAID.Z ;  /* 0x00000000000979c3 */ /* 0x000ef00000002700 */
[----:B------:R-:W4:Y:S01]  /*0070*/  LDC.64 R30, c[0x0][0x238] ;  /* 0x00008e00ff1e7b82 */ /* 0x000f220000000a00 */
[----:B-1----:R-:W-:-:S07]  /*0080*/  USHF.R.S32.HI UR10, URZ, 0x1f, UR8 ;  /* 0x0000001f3f0a7899 */ /* 0x002fce0008011408 */
[----:B------:R-:W1:Y:S01]  /*0090*/  LDC.64 R16, c[0x0][0x250] ;  /* 0x00009400ff107b82 */ /* 0x000e620000000a00 */
[----:B0-----:R-:W-:Y:S01]  /*00a0*/  SHF.L.U32 R10, R0, 0x6, RZ ;  /* 0x00000006000a7819 */ /* 0x001fe200000006ff */
[----:B---3--:R-:W-:-:S06]  /*00b0*/  USHF.R.S32.HI UR11, URZ, 0x1f, UR9 ;  /* 0x0000001f3f0b7899 */ /* 0x008fcc0008011409 */
[----:B------:R-:W0:Y:S01]  /*00c0*/  LDC.64 R58, c[0x0][0x258] ;  /* 0x00009600ff3a7b82 */ /* 0x000e220000000a00 */
[----:B------:R-:W-:-:S04]  /*00d0*/  IADD3 R3, -R10, UR4, RZ ;  /* 0x000000040a037c10 */ /* 0x000fc8000fffe1ff */
[----:B--2---:R-:W-:-:S04]  /*00e0*/  ISETP.GE.AND P0, PT, R2, R3, PT ;  /* 0x000000030200720c */ /* 0x004fc80003f06270 */
[----:B------:R-:W-:-:S13]  /*00f0*/  ISETP.GT.OR P0, PT, R2, 0x3f, P0 ;  /* 0x0000003f0200780c */ /* 0x000fda0000704670 */
[----:B------:R-:W2:Y:S01]  /*0100*/  @!P0 LDC.64 R8, c[0x0][0x290] ;  /* 0x0000a400ff088b82 */ /* 0x000ea20000000a00 */
[----:B------:R-:W-:Y:S02]  /*0110*/  @!P0 SHF.R.S32.HI R5, RZ, 0x1f, R2 ;  /* 0x0000001fff058819 */ /* 0x000fe40000011402 */
[----:B------:R-:W-:-:S04]  /*0120*/  @!P0 IADD3 R4, P1, R10, R2, RZ ;  /* 0x000000020a048210 */ /* 0x000fc80007f3e0ff */
[----:B------:R-:W-:Y:S01]  /*0130*/  @!P0 LEA.HI.X.SX32 R5, R10, R5, 0x1, P1 ;  /* 0x000000050a058211 */ /* 0x000fe200008f0eff */
[----:B------:R-:W3:Y:S08]  /*0140*/  @!P0 LDC.64 R12, c[0x0][0x298] ;  /* 0x0000a600ff0c8b82 */ /* 0x000ef00000000a00 */
[----:B------:R-:W4:Y:S01]  /*0150*/  @!P0 LDC.64 R14, c[0x0][0x288] ;  /* 0x0000a200ff0e8b82 */ /* 0x000f220000000a00 */
[----:B--2---:R-:W-:-:S02]  /*0160*/  @!P0 IMAD R6, R8, UR10, RZ ;  /* 0x0000000a08068c24 */ /* 0x004fc4000f8e02ff */
[----:B------:R-:W-:-:S04]  /*0170*/  @!P0 IMAD.WIDE.U32 R4, R8, UR8, R4 ;  /* 0x0000000808048c25 */ /* 0x000fc8000f8e0004 */
[----:B------:R-:W-:Y:S02]  /*0180*/  @!P0 IMAD R7, R9, UR8, R6 ;  /* 0x0000000809078c24 */ /* 0x000fe4000f8e0206 */
[----:B---3--:R-:W-:-:S03]  /*0190*/  @!P0 IMAD R6, R12, UR11, RZ ;  /* 0x0000000b0c068c24 */ /* 0x008fc6000f8e02ff */
[----:B------:R-:W-:Y:S01]  /*01a0*/  @!P0 IADD3 R5, R5, R7, RZ ;  /* 0x0000000705058210 */ /* 0x000fe20007ffe0ff */
[----:B------:R-:W-:Y:S02]  /*01b0*/  @!P0 IMAD R7, R13, UR9, R6 ;  /* 0x000000090d078c24 */ /* 0x000fe4000f8e0206 */
[----:B------:R-:W-:Y:S02]  /*01c0*/  @!P0 IMAD.WIDE.U32 R4, R12, UR9, R4 ;  /* 0x000000090c048c25 */ /* 0x000fe4000f8e0004 */
[----:B------:R-:W2:Y:S03]  /*01d0*/  LDC.64 R12, c[0x0][0x230] ;  /* 0x00008c00ff0c7b82 */ /* 0x000ea60000000a00 */
[----:B------:R-:W-:Y:S02]  /*01e0*/  @!P0 IADD3 R5, R5, R7, RZ ;  /* 0x0000000705058210 */ /* 0x000fe40007ffe0ff */
[----:B----4-:R-:W-:-:S04]  /*01f0*/  @!P0 LEA R6, P1, R4, R14, 0x2 ;  /* 0x0000000e04068211 */ /* 0x010fc800078210ff */
[----:B------:R-:W-:Y:S02]  /*0200*/  @!P0 LEA.HI.X R7, R4, R15, R5, 0x2, P1 ;  /* 0x0000000f04078211 */ /* 0x000fe400008f1405 */
[----:B------:R-:W-:Y:S02]  /*0210*/  SHF.R.S32.HI R5, RZ, 0x1f, R2 ;  /* 0x0000001fff057819 */ /* 0x000fe40000011402 */
[----:B------:R-:W-:Y:S02]  /*0220*/  MOV R4, 0x7f800000 ;  /* 0x7f80000000047802 */ /* 0x000fe40000000f00 */
[----:B------:R-:W-:-:S04]  /*0230*/  LEA.HI R54, R5, R2, RZ, 0x3 ;  /* 0x0000000205367211 */ /* 0x000fc800078f18ff */
[----:B------:R-:W-:Y:S01]  /*0240*/  LOP3.LUT R5, R54, 0xfffffff8, RZ, 0xc0, !PT ;  /* 0xfffffff836057812 */ /* 0x000fe200078ec0ff */
[----:B------:R3:W5:Y:S01]  /*0250*/  @!P0 LDG.E R4, desc[UR6][R6.64] ;  /* 0x0000000606048981 */ /* 0x000762000c1e1900 */
[----:B------:R-:W-:Y:S01]  /*0260*/  SHF.R.S32.HI R54, RZ, 0x3, R54 ;  /* 0x00000003ff367819 */ /* 0x000fe20000011436 */
[----:B------:R-:W-:Y:S01]  /*0270*/  BSSY B0, `(.L_x_3100) ;  /* 0x000002a000007945 */ /* 0x000fe20003800000 */
[----:B------:R-:W-:Y:S01]  /*0280*/  IADD3 R5, -R5, R2, RZ ;  /* 0x0000000205057210 */ /* 0x000fe20007ffe1ff */
[----:B--2---:R-:W-:Y:S01]  /*0290*/  IMAD R8, R12, UR10, RZ ;  /* 0x0000000a0c087c24 */ /* 0x004fe2000f8e02ff */
[----:B------:R-:W-:Y:S01]  /*02a0*/  ISETP.GE.AND P0, PT, R54, R3, PT ;  /* 0x000000033600720c */ /* 0x000fe20003f06270 */
[----:B------:R-:W-:Y:S01]  /*02b0*/  HFMA2.MMA R24, -RZ, RZ, 0, 0 ;  /* 0x00000000ff187435 */ /* 0x000fe200000001ff */
[----:B------:R-:W-:Y:S01]  /*02c0*/  SHF.L.U32 R52, R5, 0x3, RZ ;  /* 0x0000000305347819 */ /* 0x000fe200000006ff */
[----:B------:R-:W-:Y:S01]  /*02d0*/  IMAD R9, R13, UR8, R8 ;  /* 0x000000080d097c24 */ /* 0x000fe2000f8e0208 */
[----:B------:R-:W-:Y:S01]  /*02e0*/  CS2R R40, SRZ ;  /* 0x0000000000287805 */ /* 0x000fe2000001ff00 */
[----:B------:R-:W-:Y:S01]  /*02f0*/  IMAD R8, R30, UR11, RZ ;  /* 0x0000000b1e087c24 */ /* 0x000fe2000f8e02ff */
[----:B------:R-:W-:-:S02]  /*0300*/  SHF.R.S32.HI R53, RZ, 0x1f, R52 ;  /* 0x0000001fff357819 */ /* 0x000fc40000011434 */
[----:B------:R-:W-:Y:S02]  /*0310*/  CS2R R42, SRZ ;  /* 0x00000000002a7805 */ /* 0x000fe4000001ff00 */
[----:B------:R-:W-:Y:S01]  /*0320*/  CS2R R44, SRZ ;  /* 0x00000000002c7805 */ /* 0x000fe2000001ff00 */
[----:B------:R-:W-:Y:S01]  /*0330*/  IMAD R31, R31, UR9, R8 ;  /* 0x000000091f1f7c24 */ /* 0x000fe2000f8e0208 */
[----:B------:R-:W-:Y:S01]  /*0340*/  CS2R R46, SRZ ;  /* 0x00000000002e7805 */ /* 0x000fe2000001ff00 */
[----:B---3--:R-:W-:Y:S01]  /*0350*/  IMAD.WIDE.U32 R6, R12, UR8, R52 ;  /* 0x000000080c067c25 */ /* 0x008fe2000f8e0034 */
[----:B------:R-:W-:Y:S02]  /*0360*/  CS2R R12, SRZ ;  /* 0x00000000000c7805 */ /* 0x000fe4000001ff00 */
[----:B------:R-:W-:Y:S02]  /*0370*/  SHF.R.S32.HI R55, RZ, 0x1f, R54 ;  /* 0x0000001fff377819 */ /* 0x000fe40000011436 */
[----:B------:R-:W-:Y:S01]  /*0380*/  CS2R R14, SRZ ;  /* 0x00000000000e7805 */ /* 0x000fe2000001ff00 */
[----:B-1----:R-:W-:Y:S01]  /*0390*/  IMAD R18, R16, UR10, RZ ;  /* 0x0000000a10127c24 */ /* 0x002fe2000f8e02ff */
[----:B------:R-:W-:-:S03]  /*03a0*/  IADD3 R7, R7, R9, RZ ;  /* 0x0000000907077210 */ /* 0x000fc60007ffe0ff */
[----:B------:R-:W-:-:S05]  /*03b0*/  IMAD.WIDE.U32 R28, R30, UR9, R6 ;  /* 0x000000091e1c7c25 */ /* 0x000fca000f8e0006 */
[----:B------:R-:W-:Y:S01]  /*03c0*/  IADD3 R31, R29, R31, RZ ;  /* 0x0000001f1d1f7210 */ /* 0x000fe20007ffe0ff */
[----:B0-----:R-:W-:Y:S06]  /*03d0*/  @P0 BRA `(.L_x_3101) ;  /* 0x00000000004c0947 */ /* 0x001fec0003800000 */
[----:B------:R-:W-:Y:S01]  /*03e0*/  IMAD.WIDE R6, R0, 0x40, R54 ;  /* 0x0000004000067825 */ /* 0x000fe200078e0236 */
[----:B------:R-:W-:Y:S01]  /*03f0*/  ULDC.64 UR12, c[0x0][0x228] ;  /* 0x00008a00000c7ab9 */ /* 0x000fe20000000a00 */
[C---:B------:R-:W-:Y:S01]  /*0400*/  IADD3 R8, R52.reuse, 0x40, RZ ;  /* 0x0000004034087810 */ /* 0x040fe20007ffe0ff */
[----:B------:R-:W-:Y:S01]  /*0410*/  ULDC UR5, c[0x0][0x21c] ;  /* 0x0000870000057ab9 */ /* 0x000fe20000000800 */
[----:B------:R-:W-:Y:S01]  /*0420*/  MOV R30, R28 ;  /* 0x0000001c001e7202 */ /* 0x000fe20000000f00 */
[----:B------:R-:W-:Y:S01]  /*0430*/  IMAD R7, R7, UR12, RZ ;  /* 0x0000000c07077c24 */ /* 0x000fe2000f8e02ff */
[----:B------:R-:W-:Y:S02]  /*0440*/  IADD3 R19, R52, 0x80, RZ ;  /* 0x0000008034137810 */ /* 0x000fe40007ffe0ff */
[----:B------:R-:W-:Y:S01]  /*0450*/  ISETP.GE.AND P2, PT, R8, UR5, PT ;  /* 0x0000000508007c0c */ /* 0x000fe2000bf46270 */
[----:B------:R-:W-:Y:S01]  /*0460*/  IMAD.WIDE.U32 R8, R6, UR12, R30 ;  /* 0x0000000c06087c25 */ /* 0x000fe2000f8e001e */
[----:B------:R-:W-:-:S02]  /*0470*/  ISETP.GE.AND P1, PT, R52, UR5, PT ;  /* 0x0000000534007c0c */ /* 0x000fc4000bf26270 */
[----:B------:R-:W-:Y:S01]  /*0480*/  ISETP.GE.AND P3, PT, R19, UR5, PT ;  /* 0x0000000513007c0c */ /* 0x000fe2000bf66270 */
[----:B------:R-:W-:Y:S01]  /*0490*/  IMAD R7, R6, UR13, R7 ;  /* 0x0000000d06077c24 */ /* 0x000fe2000f8e0207 */
[----:B------:R-:W-:Y:S02]  /*04a0*/  ULDC.64 UR12, c[0x0][0x210] ;  /* 0x00008400000c7ab9 */ /* 0x000fe40000000a00 */
[----:B------:R-:W-:Y:S02]  /*04b0*/  LEA R6, P4, R8, UR12, 0x1 ;  /* 0x0000000c08067c11 */ /* 0x000fe4000f8808ff */
[----:B------:R-:W-:-:S04]  /*04c0*/  IADD3 R7, R9, R7, RZ ;  /* 0x0000000709077210 */ /* 0x000fc80007ffe0ff */
[----:B------:R-:W-:-:S05]  /*04d0*/  LEA.HI.X R7, R8, UR13, R7, 0x1, P4 ;  /* 0x0000000d08077c11 */ /* 0x000fca000a0f0c07 */
[----:B------:R0:W5:Y:S04]  /*04e0*/  @!P1 LDG.E.128 R40, desc[UR6][R6.64] ;  /* 0x0000000606289981 */ /* 0x000168000c1e1d00 */
[----:B------:R0:W5:Y:S04]  /*04f0*/  @!P2 LDG.E.128 R44, desc[UR6][R6.64+0x80] ;  /* 0x00008006062ca981 */ /* 0x000168000c1e1d00 */
[----:B------:R0:W5:Y:S02]  /*0500*/  @!P3 LDG.E.128 R12, desc[UR6][R6.64+0x100] ;  /* 0x00010006060cb981 */ /* 0x000164000c1e1d00 */
.L_x_3101:
[----:B------:R-:W-:Y:S05]  /*0510*/  BSYNC B0 ;  /* 0x0000000000007941 */ /* 0x000fea0003800000 */
.L_x_3100:
[----:B------:R-:W-:Y:S01]  /*0520*/  IADD3 R8, R54, 0x20, RZ ;  /* 0x0000002036087810 */ /* 0x000fe20007ffe0ff */
[----:B------:R-:W-:Y:S01]  /*0530*/  IMAD R35, R17, UR8, R18 ;  /* 0x0000000811237c24 */ /* 0x000fe2000f8e0212 */
[----:B------:R-:W-:Y:S01]  /*0540*/  BSSY B0, `(.L_x_3102) ;  /* 0x0000023000007945 */ /* 0x000fe20003800000 */
[----:B------:R-:W-:Y:S01]  /*0550*/  IMAD.WIDE.U32 R32, R16, UR8, R52 ;  /* 0x0000000810207c25 */ /* 0x000fe2000f8e0034 */
[----:B------:R-:W-:Y:S01]  /*0560*/  ISETP.GE.AND P1, PT, R8, R3, PT ;  /* 0x000000030800720c */ /* 0x000fe20003f26270 */
[----:B------:R-:W-:Y:S01]  /*0570*/  HFMA2.MMA R25, -RZ, RZ, 0, 0 ;  /* 0x00000000ff197435 */ /* 0x000fe200000001ff */
[----:B0----5:R-:W-:Y:S02]  /*0580*/  MOV R6, R40 ;  /* 0x0000002800067202 */ /* 0x021fe40000000f00 */
[----:B------:R-:W-:Y:S02]  /*0590*/  CS2R R16, SRZ ;  /* 0x0000000000107805 */ /* 0x000fe4000001ff00 */
[----:B------:R-:W-:-:S02]  /*05a0*/  MOV R7, R41 ;  /* 0x0000002900077202 */ /* 0x000fc40000000f00 */
[----:B------:R-:W-:Y:S02]  /*05b0*/  CS2R R18, SRZ ;  /* 0x0000000000127805 */ /* 0x000fe4000001ff00 */
[----:B------:R-:W-:Y:S02]  /*05c0*/  CS2R R20, SRZ ;  /* 0x0000000000147805 */ /* 0x000fe4000001ff00 */
[----:B------:R-:W-:Y:S02]  /*05d0*/  CS2R R22, SRZ ;  /* 0x0000000000167805 */ /* 0x000fe4000001ff00 */
[----:B------:R-:W-:Y:S01]  /*05e0*/  CS2R R26, SRZ ;  /* 0x00000000001a7805 */ /* 0x000fe2000001ff00 */
[----:B------:R-:W-:Y:S01]  /*05f0*/  IMAD R38, R58, UR11, RZ ;  /* 0x0000000b3a267c24 */ /* 0x000fe2000f8e02ff */
[----:B------:R-:W-:Y:S01]  /*0600*/  IADD3 R35, R33, R35, RZ ;  /* 0x0000002321237210 */ /* 0x000fe20007ffe0ff */
[----:B------:R-:W-:Y:S06]  /*0610*/  @P1 BRA `(.L_x_3103) ;  /* 0x0000000000541947 */ /* 0x000fec0003800000 */
[----:B------:R-:W-:Y:S01]  /*0620*/  IMAD.WIDE R36, R0, 0x40, R54 ;  /* 0x0000004000247825 */ /* 0x000fe200078e0236 */
[----:B------:R-:W-:Y:S01]  /*0630*/  MOV R30, R28 ;  /* 0x0000001c001e7202 */ /* 0x000fe20000000f00 */
[----:B------:R-:W-:Y:S01]  /*0640*/  ULDC.64 UR12, c[0x0][0x228] ;  /* 0x00008a00000c7ab9 */ /* 0x000fe20000000a00 */
[----:B------:R-:W-:Y:S01]  /*0650*/  IADD3 R28, R52, 0x40, RZ ;  /* 0x00000040341c7810 */ /* 0x000fe20007ffe0ff */
[----:B------:R-:W-:Y:S01]  /*0660*/  ULDC UR5, c[0x0][0x21c] ;  /* 0x0000870000057ab9 */ /* 0x000fe20000000800 */
[----:B------:R-:W-:Y:S02]  /*0670*/  IADD3 R9, P2, R36, 0x20, RZ ;  /* 0x0000002024097810 */ /* 0x000fe40007f5e0ff */
[----:B------:R-:W-:Y:S02]  /*0680*/  ISETP.GE.AND P4, PT, R28, UR5, PT ;  /* 0x000000051c007c0c */ /* 0x000fe4000bf86270 */
[----:B------:R-:W-:Y:S01]  /*0690*/  IADD3.X R36, RZ, R37, RZ, P2, !PT ;  /* 0x00000025ff247210 */ /* 0x000fe200017fe4ff */
[----:B------:R-:W-:Y:S01]  /*06a0*/  IMAD.WIDE.U32 R30, R9, UR12, R30 ;  /* 0x0000000c091e7c25 */ /* 0x000fe2000f8e001e */
[----:B------:R-:W-:-:S02]  /*06b0*/  IADD3 R28, R52, 0x80, RZ ;  /* 0x00000080341c7810 */ /* 0x000fc40007ffe0ff */
[----:B------:R-:W-:Y:S01]  /*06c0*/  ISETP.GE.AND P3, PT, R52, UR5, PT ;  /* 0x0000000534007c0c */ /* 0x000fe2000bf66270 */
[----:B------:R-:W-:Y:S01]  /*06d0*/  IMAD R36, R36, UR12, RZ ;  /* 0x0000000c24247c24 */ /* 0x000fe2000f8e02ff */
[----:B------:R-:W-:-:S03]  /*06e0*/  ISETP.GE.AND P5, PT, R28, UR5, PT ;  /* 0x000000051c007c0c */ /* 0x000fc6000bfa6270 */
        /* <DEDUP_REMOVED lines=8> */
.L_x_3103:
[----:B------:R-:W-:Y:S05]  /*0770*/  BSYNC B0 ;  /* 0x0000000000007941 */ /* 0x000fea0003800000 */
.L_x_3102:
[----:B------:R-:W-:Y:S01]  /*0780*/  MOV R34, R32 ;  /* 0x0000002000227202 */ /* 0x000fe20000000f00 */
[----:B------:R-:W-:Y:S01]  /*0790*/  IMAD R57, R59, UR9, R38 ;  /* 0x000000093b397c24 */ /* 0x000fe2000f8e0226 */
[----:B------:R-:W-:Y:S01]  /*07a0*/  BSSY B0, `(.L_x_3104) ;  /* 0x0000033000007945 */ /* 0x000fe20003800000 */
[----:B0-----:R-:W-:Y:S02]  /*07b0*/  CS2R R28, SRZ ;  /* 0x00000000001c7805 */ /* 0x001fe4000001ff00 */
[----:B------:R-:W-:Y:S01]  /*07c0*/  CS2R R30, SRZ ;  /* 0x00000000001e7805 */ /* 0x000fe2000001ff00 */
[----:B------:R-:W-:Y:S01]  /*07d0*/  IMAD.WIDE.U32 R58, R58, UR9, R34 ;  /* 0x000000093a3a7c25 */ /* 0x000fe2000f8e0022 */
[----:B------:R-:W-:Y:S02]  /*07e0*/  CS2R R32, SRZ ;  /* 0x0000000000207805 */ /* 0x000fe4000001ff00 */
[----:B------:R-:W-:Y:S02]  /*07f0*/  CS2R R34, SRZ ;  /* 0x0000000000227805 */ /* 0x000fe4000001ff00 */
[----:B------:R-:W-:-:S02]  /*0800*/  CS2R R36, SRZ ;  /* 0x0000000000247805 */ /* 0x000fc4000001ff00 */
[----:B------:R-:W-:Y:S02]  /*0810*/  CS2R R38, SRZ ;  /* 0x0000000000267805 */ /* 0x000fe4000001ff00 */
[----:B------:R-:W-:Y:S01]  /*0820*/  IADD3 R57, R59, R57, RZ ;  /* 0x000000393b397210 */ /* 0x000fe20007ffe0ff */
[----:B------:R-:W-:Y:S06]  /*0830*/  @P0 BRA `(.L_x_3105) ;  /* 0x0000000000a40947 */ /* 0x000fec0003800000 */
[----:B------:R-:W-:Y:S01]  /*0840*/  ULDC UR5, c[0x0][0x21c] ;  /* 0x0000870000057ab9 */ /* 0x000fe20000000800 */
[C---:B------:R-:W-:Y:S02]  /*0850*/  IADD3 R9, R52.reuse, 0x40, RZ ;  /* 0x0000004034097810 */ /* 0x040fe40007ffe0ff */
[C---:B------:R-:W-:Y:S02]  /*0860*/  ISETP.GE.AND P2, PT, R52.reuse, UR5, PT ;  /* 0x0000000534007c0c */ /* 0x040fe4000bf46270 */
[----:B------:R-:W-:Y:S02]  /*0870*/  IADD3 R40, R52, 0x80, RZ ;  /* 0x0000008034287810 */ /* 0x000fe40007ffe0ff */
[----:B------:R-:W-:Y:S02]  /*0880*/  ISETP.GE.AND P3, PT, R9, UR5, PT ;  /* 0x0000000509007c0c */ /* 0x000fe4000bf66270 */
[----:B------:R-:W-:-:S07]  /*0890*/  ISETP.GE.AND P5, PT, R40, UR5, PT ;  /* 0x0000000528007c0c */ /* 0x000fce000bfa6270 */
[----:B------:R-:W0:Y:S01]  /*08a0*/  @!P2 LDC.64 R64, c[0x0][0x248] ;  /* 0x00009200ff40ab82 */ /* 0x000e220000000a00 */
[----:B------:R-:W-:Y:S01]  /*08b0*/  @!P2 IMAD.WIDE R66, R0, 0x40, R54 ;  /* 0x000000400042a825 */ /* 0x000fe200078e0236 */
[----:B------:R-:W-:-:S03]  /*08c0*/  @!P2 MOV R56, R58 ;  /* 0x0000003a0038a202 */ /* 0x000fc60000000f00 */
[----:B------:R-:W-:Y:S01]  /*08d0*/  @!P3 IMAD.WIDE R70, R0, 0x40, R54 ;  /* 0x000000400046b825 */ /* 0x000fe200078e0236 */
[----:B------:R-:W-:Y:S02]  /*08e0*/  @!P5 MOV R68, R58 ;  /* 0x0000003a0044d202 */ /* 0x000fe40000000f00 */
[----:B------:R-:W1:Y:S01]  /*08f0*/  @!P3 LDC.64 R50, c[0x0][0x248] ;  /* 0x00009200ff32bb82 */ /* 0x000e620000000a00 */
[----:B------:R-:W-:-:S07]  /*0900*/  @!P5 MOV R69, R57 ;  /* 0x000000390045d202 */ /* 0x000fce0000000f00 */
[----:B------:R-:W2:Y:S08]  /*0910*/  @!P5 LDC.64 R48, c[0x0][0x248] ;  /* 0x00009200ff30db82 */ /* 0x000eb00000000a00 */
[----:B------:R-:W3:Y:S01]  /*0920*/  @!P2 LDC.64 R62, c[0x0][0x240] ;  /* 0x00009000ff3eab82 */ /* 0x000ee20000000a00 */
[-C--:B0-----:R-:W-:Y:S01]  /*0930*/  @!P2 IMAD R9, R67, R64.reuse, RZ ;  /* 0x000000404309a224 */ /* 0x081fe200078e02ff */
[----:B------:R-:W-:Y:S01]  /*0940*/  @!P3 MOV R67, R57 ;  /* 0x000000390043b202 */ /* 0x000fe20000000f00 */
[----:B------:R-:W-:-:S04]  /*0950*/  @!P2 IMAD.WIDE.U32 R72, R66, R64, R56 ;  /* 0x000000404248a225 */ /* 0x000fc800078e0038 */
[----:B------:R-:W-:Y:S01]  /*0960*/  @!P2 IMAD R9, R66, R65, R9 ;  /* 0x000000414209a224 */ /* 0x000fe200078e0209 */
[----:B------:R-:W0:Y:S01]  /*0970*/  @!P3 LDC.64 R60, c[0x0][0x240] ;  /* 0x00009000ff3cbb82 */ /* 0x000e220000000a00 */
[----:B------:R-:W-:Y:S01]  /*0980*/  @!P3 MOV R66, R58 ;  /* 0x0000003a0042b202 */ /* 0x000fe20000000f00 */
[----:B------:R-:W-:Y:S02]  /*0990*/  @!P5 IMAD.WIDE R64, R0, 0x40, R54 ;  /* 0x000000400040d825 */ /* 0x000fe400078e0236 */
[----:B------:R-:W-:Y:S02]  /*09a0*/  @!P2 IADD3 R9, R73, R9, RZ ;  /* 0x000000094909a210 */ /* 0x000fe40007ffe0ff */
[-C--:B-1----:R-:W-:Y:S02]  /*09b0*/  @!P3 IMAD.WIDE.U32 R66, R70, R50.reuse, R66 ;  /* 0x000000324642b225 */ /* 0x082fe400078e0042 */
[----:B------:R-:W1:Y:S02]  /*09c0*/  @!P5 LDC.64 R40, c[0x0][0x240] ;  /* 0x00009000ff28db82 */ /* 0x000e640000000a00 */
[----:B------:R-:W-:-:S02]  /*09d0*/  @!P3 IMAD R50, R71, R50, RZ ;  /* 0x000000324732b224 */ /* 0x000fc400078e02ff */
[-C--:B--2---:R-:W-:Y:S02]  /*09e0*/  @!P5 IMAD R65, R65, R48.reuse, RZ ;  /* 0x000000304141d224 */ /* 0x084fe400078e02ff */
[----:B------:R-:W-:Y:S01]  /*09f0*/  @!P5 IMAD.WIDE.U32 R68, R64, R48, R68 ;  /* 0x000000304044d225 */ /* 0x000fe200078e0044 */
[----:B---3--:R-:W-:-:S03]  /*0a00*/  @!P2 LEA R62, P0, R72, R62, 0x1 ;  /* 0x0000003e483ea211 */ /* 0x008fc600078008ff */
[----:B------:R-:W-:Y:S02]  /*0a10*/  @!P3 IMAD R51, R70, R51, R50 ;  /* 0x000000334633b224 */ /* 0x000fe400078e0232 */
[----:B------:R-:W-:Y:S01]  /*0a20*/  @!P5 IMAD R65, R64, R49, R65 ;  /* 0x000000314041d224 */ /* 0x000fe200078e0241 */
[----:B------:R-:W-:Y:S02]  /*0a30*/  @!P2 LEA.HI.X R63, R72, R63, R9, 0x1, P0 ;  /* 0x0000003f483fa211 */ /* 0x000fe400000f0c09 */
[----:B------:R-:W-:Y:S02]  /*0a40*/  @!P3 IADD3 R51, R67, R51, RZ ;  /* 0x000000334333b210 */ /* 0x000fe40007ffe0ff */
[C---:B0-----:R-:W-:Y:S01]  /*0a50*/  @!P3 LEA R60, P4, R66.reuse, R60, 0x1 ;  /* 0x0000003c423cb211 */ /* 0x041fe200078808ff */
[----:B------:R0:W5:Y:S01]  /*0a60*/  @!P2 LDG.E.128 R28, desc[UR6][R62.64] ;  /* 0x000000063e1ca981 */ /* 0x000162000c1e1d00 */
[----:B------:R-:W-:Y:S02]  /*0a70*/  @!P5 IADD3 R65, R69, R65, RZ ;  /* 0x000000414541d210 */ /* 0x000fe40007ffe0ff */
[----:B------:R-:W-:-:S02]  /*0a80*/  @!P3 LEA.HI.X R61, R66, R61, R51, 0x1, P4 ;  /* 0x0000003d423db211 */ /* 0x000fc400020f0c33 */
[----:B-1----:R-:W-:-:S03]  /*0a90*/  @!P5 LEA R40, P6, R68, R40, 0x1 ;  /* 0x000000284428d211 */ /* 0x002fc600078c08ff */
[----:B------:R0:W5:Y:S01]  /*0aa0*/  @!P3 LDG.E.128 R32, desc[UR6][R60.64+0x80] ;  /* 0x000080063c20b981 */ /* 0x000162000c1e1d00 */
[----:B------:R-:W-:-:S05]  /*0ab0*/  @!P5 LEA.HI.X R41, R68, R41, R65, 0x1, P6 ;  /* 0x000000294429d211 */ /* 0x000fca00030f0c41 */
[----:B------:R0:W5:Y:S04]  /*0ac0*/  @!P5 LDG.E.128 R36, desc[UR6][R40.64+0x100] ;  /* 0x000100062824d981 */ /* 0x000168000c1e1d00 */
.L_x_3105:
[----:B------:R-:W-:Y:S05]  /*0ad0*/  BSYNC B0 ;  /* 0x0000000000007941 */ /* 0x000fea0003800000 */
.L_x_3104:
[----:B------:R-:W-:Y:S01]  /*0ae0*/  HADD2.F32 R66, -RZ, R6.H1_H1 ;  /* 0x30000006ff427230 */ /* 0x000fe20000004100 */
[----:B------:R-:W-:Y:S01]  /*0af0*/  BSSY B0, `(.L_x_3106) ;  /* 0x0000028000007945 */ /* 0x000fe20003800000 */
[----:B0----5:R-:W-:Y:S01]  /*0b00*/  HADD2.F32 R41, -RZ, R28.H1_H1 ;  /* 0x3000001cff297230 */ /* 0x021fe20000004100 */
[----:B------:R-:W-:Y:S01]  /*0b10*/  MOV R9, R42 ;  /* 0x0000002a00097202 */ /* 0x000fe20000000f00 */
[----:B------:R-:W-:Y:S01]  /*0b20*/  HADD2.F32 R67, -RZ, R6.H0_H0 ;  /* 0x20000006ff437230 */ /* 0x000fe20000004100 */
[----:B------:R-:W-:Y:S02]  /*0b30*/  MOV R61, R43 ;  /* 0x0000002b003d7202 */ /* 0x000fe40000000f00 */
[----:B------:R-:W-:Y:S02]  /*0b40*/  CS2R R42, SRZ ;  /* 0x00000000002a7805 */ /* 0x000fe4000001ff00 */
[----:B------:R-:W-:Y:S01]  /*0b50*/  MOV R60, R44 ;  /* 0x0000002c003c7202 */ /* 0x000fe20000000f00 */
[----:B------:R-:W-:Y:S01]  /*0b60*/  FMUL.FTZ R66, R66, R41 ;  /* 0x0000002942427220 */ /* 0x000fe20000410000 */
[----:B------:R-:W-:-:S02]  /*0b70*/  MOV R63, R45 ;  /* 0x0000002d003f7202 */ /* 0x000fc40000000f00 */
[----:B------:R-:W-:Y:S02]  /*0b80*/  CS2R R40, SRZ ;  /* 0x0000000000287805 */ /* 0x000fe4000001ff00 */
[----:B------:R-:W-:Y:S02]  /*0b90*/  MOV R62, R46 ;  /* 0x0000002e003e7202 */ /* 0x000fe40000000f00 */
[----:B------:R-:W-:Y:S02]  /*0ba0*/  CS2R R44, SRZ ;  /* 0x00000000002c7805 */ /* 0x000fe4000001ff00 */
[----:B------:R-:W-:Y:S02]  /*0bb0*/  MOV R64, R47 ;  /* 0x0000002f00407202 */ /* 0x000fe40000000f00 */
[----:B------:R-:W-:Y:S02]  /*0bc0*/  CS2R R46, SRZ ;  /* 0x00000000002e7805 */ /* 0x000fe4000001ff00 */
[----:B------:R-:W-:-:S02]  /*0bd0*/  MOV R65, R29 ;  /* 0x0000001d00417202 */ /* 0x000fc40000000f00 */
[----:B------:R-:W-:Y:S02]  /*0be0*/  CS2R R48, SRZ ;  /* 0x0000000000307805 */ /* 0x000fe4000001ff00 */
[----:B------:R-:W-:Y:S01]  /*0bf0*/  CS2R R50, SRZ ;  /* 0x0000000000327805 */ /* 0x000fe2000001ff00 */
[----:B------:R-:W-:Y:S01]  /*0c00*/  HADD2.F32 R6, -RZ, R28.H0_H0 ;  /* 0x2000001cff067230 */ /* 0x000fe20000004100 */
[----:B------:R-:W-:Y:S06]  /*0c10*/  @P1 BRA `(.L_x_3107) ;  /* 0x0000000000541947 */ /* 0x000fec0003800000 */
[----:B------:R-:W-:Y:S01]  /*0c20*/  IMAD.WIDE R28, R0, 0x40, R54 ;  /* 0x00000040001c7825 */ /* 0x000fe200078e0236 */
[----:B------:R-:W-:Y:S01]  /*0c30*/  ULDC UR5, c[0x0][0x21c] ;  /* 0x0000870000057ab9 */ /* 0x000fe20000000800 */
[----:B------:R-:W-:Y:S01]  /*0c40*/  ULDC.64 UR12, c[0x0][0x248] ;  /* 0x00009200000c7ab9 */ /* 0x000fe20000000a00 */
[----:B------:R-:W-:Y:S02]  /*0c50*/  MOV R56, R58 ;  /* 0x0000003a00387202 */ /* 0x000fe40000000f00 */
[----:B------:R-:W-:Y:S02]  /*0c60*/  IADD3 R53, P0, R28, 0x20, RZ ;  /* 0x000000201c357810 */ /* 0x000fe40007f1e0ff */
[C---:B------:R-:W-:Y:S02]  /*0c70*/  IADD3 R58, R52.reuse, 0x40, RZ ;  /* 0x00000040343a7810 */ /* 0x040fe40007ffe0ff */
[----:B------:R-:W-:Y:S01]  /*0c80*/  IADD3.X R28, RZ, R29, RZ, P0, !PT ;  /* 0x0000001dff1c7210 */ /* 0x000fe200007fe4ff */
[----:B------:R-:W-:Y:S01]  /*0c90*/  IMAD.WIDE.U32 R56, R53, UR12, R56 ;  /* 0x0000000c35387c25 */ /* 0x000fe2000f8e0038 */
[----:B------:R-:W-:-:S02]  /*0ca0*/  ISETP.GE.AND P1, PT, R52, UR5, PT ;  /* 0x0000000534007c0c */ /* 0x000fc4000bf26270 */
[----:B------:R-:W-:Y:S01]  /*0cb0*/  IADD3 R52, R52, 0x80, RZ ;  /* 0x0000008034347810 */ /* 0x000fe20007ffe0ff */
[----:B------:R-:W-:Y:S01]  /*0cc0*/  IMAD R28, R28, UR12, RZ ;  /* 0x0000000c1c1c7c24 */ /* 0x000fe2000f8e02ff */
[----:B------:R-:W-:Y:S02]  /*0cd0*/  ISETP.GE.AND P2, PT, R58, UR5, PT ;  /* 0x000000053a007c0c */ /* 0x000fe4000bf46270 */
        /* <DEDUP_REMOVED lines=9> */
.L_x_3107:
[----:B------:R-:W-:Y:S05]  /*0d70*/  BSYNC B0 ;  /* 0x0000000000007941 */ /* 0x000fea0003800000 */
.L_x_3106:
[----:B------:R-:W-:Y:S01]  /*0d80*/  MOV R52, R16 ;  /* 0x0000001000347202 */ /* 0x000fe20000000f00 */
[----:B------:R-:W-:Y:S02]  /*0d90*/  HADD2.F32 R16, -RZ, R7.H0_H0 ;  /* 0x20000007ff107230 */ /* 0x000fe40000004100 */
[----:B------:R-:W-:Y:S01]  /*0da0*/  FFMA.FTZ R67, R67, R6, R66 ;  /* 0x0000000643437223 */ /* 0x000fe20000010042 */
[----:B------:R-:W-:Y:S01]  /*0db0*/  HADD2.F32 R53, -RZ, R65.H0_H0 ;  /* 0x20000041ff357230 */ /* 0x000fe20000004100 */
[----:B------:R-:W-:Y:S01]  /*0dc0*/  ISETP.NE.AND P0, PT, R5, RZ, PT ;  /* 0x000000ff0500720c */ /* 0x000fe20003f05270 */
[----:B------:R-:W-:Y:S01]  /*0dd0*/  HADD2.F32 R7, -RZ, R7.H1_H1 ;  /* 0x30000007ff077230 */ /* 0x000fe20000004100 */
[----:B------:R-:W-:Y:S01]  /*0de0*/  BSSY B0, `(.L_x_3108) ;  /* 0x00000ac000007945 */ /* 0x000fe20003800000 */
[----:B0-----:R-:W-:Y:S02]  /*0df0*/  HADD2.F32 R28, -RZ, R65.H1_H1 ;  /* 0x30000041ff1c7230 */ /* 0x001fe40000004100 */
[----:B------:R-:W-:Y:S01]  /*0e00*/  FFMA.FTZ R16, R16, R53, R67 ;  /* 0x0000003510107223 */ /* 0x000fe20000010043 */
[----:B------:R-:W-:-:S02]  /*0e10*/  HADD2.F32 R6, -RZ, R52.H1_H1 ;  /* 0x30000034ff067230 */ /* 0x000fc40000004100 */
[----:B-----5:R-:W-:Y:S02]  /*0e20*/  HADD2.F32 R29, -RZ, R40.H1_H1 ;  /* 0x30000028ff1d7230 */ /* 0x020fe40000004100 */
[----:B------:R-:W-:Y:S01]  /*0e30*/  FFMA.FTZ R28, R7, R28, R16 ;  /* 0x0000001c071c7223 */ /* 0x000fe20000010010 */
[----:B------:R-:W-:Y:S02]  /*0e40*/  HADD2.F32 R7, -RZ, R9.H0_H0 ;  /* 0x20000009ff077230 */ /* 0x000fe40000004100 */
[----:B------:R-:W-:Y:S02]  /*0e50*/  HADD2.F32 R16, -RZ, R30.H0_H0 ;  /* 0x2000001eff107230 */ /* 0x000fe40000004100 */
[----:B------:R-:W-:Y:S01]  /*0e60*/  FMUL.FTZ R53, R6, R29 ;  /* 0x0000001d06357220 */ /* 0x000fe20000410000 */
[----:B------:R-:W-:Y:S02]  /*0e70*/  HADD2.F32 R6, -RZ, R52.H0_H0 ;  /* 0x20000034ff067230 */ /* 0x000fe40000004100 */
[----:B------:R-:W-:-:S02]  /*0e80*/  HADD2.F32 R29, -RZ, R40.H0_H0 ;  /* 0x20000028ff1d7230 */ /* 0x000fc40000004100 */
[----:B------:R-:W-:Y:S01]  /*0e90*/  FFMA.FTZ R28, R7, R16, R28 ;  /* 0x00000010071c7223 */ /* 0x000fe2000001001c */
[----:B------:R-:W-:Y:S02]  /*0ea0*/  HADD2.F32 R9, -RZ, R9.H1_H1 ;  /* 0x30000009ff097230 */ /* 0x000fe40000004100 */
[----:B------:R-:W-:Y:S02]  /*0eb0*/  HADD2.F32 R16, -RZ, R30.H1_H1 ;  /* 0x3000001eff107230 */ /* 0x000fe40000004100 */
[----:B------:R-:W-:Y:S01]  /*0ec0*/  FFMA.FTZ R29, R6, R29, R53 ;  /* 0x0000001d061d7223 */ /* 0x000fe20000010035 */
[----:B------:R-:W-:Y:S02]  /*0ed0*/  HADD2.F32 R6, -RZ, R17.H0_H0 ;  /* 0x20000011ff067230 */ /* 0x000fe40000004100 */
[----:B------:R-:W-:Y:S02]  /*0ee0*/  HADD2.F32 R7, -RZ, R41.H0_H0 ;  /* 0x20000029ff077230 */ /* 0x000fe40000004100 */
[----:B------:R-:W-:Y:S01]  /*0ef0*/  FFMA.FTZ R30, R9, R16, R28 ;  /* 0x00000010091e7223 */ /* 0x000fe2000001001c */
[----:B------:R-:W-:-:S02]  /*0f00*/  HADD2.F32 R17, -RZ, R17.H1_H1 ;  /* 0x30000011ff117230 */ /* 0x000fc40000004100 */
[----:B------:R-:W-:Y:S02]  /*0f10*/  HADD2.F32 R16, -RZ, R41.H1_H1 ;  /* 0x30000029ff107230 */ /* 0x000fe40000004100 */
[----:B------:R-:W-:Y:S01]  /*0f20*/  FFMA.FTZ R40, R6, R7, R29 ;  /* 0x0000000706287223 */ /* 0x000fe2000001001d */
[----:B------:R-:W-:Y:S02]  /*0f30*/  HADD2.F32 R7, -RZ, R61.H0_H0 ;  /* 0x2000003dff077230 */ /* 0x000fe40000004100 */
[----:B------:R-:W-:Y:S02]  /*0f40*/  HADD2.F32 R28, -RZ, R31.H0_H0 ;  /* 0x2000001fff1c7230 */ /* 0x000fe40000004100 */
[----:B------:R-:W-:Y:S01]  /*0f50*/  FFMA.FTZ R17, R17, R16, R40 ;  /* 0x0000001011117223 */ /* 0x000fe20000010028 */
[----:B------:R-:W-:Y:S02]  /*0f60*/  HADD2.F32 R6, -RZ, R18.H0_H0 ;  /* 0x20000012ff067230 */ /* 0x000fe40000004100 */
[----:B------:R-:W-:-:S02]  /*0f70*/  HADD2.F32 R9, -RZ, R42.H0_H0 ;  /* 0x2000002aff097230 */ /* 0x000fc40000004100 */
[----:B------:R-:W-:Y:S01]  /*0f80*/  FFMA.FTZ R28, R7, R28, R30 ;  /* 0x0000001c071c7223 */ /* 0x000fe2000001001e */
[----:B------:R-:W-:Y:S02]  /*0f90*/  HADD2.F32 R61, -RZ, R61.H1_H1 ;  /* 0x3000003dff3d7230 */ /* 0x000fe40000004100 */
[----:B------:R-:W-:Y:S02]  /*0fa0*/  HADD2.F32 R16, -RZ, R31.H1_H1 ;  /* 0x3000001fff107230 */ /* 0x000fe40000004100 */
[----:B------:R-:W-:Y:S01]  /*0fb0*/  FFMA.FTZ R17, R6, R9, R17 ;  /* 0x0000000906117223 */ /* 0x000fe20000010011 */
[----:B------:R-:W-:Y:S02]  /*0fc0*/  HADD2.F32 R6, -RZ, R60.H0_H0 ;  /* 0x2000003cff067230 */ /* 0x000fe40000004100 */
[----:B------:R-:W-:Y:S02]  /*0fd0*/  HADD2.F32 R18, -RZ, R18.H1_H1 ;  /* 0x30000012ff127230 */ /* 0x000fe40000004100 */
[----:B------:R-:W-:Y:S01]  /*0fe0*/  FFMA.FTZ R61, R61, R16, R28 ;  /* 0x000000103d3d7223 */ /* 0x000fe2000001001c */
[----:B------:R-:W-:-:S02]  /*0ff0*/  HADD2.F32 R7, -RZ, R42.H1_H1 ;  /* 0x3000002aff077230 */ /* 0x000fc40000004100 */
[----:B------:R-:W-:Y:S02]  /*1000*/  HADD2.F32 R9, -RZ, R32.H0_H0 ;  /* 0x20000020ff097230 */ /* 0x000fe40000004100 */
[----:B------:R-:W-:Y:S02]  /*1010*/  HADD2.F32 R60, -RZ, R60.H1_H1 ;  /* 0x3000003cff3c7230 */ /* 0x000fe40000004100 */
[----:B------:R-:W-:Y:S01]  /*1020*/  FFMA.FTZ R17, R18, R7, R17 ;  /* 0x0000000712117223 */ /* 0x000fe20000010011 */
[----:B------:R-:W-:Y:S02]  /*1030*/  HADD2.F32 R7, -RZ, R43.H0_H0 ;  /* 0x2000002bff077230 */ /* 0x000fe40000004100 */
[----:B------:R-:W-:Y:S01]  /*1040*/  FFMA.FTZ R61, R6, R9, R61 ;  /* 0x00000009063d7223 */ /* 0x000fe2000001003d */
[--C-:B------:R-:W-:Y:S02]  /*1050*/  HADD2.F32 R6, -RZ, R19.reuse.H0_H0 ;  /* 0x20000013ff067230 */ /* 0x100fe40000004100 */
[----:B------:R-:W-:-:S02]  /*1060*/  HADD2.F32 R19, -RZ, R19.H1_H1 ;  /* 0x30000013ff137230 */ /* 0x000fc40000004100 */
[----:B------:R-:W-:Y:S02]  /*1070*/  HADD2.F32 R9, -RZ, R32.H1_H1 ;  /* 0x30000020ff097230 */ /* 0x000fe40000004100 */
[----:B------:R-:W-:Y:S01]  /*1080*/  FFMA.FTZ R6, R6, R7, R17 ;  /* 0x0000000706067223 */ /* 0x000fe20000010011 */
[----:B------:R-:W-:Y:S02]  /*1090*/  HADD2.F32 R16, -RZ, R43.H1_H1 ;  /* 0x3000002bff107230 */ /* 0x000fe40000004100 */
[----:B------:R-:W-:Y:S02]  /*10a0*/  HADD2.F32 R7, -RZ, R63.H0_H0 ;  /* 0x2000003fff077230 */ /* 0x000fe40000004100 */
[----:B------:R-:W-:Y:S01]  /*10b0*/  FFMA.FTZ R60, R60, R9, R61 ;  /* 0x000000093c3c7223 */ /* 0x000fe2000001003d */
[----:B------:R-:W-:Y:S02]  /*10c0*/  HADD2.F32 R9, -RZ, R44.H0_H0 ;  /* 0x2000002cff097230 */ /* 0x000fe40000004100 */
[----:B------:R-:W-:Y:S01]  /*10d0*/  FFMA.FTZ R19, R19, R16, R6 ;  /* 0x0000001013137223 */ /* 0x000fe20000010006 */
[----:B------:R-:W-:-:S02]  /*10e0*/  HADD2.F32 R6, -RZ, R20.H0_H0 ;  /* 0x20000014ff067230 */ /* 0x000fc40000004100 */
[----:B------:R-:W-:Y:S02]  /*10f0*/  HADD2.F32 R16, -RZ, R33.H0_H0 ;  /* 0x20000021ff107230 */ /* 0x000fe40000004100 */
[----:B------:R-:W-:Y:S02]  /*1100*/  HADD2.F32 R20, -RZ, R20.H1_H1 ;  /* 0x30000014ff147230 */ /* 0x000fe40000004100 */
[----:B------:R-:W-:Y:S01]  /*1110*/  FFMA.FTZ R9, R6, R9, R19 ;  /* 0x0000000906097223 */ /* 0x000fe20000010013 */
[----:B------:R-:W-:Y:S02]  /*1120*/  HADD2.F32 R17, -RZ, R44.H1_H1 ;  /* 0x3000002cff117230 */ /* 0x000fe40000004100 */
[----:B------:R-:W-:Y:S01]  /*1130*/  FFMA.FTZ R60, R7, R16, R60 ;  /* 0x00000010073c7223 */ /* 0x000fe2000001003c */
[----:B------:R-:W-:Y:S02]  /*1140*/  HADD2.F32 R6, -RZ, R21.H0_H0 ;  /* 0x20000015ff067230 */ /* 0x000fe40000004100 */
[----:B------:R-:W-:-:S02]  /*1150*/  HADD2.F32 R7, -RZ, R45.H0_H0 ;  /* 0x2000002dff077230 */ /* 0x000fc40000004100 */
[----:B------:R-:W-:Y:S01]  /*1160*/  FFMA.FTZ R9, R20, R17, R9 ;  /* 0x0000001114097223 */ /* 0x000fe20000010009 */
[----:B------:R-:W-:Y:S02]  /*1170*/  HADD2.F32 R21, -RZ, R21.H1_H1 ;  /* 0x30000015ff157230 */ /* 0x000fe40000004100 */
[----:B------:R-:W-:Y:S02]  /*1180*/  HADD2.F32 R18, -RZ, R45.H1_H1 ;  /* 0x3000002dff127230 */ /* 0x000fe40000004100 */
[----:B------:R-:W-:Y:S01]  /*1190*/  FFMA.FTZ R6, R6, R7, R9 ;  /* 0x0000000706067223 */ /* 0x000fe20000010009 */
[----:B------:R-:W-:Y:S02]  /*11a0*/  HADD2.F32 R63, -RZ, R63.H1_H1 ;  /* 0x3000003fff3f7230 */ /* 0x000fe40000004100 */
[----:B------:R-:W-:Y:S02]  /*11b0*/  HADD2.F32 R16, -RZ, R33.H1_H1 ;  /* 0x30000021ff107230 */ /* 0x000fe40000004100 */
[----:B------:R-:W-:Y:S01]  /*11c0*/  FFMA.FTZ R21, R21, R18, R6 ;  /* 0x0000001215157223 */ /* 0x000fe20000010006 */
[----:B------:R-:W-:-:S02]  /*11d0*/  HADD2.F32 R18, -RZ, R22.H0_H0 ;  /* 0x20000016ff127230 */ /* 0x000fc40000004100 */
[----:B------:R-:W-:Y:S02]  /*11e0*/  HADD2.F32 R19, -RZ, R46.H0_H0 ;  /* 0x2000002eff137230 */ /* 0x000fe40000004100 */
[----:B------:R-:W-:Y:S01]  /*11f0*/  FFMA.FTZ R60, R63, R16, R60 ;  /* 0x000000103f3c7223 */ /* 0x000fe2000001003c */
[----:B------:R-:W-:Y:S02]  /*1200*/  HADD2.F32 R17, -RZ, R62.H0_H0 ;  /* 0x2000003eff117230 */ /* 0x000fe40000004100 */
[----:B------:R-:W-:Y:S02]  /*1210*/  HADD2.F32 R28, -RZ, R34.H0_H0 ;  /* 0x20000022ff1c7230 */ /* 0x000fe40000004100 */
[----:B------:R-:W-:Y:S01]  /*1220*/  FFMA.FTZ R43, R18, R19, R21 ;  /* 0x00000013122b7223 */ /* 0x000fe20000010015 */
[----:B------:R-:W-:Y:S02]  /*1230*/  HADD2.F32 R62, -RZ, R62.H1_H1 ;  /* 0x3000003eff3e7230 */ /* 0x000fe40000004100 */
[----:B------:R-:W-:-:S02]  /*1240*/  HADD2.F32 R21, -RZ, R34.H1_H1 ;  /* 0x30000022ff157230 */ /* 0x000fc40000004100 */
[----:B------:R-:W-:Y:S01]  /*1250*/  FFMA.FTZ R41, R17, R28, R60 ;  /* 0x0000001c11297223 */ /* 0x000fe2000001003c */
[----:B------:R-:W-:Y:S02]  /*1260*/  HADD2.F32 R22, -RZ, R22.H1_H1 ;  /* 0x30000016ff167230 */ /* 0x000fe40000004100 */
[----:B------:R-:W-:Y:S02]  /*1270*/  HADD2.F32 R29, -RZ, R46.H1_H1 ;  /* 0x3000002eff1d7230 */ /* 0x000fe40000004100 */
[----:B------:R-:W-:Y:S01]  /*1280*/  FFMA.FTZ R62, R62, R21, R41 ;  /* 0x000000153e3e7223 */ /* 0x000fe20000010029 */
[----:B------:R-:W-:Y:S02]  /*1290*/  HADD2.F32 R21, -RZ, R64.H0_H0 ;  /* 0x20000040ff157230 */ /* 0x000fe40000004100 */
[----:B------:R-:W-:Y:S02]  /*12a0*/  HADD2.F32 R28, -RZ, R35.H0_H0 ;  /* 0x20000023ff1c7230 */ /* 0x000fe40000004100 */
[----:B------:R-:W-:Y:S01]  /*12b0*/  FFMA.FTZ R43, R22, R29, R43 ;  /* 0x0000001d162b7223 */ /* 0x000fe2000001002b */
[----:B------:R-:W-:-:S02]  /*12c0*/  HADD2.F32 R22, -RZ, R23.H0_H0 ;  /* 0x20000017ff167230 */ /* 0x000fc40000004100 */
[----:B------:R-:W-:Y:S02]  /*12d0*/  HADD2.F32 R29, -RZ, R47.H0_H0 ;  /* 0x2000002fff1d7230 */ /* 0x000fe40000004100 */
[----:B------:R-:W-:Y:S01]  /*12e0*/  FFMA.FTZ R21, R21, R28, R62 ;  /* 0x0000001c15157223 */ /* 0x000fe2000001003e */
[----:B------:R-:W-:Y:S02]  /*12f0*/  HADD2.F32 R64, -RZ, R64.H1_H1 ;  /* 0x30000040ff407230 */ /* 0x000fe40000004100 */
[----:B------:R-:W-:Y:S02]  /*1300*/  HADD2.F32 R35, -RZ, R35.H1_H1 ;  /* 0x30000023ff237230 */ /* 0x000fe40000004100 */
[----:B------:R-:W-:Y:S01]  /*1310*/  FFMA.FTZ R34, R22, R29, R43 ;  /* 0x0000001d16227223 */ /* 0x000fe2000001002b */
[----:B------:R-:W-:Y:S02]  /*1320*/  HADD2.F32 R23, -RZ, R23.H1_H1 ;  /* 0x30000017ff177230 */ /* 0x000fe40000004100 */
[----:B------:R-:W-:-:S02]  /*1330*/  HADD2.F32 R28, -RZ, R47.H1_H1 ;  /* 0x3000002fff1c7230 */ /* 0x000fc40000004100 */
[----:B------:R-:W-:Y:S01]  /*1340*/  FFMA.FTZ R35, R64, R35, R21 ;  /* 0x0000002340237223 */ /* 0x000fe20000010015 */
[----:B------:R-:W-:Y:S02]  /*1350*/  HADD2.F32 R20, -RZ, R12.H0_H0 ;  /* 0x2000000cff147230 */ /* 0x000fe40000004100 */
[----:B------:R-:W-:Y:S02]  /*1360*/  HADD2.F32 R31, -RZ, R36.H0_H0 ;  /* 0x20000024ff1f7230 */ /* 0x000fe40000004100 */
[----:B------:R-:W-:Y:S01]  /*1370*/  FFMA.FTZ R28, R23, R28, R34 ;  /* 0x0000001c171c7223 */ /* 0x000fe20000010022 */
[----:B------:R-:W-:Y:S02]  /*1380*/  HADD2.F32 R21, -RZ, R24.H0_H0 ;  /* 0x20000018ff157230 */ /* 0x000fe40000004100 */
[----:B------:R-:W-:Y:S02]  /*1390*/  HADD2.F32 R22, -RZ, R48.H0_H0 ;  /* 0x20000030ff167230 */ /* 0x000fe40000004100 */
[----:B------:R-:W-:Y:S01]  /*13a0*/  FFMA.FTZ R31, R20, R31, R35 ;  /* 0x0000001f141f7223 */ /* 0x000fe20000010023 */
[----:B------:R-:W-:-:S02]  /*13b0*/  HADD2.F32 R16, -RZ, R12.H1_H1 ;  /* 0x3000000cff107230 */ /* 0x000fc40000004100 */
[----:B------:R-:W-:Y:S02]  /*13c0*/  HADD2.F32 R33, -RZ, R36.H1_H1 ;  /* 0x30000024ff217230 */ /* 0x000fe40000004100 */
[----:B------:R-:W-:Y:S01]  /*13d0*/  FFMA.FTZ R29, R21, R22, R28 ;  /* 0x00000016151d7223 */ /* 0x000fe2000001001c */
[----:B------:R-:W-:Y:S02]  /*13e0*/  HADD2.F32 R24, -RZ, R24.H1_H1 ;  /* 0x30000018ff187230 */ /* 0x000fe40000004100 */
[----:B------:R-:W-:Y:S02]  /*13f0*/  HADD2.F32 R23, -RZ, R48.H1_H1 ;  /* 0x30000030ff177230 */ /* 0x000fe40000004100 */
[----:B------:R-:W-:Y:S01]  /*1400*/  FFMA.FTZ R20, R16, R33, R31 ;  /* 0x0000002110147223 */ /* 0x000fe2000001001f */
[----:B------:R-:W-:Y:S02]  /*1410*/  HADD2.F32 R9, -RZ, R13.H0_H0 ;  /* 0x2000000dff097230 */ /* 0x000fe40000004100 */
[----:B------:R-:W-:-:S02]  /*1420*/  HADD2.F32 R30, -RZ, R37.H0_H0 ;  /* 0x20000025ff1e7230 */ /* 0x000fc40000004100 */
[----:B------:R-:W-:Y:S01]  /*1430*/  FFMA.FTZ R23, R24, R23, R29 ;  /* 0x0000001718177223 */ /* 0x000fe2000001001d */
[----:B------:R-:W-:Y:S02]  /*1440*/  HADD2.F32 R16, -RZ, R25.H0_H0 ;  /* 0x20000019ff107230 */ /* 0x000fe40000004100 */
[----:B------:R-:W-:Y:S02]  /*1450*/  HADD2.F32 R21, -RZ, R49.H0_H0 ;  /* 0x20000031ff157230 */ /* 0x000fe40000004100 */
[----:B------:R-:W-:Y:S01]  /*1460*/  FFMA.FTZ R30, R9, R30, R20 ;  /* 0x0000001e091e7223 */ /* 0x000fe20000010014 */
[----:B------:R-:W-:Y:S02]  /*1470*/  HADD2.F32 R13, -RZ, R13.H1_H1 ;  /* 0x3000000dff0d7230 */ /* 0x000fe40000004100 */
[----:B------:R-:W-:Y:S02]  /*1480*/  HADD2.F32 R32, -RZ, R37.H1_H1 ;  /* 0x30000025ff207230 */ /* 0x000fe40000004100 */
        /* <DEDUP_REMOVED lines=13> */
[----:B------:R-:W-:Y:S01]  /*1560*/  HADD2.F32 R26, -RZ, R26.H1_H1 ;  /* 0x3000001aff1a7230 */ /* 0x000fe20000004100 */
[----:B------:R-:W0:Y:S01]  /*1570*/  LDC.64 R20, c[0x0][0x2d0] ;  /* 0x0000b400ff147b82 */ /* 0x000e220000000a00 */
        /* <DEDUP_REMOVED lines=13> */
[----:B------:R-:W-:-:S03]  /*1650*/  FFMA.FTZ R6, R15, R12, R6 ;  /* 0x0000000c0f067223 */ /* 0x000fc60000010006 */
[----:B------:R-:W-:Y:S02]  /*1660*/  FFMA.FTZ R14, R27, R16, R14 ;  /* 0x000000101b0e7223 */ /* 0x000fe4000001000e */
[----:B------:R-:W1:Y:S04]  /*1670*/  SHFL.BFLY PT, R7, R6, 0x4, 0x1f ;  /* 0x0c801f0006077f89 */ /* 0x000e6800000e0000 */
[----:B------:R-:W2:Y:S01]  /*1680*/  SHFL.BFLY PT, R13, R14, 0x4, 0x1f ;  /* 0x0c801f000e0d7f89 */ /* 0x000ea200000e0000 */
[----:B-1----:R-:W-:Y:S02]  /*1690*/  FADD.FTZ R9, R6, R7 ;  /* 0x0000000706097221 */ /* 0x002fe40000010000 */
[----:B------:R-:W1:Y:S01]  /*16a0*/  LDC.64 R6, c[0x0][0x2d8] ;  /* 0x0000b600ff067b82 */ /* 0x000e620000000a00 */
[----:B--2---:R-:W-:-:S02]  /*16b0*/  FADD.FTZ R15, R14, R13 ;  /* 0x0000000d0e0f7221 */ /* 0x004fc40000010000 */
[----:B------:R-:W2:Y:S04]  /*16c0*/  SHFL.BFLY PT, R12, R9, 0x2, 0x1f ;  /* 0x0c401f00090c7f89 */ /* 0x000ea800000e0000 */
[----:B------:R-:W3:Y:S01]  /*16d0*/  SHFL.BFLY PT, R16, R15, 0x2, 0x1f ;  /* 0x0c401f000f107f89 */ /* 0x000ee200000e0000 */
[----:B--2---:R-:W-:Y:S01]  /*16e0*/  FADD.FTZ R12, R9, R12 ;  /* 0x0000000c090c7221 */ /* 0x004fe20000010000 */
[----:B---3--:R-:W-:-:S04]  /*16f0*/  FADD.FTZ R16, R15, R16 ;  /* 0x000000100f107221 */ /* 0x008fc80000010000 */
[----:B------:R-:W2:Y:S04]  /*1700*/  SHFL.BFLY PT, R13, R12, 0x1, 0x1f ;  /* 0x0c201f000c0d7f89 */ /* 0x000ea800000e0000 */
[----:B------:R-:W3:Y:S01]  /*1710*/  SHFL.BFLY PT, R17, R16, 0x1, 0x1f ;  /* 0x0c201f0010117f89 */ /* 0x000ee200000e0000 */
[----:B--2---:R-:W-:Y:S01]  /*1720*/  FADD.FTZ R22, R12, R13 ;  /* 0x0000000d0c167221 */ /* 0x004fe20000010000 */
[----:B---3--:R-:W-:Y:S01]  /*1730*/  FADD.FTZ R23, R16, R17 ;  /* 0x0000001110177221 */ /* 0x008fe20000010000 */
[----:B01----:R-:W-:Y:S06]  /*1740*/  @P0 BRA `(.L_x_3109) ;  /* 0x0000000000540947 */ /* 0x003fec0003800000 */
[----:B------:R-:W0:Y:S01]  /*1750*/  LDC.64 R16, c[0x0][0x278] ;  /* 0x00009e00ff107b82 */ /* 0x000e220000000a00 */
[----:B------:R-:W-:Y:S01]  /*1760*/  SHF.R.S32.HI R11, RZ, 0x1f, R10 ;  /* 0x0000001fff0b7819 */ /* 0x000fe2000001140a */
[----:B------:R-:W-:Y:S01]  /*1770*/  ULDC.64 UR12, c[0x0][0x260] ;  /* 0x00009800000c7ab9 */ /* 0x000fe20000000a00 */
[----:B------:R-:W-:-:S05]  /*1780*/  ISETP.GE.AND P1, PT, R54, R3, PT ;  /* 0x000000033600720c */ /* 0x000fca0003f26270 */
[----:B------:R-:W1:Y:S01]  /*1790*/  LDC.64 R18, c[0x0][0x280] ;  /* 0x0000a000ff127b82 */ /* 0x000e620000000a00 */
[C---:B0-----:R-:W-:Y:S02]  /*17a0*/  IMAD R14, R16.reuse, UR10, RZ ;  /* 0x0000000a100e7c24 */ /* 0x041fe4000f8e02ff */
[----:B------:R-:W-:-:S04]  /*17b0*/  IMAD.WIDE.U32 R12, R16, UR8, R10 ;  /* 0x00000008100c7c25 */ /* 0x000fc8000f8e000a */
[----:B------:R-:W-:Y:S02]  /*17c0*/  IMAD R5, R17, UR8, R14 ;  /* 0x0000000811057c24 */ /* 0x000fe4000f8e020e */
[----:B-1----:R-:W-:-:S03]  /*17d0*/  IMAD R14, R18, UR11, RZ ;  /* 0x0000000b120e7c24 */ /* 0x002fc6000f8e02ff */
[----:B------:R-:W-:Y:S01]  /*17e0*/  IADD3 R13, R13, R5, RZ ;  /* 0x000000050d0d7210 */ /* 0x000fe20007ffe0ff */
[----:B------:R-:W-:Y:S02]  /*17f0*/  IMAD R9, R19, UR9, R14 ;  /* 0x0000000913097c24 */ /* 0x000fe4000f8e020e */
[----:B------:R-:W-:-:S03]  /*1800*/  IMAD.WIDE.U32 R12, R18, UR9, R12 ;  /* 0x00000009120c7c25 */ /* 0x000fc6000f8e000c */
[----:B------:R-:W-:-:S04]  /*1810*/  IADD3 R5, P0, R54, R12, RZ ;  /* 0x0000000c36057210 */ /* 0x000fc80007f1e0ff */
[----:B------:R-:W-:Y:S02]  /*1820*/  IADD3.X R14, R55, R13, R9, P0, !PT ;  /* 0x0000000d370e7210 */ /* 0x000fe400007fe409 */
[C---:B------:R-:W-:Y:S02]  /*1830*/  LEA R12, P2, R5.reuse, UR12, 0x2 ;  /* 0x0000000c050c7c11 */ /* 0x040fe4000f8410ff */
[----:B------:R-:W-:Y:S02]  /*1840*/  ISETP.GE.AND P0, PT, R8, R3, PT ;  /* 0x000000030800720c */ /* 0x000fe40003f06270 */
[----:B------:R-:W-:Y:S02]  /*1850*/  LEA.HI.X R13, R5, UR13, R14, 0x2, P2 ;  /* 0x0000000d050d7c11 */ /* 0x000fe400090f140e */
[----:B------:R-:W-:Y:S02]  /*1860*/  FSEL R3, R22, RZ, !P1 ;  /* 0x000000ff16037208 */ /* 0x000fe40004800000 */
[----:B------:R-:W-:-:S03]  /*1870*/  FSEL R5, R23, RZ, !P0 ;  /* 0x000000ff17057208 */ /* 0x000fc60004000000 */
[----:B------:R0:W-:Y:S04]  /*1880*/  STG.E desc[UR6][R12.64], R3 ;  /* 0x000000030c007986 */ /* 0x0001e8000c101906 */
[----:B------:R0:W-:Y:S02]  /*1890*/  STG.E desc[UR6][R12.64+0x80], R5 ;  /* 0x000080050c007986 */ /* 0x0001e4000c101906 */
.L_x_3109:
[----:B------:R-:W-:Y:S05]  /*18a0*/  BSYNC B0 ;  /* 0x0000000000007941 */ /* 0x000fea0003800000 */
.L_x_3108:
[----:B------:R-:W-:Y:S01]  /*18b0*/  UIADD3 UR4, UR4, 0x3f, URZ ;  /* 0x0000003f04047890 */ /* 0x000fe2000fffe03f */
[----:B------:R-:W-:Y:S01]  /*18c0*/  SHF.L.U32 R8, R2, 0x2, RZ ;  /* 0x0000000202087819 */ /* 0x000fe200000006ff */
[----:B0-----:R-:W-:Y:S01]  /*18d0*/  IMAD R3, R0, 0x3000, RZ ;  /* 0x0000300000037824 */ /* 0x001fe200078e02ff */
[----:B------:R-:W-:Y:S01]  /*18e0*/  BSSY B0, `(.L_x_3110) ;  /* 0x0000027000007945 */ /* 0x000fe20003800000 */
[----:B------:R-:W-:Y:S01]  /*18f0*/  USHF.R.S32.HI UR5, URZ, 0x1f, UR4 ;  /* 0x0000001f3f057899 */ /* 0x000fe20008011404 */
[----:B------:R-:W-:Y:S02]  /*1900*/  SHF.R.S32.HI R12, RZ, 0x1f, R8 ;  /* 0x0000001fff0c7819 */ /* 0x000fe40000011408 */
[----:B------:R-:W-:Y:S01]  /*1910*/  IADD3 R8, P0, R3, R8, RZ ;  /* 0x0000000803087210 */ /* 0x000fe20007f1e0ff */
[----:B------:R-:W-:-:S03]  /*1920*/  ULEA.HI UR5, UR5, UR4, URZ, 0x6 ;  /* 0x0000000405057291 */ /* 0x000fc6000f8f303f */
[----:B------:R-:W-:Y:S01]  /*1930*/  LEA.HI.X.SX32 R9, R3, R12, 0x1, P0 ;  /* 0x0000000c03097211 */ /* 0x000fe200000f0eff */
[----:B------:R-:W-:Y:S01]  /*1940*/  ULOP3.LUT UR5, UR5, 0xffffffc0, URZ, 0xc0, !UPT ;  /* 0xffffffc005057892 */ /* 0x000fe2000f8ec03f */
[C---:B------:R-:W-:Y:S02]  /*1950*/  IMAD R12, R20.reuse, UR10, RZ ;  /* 0x0000000a140c7c24 */ /* 0x040fe4000f8e02ff */
[----:B------:R-:W-:-:S03]  /*1960*/  IMAD.WIDE.U32 R8, R20, UR8, R8 ;  /* 0x0000000814087c25 */ /* 0x000fc6000f8e0008 */
[----:B------:R-:W-:Y:S01]  /*1970*/  IADD3 R3, -R10, UR5, RZ ;  /* 0x000000050a037c10 */ /* 0x000fe2000fffe1ff */
[----:B------:R-:W-:-:S03]  /*1980*/  IMAD R5, R21, UR8, R12 ;  /* 0x0000000815057c24 */ /* 0x000fc6000f8e020c */
[----:B------:R-:W-:Y:S01]  /*1990*/  ISETP.GE.AND P0, PT, R2, R3, PT ;  /* 0x000000030200720c */ /* 0x000fe20003f06270 */
[----:B------:R-:W-:Y:S01]  /*19a0*/  IMAD R12, R6, UR11, RZ ;  /* 0x0000000b060c7c24 */ /* 0x000fe2000f8e02ff */
[----:B------:R-:W-:Y:S02]  /*19b0*/  IADD3 R9, R9, R5, RZ ;  /* 0x0000000509097210 */ /* 0x000fe40007ffe0ff */
[----:B------:R-:W-:Y:S01]  /*19c0*/  ISETP.GT.OR P0, PT, R2, 0x3f, P0 ;  /* 0x0000003f0200780c */ /* 0x000fe20000704670 */
[----:B------:R-:W-:Y:S02]  /*19d0*/  IMAD R5, R7, UR9, R12 ;  /* 0x0000000907057c24 */ /* 0x000fe4000f8e020c */
[----:B------:R-:W-:-:S05]  /*19e0*/  IMAD.WIDE.U32 R12, R6, UR9, R8 ;  /* 0x00000009060c7c25 */ /* 0x000fca000f8e0008 */
[----:B------:R-:W-:-:S05]  /*19f0*/  IADD3 R5, R13, R5, RZ ;  /* 0x000000050d057210 */ /* 0x000fca0007ffe0ff */
[----:B------:R-:W-:Y:S05]  /*1a00*/  @P0 BRA `(.L_x_3111) ;  /* 0x0000000000500947 */ /* 0x000fea0003800000 */
[----:B------:R-:W0:Y:S01]  /*1a10*/  LDC.64 R14, c[0x0][0x2a8] ;  /* 0x0000aa00ff0e7b82 */ /* 0x000e220000000a00 */
[----:B------:R-:W-:Y:S01]  /*1a20*/  SHF.R.S32.HI R3, RZ, 0x1f, R2 ;  /* 0x0000001fff037819 */ /* 0x000fe20000011402 */
[----:B------:R-:W-:Y:S01]  /*1a30*/  ULDC.64 UR4, c[0x0][0x2a0] ;  /* 0x0000a80000047ab9 */ /* 0x000fe20000000a00 */
[----:B------:R-:W-:-:S04]  /*1a40*/  IADD3 R6, P0, R10, R2, RZ ;  /* 0x000000020a067210 */ /* 0x000fc80007f1e0ff */
[----:B------:R-:W-:Y:S01]  /*1a50*/  LEA.HI.X.SX32 R7, R10, R3, 0x1, P0 ;  /* 0x000000030a077211 */ /* 0x000fe200000f0eff */
[----:B------:R-:W1:Y:S01]  /*1a60*/  LDC.64 R16, c[0x0][0x2b0] ;  /* 0x0000ac00ff107b82 */ /* 0x000e620000000a00 */
[----:B------:R-:W-:Y:S01]  /*1a70*/  FSETP.NEU.FTZ.AND P0, PT, R4, -INF , PT ;  /* 0xff8000000400780b */ /* 0x000fe20003f1d000 */
[C---:B0-----:R-:W-:Y:S02]  /*1a80*/  IMAD R8, R14.reuse, UR10, RZ ;  /* 0x0000000a0e087c24 */ /* 0x041fe4000f8e02ff */
[----:B------:R-:W-:-:S04]  /*1a90*/  IMAD.WIDE.U32 R6, R14, UR8, R6 ;  /* 0x000000080e067c25 */ /* 0x000fc8000f8e0006 */
[----:B------:R-:W-:Y:S02]  /*1aa0*/  IMAD R3, R15, UR8, R8 ;  /* 0x000000080f037c24 */ /* 0x000fe4000f8e0208 */
[----:B-1----:R-:W-:-:S03]  /*1ab0*/  IMAD R8, R16, UR11, RZ ;  /* 0x0000000b10087c24 */ /* 0x002fc6000f8e02ff */
[----:B------:R-:W-:Y:S01]  /*1ac0*/  IADD3 R7, R7, R3, RZ ;  /* 0x0000000307077210 */ /* 0x000fe20007ffe0ff */
[----:B------:R-:W-:Y:S02]  /*1ad0*/  IMAD R9, R17, UR9, R8 ;  /* 0x0000000911097c24 */ /* 0x000fe4000f8e0208 */
[----:B------:R-:W-:Y:S01]  /*1ae0*/  FMUL.FTZ R3, R4, 1.4426950216293334961 ;  /* 0x3fb8aa3b04037820 */ /* 0x000fe20000410000 */
[----:B------:R-:W-:-:S04]  /*1af0*/  IMAD.WIDE.U32 R6, R16, UR9, R6 ;  /* 0x0000000910067c25 */ /* 0x000fc8000f8e0006 */
[----:B------:R-:W-:Y:S02]  /*1b00*/  FSEL R3, R3, RZ, P0 ;  /* 0x000000ff03037208 */ /* 0x000fe40000000000 */
[----:B------:R-:W-:Y:S02]  /*1b10*/  IADD3 R7, R7, R9, RZ ;  /* 0x0000000907077210 */ /* 0x000fe40007ffe0ff */
[----:B------:R-:W-:-:S04]  /*1b20*/  LEA R8, P1, R6, UR4, 0x2 ;  /* 0x0000000406087c11 */ /* 0x000fc8000f8210ff */
[----:B------:R-:W-:-:S05]  /*1b30*/  LEA.HI.X R9, R6, UR5, R7, 0x2, P1 ;  /* 0x0000000506097c11 */ /* 0x000fca00088f1407 */
[----:B------:R0:W-:Y:S04]  /*1b40*/  STG.E desc[UR6][R8.64], R3 ;  /* 0x0000000308007986 */ /* 0x0001e8000c101906 */
.L_x_3111:
[----:B------:R-:W-:Y:S05]  /*1b50*/  BSYNC B0 ;  /* 0x0000000000007941 */ /* 0x000fea0003800000 */
.L_x_3110:
[----:B------:R-:W-:Y:S01]  /*1b60*/  ULDC.64 UR12, c[0x0][0x2e8] ;  /* 0x0000ba00000c7ab9 */ /* 0x000fe20000000a00 */
[----:B------:R-:W-:Y:S01]  /*1b70*/  ULDC.64 UR4, c[0x0][0x2b8] ;  /* 0x0000ae0000047ab9 */ /* 0x000fe20000000a00 */
[----:B------:R-:W-:Y:S02]  /*1b80*/  ISETP.NE.U32.AND P0, PT, RZ, UR12, PT ;  /* 0x0000000cff007c0c */ /* 0x000fe4000bf05070 */
[C---:B------:R-:W-:Y:S02]  /*1b90*/  LEA R4, P1, R12.reuse, UR4, 0x2 ;  /* 0x000000040c047c11 */ /* 0x040fe4000f8210ff */
[----:B------:R-:W-:Y:S02]  /*1ba0*/  ISETP.NE.AND.EX P0, PT, RZ, UR13, PT, P0 ;  /* 0x0000000dff007c0c */ /* 0x000fe4000bf05300 */
[----:B------:R-:W-:Y:S02]  /*1bb0*/  LEA.HI.X R5, R12, UR5, R5, 0x2, P1 ;  /* 0x000000050c057c11 */ /* 0x000fe400088f1405 */
[----:B------:R-:W-:-:S03]  /*1bc0*/  ISETP.NE.OR P0, PT, R2, RZ, !P0 ;  /* 0x000000ff0200720c */ /* 0x000fc60004705670 */
[----:B------:R1:W-:Y:S04]  /*1bd0*/  STG.E.128 desc[UR6][R4.64], RZ ;  /* 0x000000ff04007986 */ /* 0x0003e8000c101d06 */
        /* <DEDUP_REMOVED lines=10> */
[----:B------:R1:W-:Y:S01]  /*1c80*/  STG.E.128 desc[UR6][R4.64+0xb000], RZ ;  /* 0x00b000ff04007986 */ /* 0x0003e2000c101d06 */
[----:B------:R-:W-:Y:S05]  /*1c90*/  @P0 EXIT ;  /* 0x000000000000094d */ /* 0x000fea0003800000 */
[----:B-1----:R-:W1:Y:S08]  /*1ca0*/  LDC R5, c[0x0][0x2e0] ;  /* 0x0000b800ff057b82 */ /* 0x002e700000000800 */
[----:B------:R-:W2:Y:S08]  /*1cb0*/  LDC R7, c[0x0][0x220] ;  /* 0x00008800ff077b82 */ /* 0x000eb00000000800 */
[----:B0-----:R-:W0:Y:S01]  /*1cc0*/  LDC.64 R2, c[0x0][0x2e8] ;  /* 0x0000ba00ff027b82 */ /* 0x001e220000000a00 */
[----:B-1----:R-:W-:-:S04]  /*1cd0*/  IMAD R0, R0, R5, UR9 ;  /* 0x0000000900007e24 */ /* 0x002fc8000f8e0205 */
[----:B--2---:R-:W-:-:S04]  /*1ce0*/  IMAD R5, R0, R7, UR8 ;  /* 0x0000000800057e24 */ /* 0x004fc8000f8e0207 */
[----:B0-----:R-:W-:-:S05]  /*1cf0*/  IMAD.WIDE R2, R5, 0x4, R2 ;  /* 0x0000000405027825 */ /* 0x001fca00078e0202 */
[----:B------:R-:W-:Y:S01]  /*1d00*/  STG.E desc[UR6][R2.64], RZ ;  /* 0x000000ff02007986 */ /* 0x000fe2000c101906 */
[----:B------:R-:W-:Y:S05]  /*1d10*/  EXIT ;  /* 0x000000000000794d */ /* 0x000fea0003800000 */
.L_x_3112:
        /* <DEDUP_REMOVED lines=14> */
.L_x_3875:


//--------------------- .text._ZN7cutlass13device_kernelIN5flash11enable_sm90INS1_16FlashAttnBwdSm90INS1_25CollectiveMainloopBwdSm90ILi2ELi1ELi1EN4cute5tupleIJNS5_1CILi1EEES8_S8_EEENS6_IJNS7_ILi64EEENS7_ILi96EEENS7_ILi192EEEEEENS_6half_tEfNS_4arch4Sm90ELb1ELb0ELb1ELb1ELb0ELb0ELb1ELb0ELi3ELi1ELi1ELi1ELb0EEENS1_21CollectiveEpilogueBwdISD_SE_SG_Li384ELb1ELb1ELi3EEENS1_25SingleTileBwdLPTSchedulerILb1ELi96ELb0EEEEEEEEEvNT_6ParamsE --------------------------
	.section	.text._ZN7cutlass13device_kernelIN5flash11enable_sm90INS1_16FlashAttnBwdSm90INS1_25CollectiveMainloopBwdSm90ILi2ELi1ELi1EN4cute5tupleIJNS5_1CILi1EEES8_S8_EEENS6_IJNS7_ILi64EEENS7_ILi96EEENS7_ILi192EEEEEENS_6half_tEfNS_4arch4Sm90ELb1ELb0ELb1ELb1ELb0ELb0ELb1ELb0ELi3ELi1ELi1ELi1ELb0EEENS1_21CollectiveEpilogueBwdISD_SE_SG_Li384ELb1ELb1ELi3EEENS1_25SingleTileBwdLPTSchedulerILb1ELi96ELb0EEEEEEEEEvNT_6ParamsE,"ax",@progbits
	.align	128
.text._ZN7cutlass13device_kernelIN5flash11enable_sm90INS1_16FlashAttnBwdSm90INS1_25CollectiveMainloopBwdSm90ILi2ELi1ELi1EN4cute5tupleIJNS5_1CILi1EEES8_S8_EEENS6_IJNS7_ILi64EEENS7_ILi96EEENS7_ILi192EEEEEENS_6half_tEfNS_4arch4Sm90ELb1ELb0ELb1ELb1ELb0ELb0ELb1ELb0ELi3ELi1ELi1ELi1ELb0EEENS1_21CollectiveEpilogueBwdISD_SE_SG_Li384ELb1ELb1ELi3EEENS1_25SingleTileBwdLPTSchedulerILb1ELi96ELb0EEEEEEEEEvNT_6ParamsE:
        .type           _ZN7cutlass13device_kernelIN5flash11enable_sm90INS1_16FlashAttnBwdSm90INS1_25CollectiveMainloopBwdSm90ILi2ELi1ELi1EN4cute5tupleIJNS5_1CILi1EEES8_S8_EEENS6_IJNS7_ILi64EEENS7_ILi96EEENS7_ILi192EEEEEENS_6half_tEfNS_4arch4Sm90ELb1ELb0ELb1ELb1ELb0ELb0ELb1ELb0ELi3ELi1ELi1ELi1ELb0EEENS1_21CollectiveEpilogueBwdISD_SE_SG_Li384ELb1ELb1ELi3EEENS1_25SingleTileBwdLPTSchedulerILb1ELi96ELb0EEEEEEEEEvNT_6ParamsE,@function
        .size           _ZN7cutlass13device_kernelIN5flash11enable_sm90INS1_16FlashAttnBwdSm90INS1_25CollectiveMainloopBwdSm90ILi2ELi1ELi1EN4cute5tupleIJNS5_1CILi1EEES8_S8_EEENS6_IJNS7_ILi64EEENS7_ILi96EEENS7_ILi192EEEEEENS_6half_tEfNS_4arch4Sm90ELb1ELb0ELb1ELb1ELb0ELb0ELb1ELb0ELi3ELi1ELi1ELi1ELb0EEENS1_21CollectiveEpilogueBwdISD_SE_SG_Li384ELb1ELb1ELi3EEENS1_25SingleTileBwdLPTSchedulerILb1ELi96ELb0EEEEEEEEEvNT_6ParamsE,(.L_x_3876 - _ZN7cutlass13device_kernelIN5flash11enable_sm90INS1_16FlashAttnBwdSm90INS1_25CollectiveMainloopBwdSm90ILi2ELi1ELi1EN4cute5tupleIJNS5_1CILi1EEES8_S8_EEENS6_IJNS7_ILi64EEENS7_ILi96EEENS7_ILi192EEEEEENS_6half_tEfNS_4arch4Sm90ELb1ELb0ELb1ELb1ELb0ELb0ELb1ELb0ELi3ELi1ELi1ELi1ELb0EEENS1_21CollectiveEpilogueBwdISD_SE_SG_Li384ELb1ELb1ELi3EEENS1_25SingleTileBwdLPTSchedulerILb1ELi96ELb0EEEEEEEEEvNT_6ParamsE)
        .other          _ZN7cutlass13device_kernelIN5flash11enable_sm90INS1_16FlashAttnBwdSm90INS1_25CollectiveMainloopBwdSm90ILi2ELi1ELi1EN4cute5tupleIJNS5_1CILi1EEES8_S8_EEENS6_IJNS7_ILi64EEENS7_ILi96EEENS7_ILi192EEEEEENS_6half_tEfNS_4arch4Sm90ELb1ELb0ELb1ELb1ELb0ELb0ELb1ELb0ELi3ELi1ELi1ELi1ELb0EEENS1_21CollectiveEpilogueBwdISD_SE_SG_Li384ELb1ELb1ELi3EEENS1_25SingleTileBwdLPTSchedulerILb1ELi96ELb0EEEEEEEEEvNT_6ParamsE,@"STO_CUDA_ENTRY STV_DEFAULT"
_ZN7cutlass13device_kernelIN5flash11enable_sm90INS1_16FlashAttnBwdSm90INS1_25CollectiveMainloopBwdSm90ILi2ELi1ELi1EN4cute5tupleIJNS5_1CILi1EEES8_S8_EEENS6_IJNS7_ILi64EEENS7_ILi96EEENS7_ILi192EEEEEENS_6half_tEfNS_4arch4Sm90ELb1ELb0ELb1ELb1ELb0ELb0ELb1ELb0ELi3ELi1ELi1ELi1ELb0EEENS1_21CollectiveEpilogueBwdISD_SE_SG_Li384ELb1ELb1ELi3EEENS1_25SingleTileBwdLPTSchedulerILb1ELi96ELb0EEEEEEEEEvNT_6ParamsE:
        /* <DEDUP_REMOVED lines=23> */
.L_x_3114:
[----:B------:R-:W-:Y:S05]  /*0170*/  BSYNC B0 ;  /* 0x0000000000007941 */ /* 0x000fea0003800000 */
.L_x_3113:
        /* <DEDUP_REMOVED lines=34> */
.L_x_3115:
        /* <DEDUP_REMOVED lines=20> */
.L_x_3116:
        /* <DEDUP_REMOVED lines=9> */
.L_x_3119:
        /* <DEDUP_REMOVED lines=24> */
[----:B------:R-:W1:Y:S01]  /*06f0*/  LDC R2, c[0x0][0x8dc] ;  /* 0x00023700ff027b82 */ /* 0x000e620000000800 */
[----:B------:R-:W-:Y:S01]  /*0700*/  IMAD.U32 R3, RZ, RZ, UR4 ;  /* 0x00000004ff037e24 */ /* 0x000fe2000f8e00ff */
[----:B-1----:R-:W-:-:S13]  /*0710*/  ISETP.NE.AND P0, PT, R2, 0x1, PT ;  /* 0x000000010200780c */ /* 0x002fda0003f05270 */
[----:B------:R-:W1:Y:S02]  /*0720*/  @P0 LDC.64 R4, c[0x0][0x8e0] ;  /* 0x00023800ff040b82 */ /* 0x000e640000000a00 */
[----:B-1----:R-:W-:-:S05]  /*0730*/  @P0 IMAD.HI.U32 R0, R4, UR4, RZ ;  /* 0x0000000404000c27 */ /* 0x002fca000f8e00ff */
[----:B------:R-:W-:-:S05]  /*0740*/  @P0 SHF.R.U32.HI R3, RZ, R5, R0 ;  /* 0x00000005ff030219 */ /* 0x000fca0000011600 */
[----:B------:R1:W-:Y:S01]  /*0750*/  STL [R1+0x10], R3 ;  /* 0x0000100301007387 */ /* 0x0003e20000100800 */
[----:B------:R-:W-:Y:S01]  /*0760*/  IMAD R0, R3, R2, RZ ;  /* 0x0000000203007224 */ /* 0x000fe200078e02ff */
[----:B------:R-:W-:Y:S06]  /*0770*/  BRA `(.L_x_3121) ;  /* 0x0000000000207947 */ /* 0x000fec0003800000 */
.L_x_3120:
[----:B------:R-:W1:Y:S01]  /*0780*/  LDC R2, c[0x0][0x8c4] ;  /* 0x00023100ff027b82 */ /* 0x000e620000000800 */
[----:B------:R-:W-:Y:S01]  /*0790*/  IMAD.U32 R3, RZ, RZ, UR4 ;  /* 0x00000004ff037e24 */ /* 0x000fe2000f8e00ff */
[----:B-1----:R-:W-:-:S13]  /*07a0*/  ISETP.NE.AND P0, PT, R2, 0x1, PT ;  /* 0x000000010200780c */ /* 0x002fda0003f05270 */
[----:B------:R-:W1:Y:S02]  /*07b0*/  @P0 LDC.64 R4, c[0x0][0x8c8] ;  /* 0x00023200ff040b82 */ /* 0x000e640000000a00 */
[----:B-1----:R-:W-:-:S05]  /*07c0*/  @P0 IMAD.HI.U32 R0, R4, UR4, RZ ;  /* 0x0000000404000c27 */ /* 0x002fca000f8e00ff */
[----:B------:R-:W-:-:S05]  /*07d0*/  @P0 SHF.R.U32.HI R3, RZ, R5, R0 ;  /* 0x00000005ff030219 */ /* 0x000fca0000011600 */
[----:B------:R2:W-:Y:S01]  /*07e0*/  STL [R1+0x10], R3 ;  /* 0x0000100301007387 */ /* 0x0005e20000100800 */
[----:B------:R-:W-:-:S07]  /*07f0*/  IMAD R0, R3, R2, RZ ;  /* 0x0000000203007224 */ /* 0x000fce00078e02ff */
.L_x_3121:
[----:B------:R-:W3:Y:S01]  /*0800*/  LDC R2, c[0x0][0x8b8] ;  /* 0x00022e00ff027b82 */ /* 0x000ee20000000800 */
[----:B------:R-:W-:Y:S01]  /*0810*/  IADD3 R0, -R0, UR4, RZ ;  /* 0x0000000400007c10 */ /* 0x000fe2000fffe1ff */
[----:B------:R-:W-:Y:S02]  /*0820*/  ULDC.64 UR4, c[0x0][0x8f8] ;  /* 0x00023e0000047ab9 */ /* 0x000fe40000000a00 */
[----:B------:R-:W-:-:S04]  /*0830*/  ISETP.NE.U32.AND P0, PT, RZ, UR4, PT ;  /* 0x00000004ff007c0c */ /* 0x000fc8000bf05070 */
[----:B------:R-:W4:Y:S01]  /*0840*/  LDC R5, c[0x0][0x8c4] ;  /* 0x00023100ff057b82 */ /* 0x000f220000000800 */
[----:B------:R-:W-:Y:S02]  /*0850*/  ISETP.NE.AND.EX P0, PT, RZ, UR5, PT, P0 ;  /* 0x00000005ff007c0c */ /* 0x000fe4000bf05300 */
[----:B---3--:R-:W-:Y:S01]  /*0860*/  ISETP.NE.AND P1, PT, R2, 0x1, PT ;  /* 0x000000010200780c */ /* 0x008fe20003f25270 */
[----:B----4-:R-:W-:-:S04]  /*0870*/  IMAD R4, R5, UR6, R0 ;  /* 0x0000000605047c24 */ /* 0x010fc8000f8e0200 */
[----:B------:R-:W-:-:S08]  /*0880*/  IMAD.MOV.U32 R5, RZ, RZ, R4 ;  /* 0x000000ffff057224 */ /* 0x000fd000078e0004 */
[----:B-12---:R-:W1:Y:S08]  /*0890*/  @P1 LDC R3, c[0x0][0x8bc] ;  /* 0x00022f00ff031b82 */ /* 0x006e700000000800 */
[----:B------:R-:W2:Y:S01]  /*08a0*/  @P1 LDC R7, c[0x0][0x8c0] ;  /* 0x00023000ff071b82 */ /* 0x000ea20000000800 */
[----:B-1----:R-:W-:-:S05]  /*08b0*/  @P1 IMAD.HI.U32 R0, R4, R3, RZ ;  /* 0x0000000304001227 */ /* 0x002fca00078e00ff */
[----:B--2---:R-:W-:-:S05]  /*08c0*/  @P1 SHF.R.U32.HI R5, RZ, R7, R0 ;  /* 0x00000007ff051219 */ /* 0x004fca0000011600 */
[----:B------:R-:W-:-:S04]  /*08d0*/  IMAD.MOV R3, RZ, RZ, -R5 ;  /* 0x000000ffff037224 */ /* 0x000fc800078e0a05 */
[----:B------:R-:W-:-:S05]  /*08e0*/  IMAD R8, R2, R3, R4 ;  /* 0x0000000302087224 */ /* 0x000fca00078e0204 */
[----:B------:R1:W-:Y:S01]  /*08f0*/  STL [R1+0x14], R8 ;  /* 0x0000140801007387 */ /* 0x0003e20000100800 */
[----:B------:R-:W-:Y:S05]  /*0900*/  @!P0 BRA `(.L_x_3122) ;  /* 0x0000000000108947 */ /* 0x000fea0003800000 */
[----:B------:R-:W2:Y:S02]  /*0910*/  LDC.64 R2, c[0x0][0x8f8] ;  /* 0x00023e00ff027b82 */ /* 0x000ea40000000a00 */
[----:B--2---:R-:W-:-:S05]  /*0920*/  IMAD.WIDE R2, R5, 0x4, R2 ;  /* 0x0000000405027825 */ /* 0x004fca00078e0202 */
[----:B------:R3:W5:Y:S01]  /*0930*/  LDG.E R0, desc[UR38][R2.64] ;  /* 0x0000002602007981 */ /* 0x000762000c1e1900 */
[----:B------:R-:W-:Y:S05]  /*0940*/  BRA `(.L_x_3123) ;  /* 0x00000000002c7947 */ /* 0x000fea0003800000 */
.L_x_3122:
[----:B------:R-:W-:Y:S02]  /*0950*/  ULDC.64 UR4, c[0x0][0x8f0] ;  /* 0x00023c0000047ab9 */ /* 0x000fe40000000a00 */
[----:B------:R-:W-:-:S04]  /*0960*/  ISETP.NE.U32.AND P0, PT, RZ, UR4, PT ;  /* 0x00000004ff007c0c */ /* 0x000fc8000bf05070 */
[----:B------:R-:W-:-:S13]  /*0970*/  ISETP.NE.AND.EX P0, PT, RZ, UR5, PT, P0 ;  /* 0x00000005ff007c0c */ /* 0x000fda000bf05300 */
[----:B------:R-:W-:Y:S05]  /*0980*/  @!P0 BRA `(.L_x_3124) ;  /* 0x0000000000188947 */ /* 0x000fea0003800000 */
[----:B------:R-:W2:Y:S02]  /*0990*/  LDC.64 R2, c[0x0][0x8f0] ;  /* 0x00023c00ff027b82 */ /* 0x000ea40000000a00 */
[----:B--2---:R-:W-:-:S05]  /*09a0*/  IMAD.WIDE R2, R5, 0x4, R2 ;  /* 0x0000000405027825 */ /* 0x004fca00078e0202 */
[----:B------:R-:W2:Y:S04]  /*09b0*/  LDG.E R0, desc[UR38][R2.64] ;  /* 0x0000002602007981 */ /* 0x000ea8000c1e1900 */
[----:B------:R-:W2:Y:S02]  /*09c0*/  LDG.E R7, desc[UR38][R2.64+0x4] ;  /* 0x0000042602077981 */ /* 0x000ea4000c1e1900 */
[----:B--2---:R-:W-:Y:S01]  /*09d0*/  IMAD.IADD R0, R7, 0x1, -R0 ;  /* 0x0000000107007824 */ /* 0x004fe200078e0a00 */
[----:B------:R-:W-:Y:S06]  /*09e0*/  BRA `(.L_x_3123) ;  /* 0x0000000000047947 */ /* 0x000fec0003800000 */
.L_x_3124:
[----:B------:R-:W2:Y:S02]  /*09f0*/  LDC R0, c[0x0][0x8ec] ;  /* 0x00023b00ff007b82 */ /* 0x000ea40000000800 */
.L_x_3123:
[----:B------:R-:W4:Y:S01]  /*0a00*/  LDL R4, [R1+0x10] ;  /* 0x0000100001047983 */ /* 0x000f220000100800 */
[----:B--2--5:R-:W-:-:S04]  /*0a10*/  VIADD R0, R0, 0x5f ;  /* 0x0000005f00007836 */ /* 0x024fc80000000000 */
[----:B------:R-:W-:-:S05]  /*0a20*/  IMAD.HI R0, R0, 0x2aaaaaab, RZ ;  /* 0x2aaaaaab00007827 */ /* 0x000fca00078e02ff */
[----:B---3--:R-:W-:-:S04]  /*0a30*/  SHF.R.U32.HI R3, RZ, 0x1f, R0 ;  /* 0x0000001fff037819 */ /* 0x008fc80000011600 */
[----:B------:R-:W-:-:S04]  /*0a40*/  LEA.HI.SX32 R3, R0, R3, 0x1c ;  /* 0x0000000300037211 */ /* 0x000fc800078fe2ff */
[----:B----4-:R-:W-:-:S04]  /*0a50*/  ISETP.GE.AND P0, PT, R4, R3, PT ;  /* 0x000000030400720c */ /* 0x010fc80003f06270 */
[----:B------:R-:W-:-:S04]  /*0a60*/  SEL R6, R5, 0xffffffff, !P0 ;  /* 0xffffffff05067807 */ /* 0x000fc80004000000 */
[----:B------:R-:W-:Y:S01]  /*0a70*/  ISETP.GE.AND P0, PT, R6, RZ, PT ;  /* 0x000000ff0600720c */ /* 0x000fe20003f06270 */
[----:B------:R2:W-:-:S12]  /*0a80*/  STL [R1+0xc], R6 ;  /* 0x00000c0601007387 */ /* 0x0005d80000100800 */
[----:B--2---:R-:W-:Y:S05]  /*0a90*/  @!P0 BRA `(.L_x_3125) ;  /* 0x000000a800748947 */ /* 0x004fea0003800000 */
[----:B------:R-:W-:Y:S01]  /*0aa0*/  SHF.R.S32.HI R0, RZ, 0x1f, R8 ;  /* 0x0000001fff007819 */ /* 0x000fe20000011408 */
[----:B------:R-:W-:Y:S01]  /*0ab0*/  ULDC.64 UR4, c[0x0][0x780] ;  /* 0x0001e00000047ab9 */ /* 0x000fe20000000a00 */
[----:B------:R-:W2:Y:S01]  /*0ac0*/  LDC R17, c[0x0][0x290] ;  /* 0x0000a400ff117b82 */ /* 0x000ea20000000800 */
[----:B------:R-:W-:Y:S02]  /*0ad0*/  ISETP.NE.U32.AND P0, PT, RZ, UR4, PT ;  /* 0x00000004ff007c0c */ /* 0x000fe4000bf05070 */
[----:B------:R3:W-:Y:S02]  /*0ae0*/  STL [R1+0x18], R0 ;  /* 0x0000180001007387 */ /* 0x0007e40000100800 */
[----:B------:R-:W-:-:S13]  /*0af0*/  ISETP.NE.AND.EX P0, PT, RZ, UR5, PT, P0 ;  /* 0x00000005ff007c0c */ /* 0x000fda000bf05300 */
[----:B---3--:R-:W-:Y:S05]  /*0b00*/  @!P0 BRA `(.L_x_3126) ;  /* 0x0000000000108947 */ /* 0x008fea0003800000 */
[----:B------:R-:W3:Y:S02]  /*0b10*/  LDC.64 R18, c[0x0][0x780] ;  /* 0x0001e000ff127b82 */ /* 0x000ee40000000a00 */
[----:B---3--:R-:W-:-:S06]  /*0b20*/  IMAD.WIDE R18, R6, 0x4, R18 ;  /* 0x0000000406127825 */ /* 0x008fcc00078e0212 */
[----:B------:R3:W5:Y:S01]  /*0b30*/  LDG.E R18, desc[UR38][R18.64] ;  /* 0x0000002612127981 */ /* 0x000762000c1e1900 */
[----:B------:R-:W-:Y:S05]  /*0b40*/  BRA `(.L_x_3127) ;  /* 0x0000000000287947 */ /* 0x000fea0003800000 */
.L_x_3126:
[----:B------:R-:W-:Y:S01]  /*0b50*/  ULDC.64 UR4, c[0x0][0x770] ;  /* 0x0001dc0000047ab9 */ /* 0x000fe20000000a00 */
[----:B------:R-:W4:Y:S01]  /*0b60*/  LDC R18, c[0x0][0x280] ;  /* 0x0000a000ff127b82 */ /* 0x000f220000000800 */
[----:B------:R-:W-:-:S04]  /*0b70*/  ISETP.NE.U32.AND P0, PT, RZ, UR4, PT ;  /* 0x00000004ff007c0c */ /* 0x000fc8000bf05070 */
[----:B------:R-:W-:-:S13]  /*0b80*/  ISETP.NE.AND.EX P0, PT, RZ, UR5, PT, P0 ;  /* 0x00000005ff007c0c */ /* 0x000fda000bf05300 */
[----:B------:R-:W-:Y:S05]  /*0b90*/  @!P0 BRA `(.L_x_3127) ;  /* 0x0000000000148947 */ /* 0x000fea0003800000 */
[----:B------:R-:W3:Y:S02]  /*0ba0*/  LDC.64 R2, c[0x0][0x770] ;  /* 0x0001dc00ff027b82 */ /* 0x000ee40000000a00 */
[----:B---3--:R-:W-:-:S05]  /*0bb0*/  IMAD.WIDE R2, R6, 0x4, R2 ;  /* 0x0000000406027825 */ /* 0x008fca00078e0202 */
[----:B----4-:R-:W3:Y:S04]  /*0bc0*/  LDG.E R18, desc[UR38][R2.64] ;  /* 0x0000002602127981 */ /* 0x010ee8000c1e1900 */
[----:B------:R-:W3:Y:S02]  /*0bd0*/  LDG.E R5, desc[UR38][R2.64+0x4] ;  /* 0x0000042602057981 */ /* 0x000ee4000c1e1900 */
[----:B---3--:R-:W-:-:S07]  /*0be0*/  IMAD.IADD R18, R5, 0x1, -R18 ;  /* 0x0000000105127824 */ /* 0x008fce00078e0a12 */
.L_x_3127:
[----:B------:R-:W-:Y:S02]  /*0bf0*/  ULDC.64 UR4, c[0x0][0x788] ;  /* 0x0001e20000047ab9 */ /* 0x000fe40000000a00 */
[----:B------:R-:W-:-:S04]  /*0c00*/  ISETP.NE.U32.AND P0, PT, RZ, UR4, PT ;  /* 0x00000004ff007c0c */ /* 0x000fc8000bf05070 */
[----:B------:R-:W-:-:S13]  /*0c10*/  ISETP.NE.AND.EX P0, PT, RZ, UR5, PT, P0 ;  /* 0x00000005ff007c0c */ /* 0x000fda000bf05300 */
[----:B------:R-:W-:Y:S05]  /*0c20*/  @!P0 BRA `(.L_x_3128) ;  /* 0x0000000000108947 */ /* 0x000fea0003800000 */
[----:B------:R-:W1:Y:S02]  /*0c30*/  LDC.64 R2, c[0x0][0x788] ;  /* 0x0001e200ff027b82 */ /* 0x000e640000000a00 */
[----:B-1----:R-:W-:-:S05]  /*0c40*/  IMAD.WIDE R2, R6, 0x4, R2 ;  /* 0x0000000406027825 */ /* 0x002fca00078e0202 */
[----:B--2---:R1:W5:Y:S01]  /*0c50*/  LDG.E R17, desc[UR38][R2.64] ;  /* 0x0000002602117981 */ /* 0x004362000c1e1900 */
[----:B------:R-:W-:Y:S05]  /*0c60*/  BRA `(.L_x_3129) ;  /* 0x0000000000247947 */ /* 0x000fea0003800000 */
.L_x_3128:
[----:B------:R-:W-:Y:S02]  /*0c70*/  ULDC.64 UR4, c[0x0][0x778] ;  /* 0x0001de0000047ab9 */ /* 0x000fe40000000a00 */
[----:B------:R-:W-:-:S04]  /*0c80*/  ISETP.NE.U32.AND P0, PT, RZ, UR4, PT ;  /* 0x00000004ff007c0c */ /* 0x000fc8000bf05070 */
[----:B------:R-:W-:-:S13]  /*0c90*/  ISETP.NE.AND.EX P0, PT, RZ, UR5, PT, P0 ;  /* 0x00000005ff007c0c */ /* 0x000fda000bf05300 */
[----:B------:R-:W-:Y:S05]  /*0ca0*/  @!P0 BRA `(.L_x_3129) ;  /* 0x0000000000148947 */ /* 0x000fea0003800000 */
[----:B------:R-:W1:Y:S02]  /*0cb0*/  LDC.64 R2, c[0x0][0x778] ;  /* 0x0001de00ff027b82 */ /* 0x000e640000000a00 */
[----:B-1----:R-:W-:-:S05]  /*0cc0*/  IMAD.WIDE R2, R6, 0x4, R2 ;  /* 0x0000000406027825 */ /* 0x002fca00078e0202 */
[----:B--2---:R-:W2:Y:S04]  /*0cd0*/  LDG.E R17, desc[UR38][R2.64] ;  /* 0x0000002602117981 */ /* 0x004ea8000c1e1900 */
[----:B------:R-:W2:Y:S02]  /*0ce0*/  LDG.E R0, desc[UR38][R2.64+0x4] ;  /* 0x0000042602007981 */ /* 0x000ea4000c1e1900 */
[----:B--2---:R-:W-:-:S07]  /*0cf0*/  IMAD.IADD R17, R0, 0x1, -R17 ;  /* 0x0000000100117824 */ /* 0x004fce00078e0a11 */
.L_x_3129:
[----:B--2-45:R-:W-:Y:S01]  /*0d00*/  IMAD.IADD R0, R18, 0x1, -R17 ;  /* 0x0000000112007824 */ /* 0x034fe200078e0a11 */
[----:B------:R-:W-:Y:S01]  /*0d10*/  ULDC UR4, c[0x0][0x74c] ;  /* 0x0001d30000047ab9 */ /* 0x000fe20000000800 */
[----:B------:R-:W-:Y:S02]  /*0d20*/  PLOP3.LUT P0, PT, PT, PT, PT, 0x80, 0x0 ;  /* 0x000000000000781c */ /* 0x000fe40003f0f070 */
[----:B------:R-:W-:Y:S01]  /*0d30*/  CS2R R70, SRZ ;  /* 0x0000000000467805 */ /* 0x000fe2000001ff00 */
[----:B-1----:R-:W-:Y:S01]  /*0d40*/  IMAD R2, R4, 0x60, R0 ;  /* 0x0000006004027824 */ /* 0x002fe200078e0200 */
[----:B------:R-:W-:Y:S01]  /*0d50*/  CS2R R68, SRZ ;  /* 0x0000000000447805 */ /* 0x000fe2000001ff00 */
[----:B------:R-:W-:Y:S01]  /*0d60*/  VIADD R0, R18, 0x3f ;  /* 0x0000003f12007836 */ /* 0x000fe20000000000 */
[----:B------:R-:W-:Y:S01]  /*0d70*/  CS2R R66, SRZ ;  /* 0x0000000000427805 */ /* 0x000fe2000001ff00 */
[----:B------:R-:W-:Y:S01]  /*0d80*/  VIADD R2, R2, -UR4 ;  /* 0x8000000402027c36 */ /* 0x000fe20008000000 */
[----:B------:R-:W-:-:S02]  /*0d90*/  CS2R R64, SRZ ;  /* 0x0000000000407805 */ /* 0x000fc4000001ff00 */
[----:B------:R-:W-:Y:S02]  /*0da0*/  CS2R R62, SRZ ;  /* 0x00000000003e7805 */ /* 0x000fe4000001ff00 */
[----:B------:R-:W-:Y:S02]  /*0db0*/  SHF.R.S32.HI R3, RZ, 0x1f, R0 ;  /* 0x0000001fff037819 */ /* 0x000fe40000011400 */
[----:B------:R-:W-:Y:S02]  /*0dc0*/  CS2R R60, SRZ ;  /* 0x00000000003c7805 */ /* 0x000fe4000001ff00 */
[----:B------:R-:W-:Y:S02]  /*0dd0*/  SHF.R.S32.HI R5, RZ, 0x1f, R2 ;  /* 0x0000001fff057819 */ /* 0x000fe40000011402 */
[----:B------:R-:W-:Y:S02]  /*0de0*/  CS2R R58, SRZ ;  /* 0x00000000003a7805 */ /* 0x000fe4000001ff00 */
[----:B------:R-:W-:-:S02]  /*0df0*/  LEA.HI R3, R3, R0, RZ, 0x6 ;  /* 0x0000000003037211 */ /* 0x000fc400078f30ff */
[----:B------:R-:W-:Y:S02]  /*0e00*/  CS2R R56, SRZ ;  /* 0x0000000000387805 */ /* 0x000fe4000001ff00 */
[----:B------:R-:W-:Y:S02]  /*0e10*/  LEA.HI R5, R5, R2, RZ, 0x6 ;  /* 0x0000000205057211 */ /* 0x000fe400078f30ff */
[----:B------:R-:W-:Y:S02]  /*0e20*/  CS2R R54, SRZ ;  /* 0x0000000000367805 */ /* 0x000fe4000001ff00 */
[----:B------:R-:W-:Y:S02]  /*0e30*/  SHF.R.S32.HI R4, RZ, 0x6, R3 ;  /* 0x00000006ff047819 */ /* 0x000fe40000011403 */
[----:B------:R-:W-:Y:S02]  /*0e40*/  CS2R R52, SRZ ;  /* 0x0000000000347805 */ /* 0x000fe4000001ff00 */
[----:B------:R-:W-:-:S02]  /*0e50*/  SHF.R.S32.HI R5, RZ, 0x6, R5 ;  /* 0x00000006ff057819 */ /* 0x000fc40000011405 */
[----:B------:R-:W-:Y:S02]  /*0e60*/  CS2R R50, SRZ ;  /* 0x0000000000327805 */ /* 0x000fe4000001ff00 */
[----:B------:R-:W-:Y:S01]  /*0e70*/  CS2R R48, SRZ ;  /* 0x0000000000307805 */ /* 0x000fe2000001ff00 */
[----:B------:R1:W-:Y:S01]  /*0e80*/  STL [R1+0x8], R4 ;  /* 0x0000080401007387 */ /* 0x0003e20000100800 */
[----:B------:R-:W-:Y:S02]  /*0e90*/  VIMNMX R16, RZ, R5, !PT ;  /* 0x00000005ff107248 */ /* 0x000fe40007fe0100 */
[----:B------:R-:W-:Y:S02]  /*0ea0*/  CS2R R46, SRZ ;  /* 0x00000000002e7805 */ /* 0x000fe4000001ff00 */
[----:B------:R-:W-:Y:S02]  /*0eb0*/  CS2R R44, SRZ ;  /* 0x00000000002c7805 */ /* 0x000fe4000001ff00 */
[----:B------:R-:W-:-:S02]  /*0ec0*/  CS2R R42, SRZ ;  /* 0x00000000002a7805 */ /* 0x000fc4000001ff00 */
[----:B------:R-:W-:Y:S02]  /*0ed0*/  ISETP.GT.AND P1, PT, R4, R16, PT ;  /* 0x000000100400720c */ /* 0x000fe40003f24270 */
        /* <DEDUP_REMOVED lines=33> */
[----:B-1----:R-:W-:Y:S06]  /*10f0*/  @!P1 BRA `(.L_x_3130) ;  /* 0x0000003400189947 */ /* 0x002fec0003800000 */
        /* <DEDUP_REMOVED lines=24> */
[----:B--23--:R-:W-:Y:S05]  /*1280*/  CALL.ABS.NOINC R14 ;  /* 0x000000000e007343 */ /* 0x00cfea0003c00000 */
.L_x_3132:
        /* <DEDUP_REMOVED lines=15> */
.L_x_3131:
        /* <DEDUP_REMOVED lines=20> */
.L_x_3134:
        /* <DEDUP_REMOVED lines=15> */
.L_x_3133:
        /* <DEDUP_REMOVED lines=8> */
.L_x_3274:
[----:B------:R-:W-:Y:S01]  /*1630*/  SHF.L.U32 R10, RZ, 0x1f, RZ ;  /* 0x0000001fff0a7819 */ /* 0x000fe200000006ff */
[----:B--2---:R-:W-:Y:S01]  /*1640*/  IMAD.HI R4, R14, 0x55555556, RZ ;  /* 0x555555560e047827 */ /* 0x004fe200078e02ff */
[----:B------:R-:W-:Y:S02]  /*1650*/  LOP3.LUT R5, R2, 0xffffff80, RZ, 0xc0, !PT ;  /* 0xffffff8002057812 */ /* 0x000fe400078ec0ff */
[----:B------:R-:W2:Y:S01]  /*1660*/  SYNCS.PHASECHK.TRANS64.TRYWAIT P0, [UR36+0x36400], R10 ;  /* 0x0364000aff0075a7 */ /* 0x000ea20008000164 */
[-C--:B------:R-:W-:Y:S01]  /*1670*/  LEA.HI R2, R3, R0.reuse, RZ, 0x5 ;  /* 0x0000000003027211 */ /* 0x080fe200078f28ff */
[----:B------:R-:W-:Y:S01]  /*1680*/  IMAD.HI R8, R13, 0x55555556, RZ ;  /* 0x555555560d087827 */ /* 0x000fe200078e02ff */
[----:B------:R-:W-:Y:S02]  /*1690*/  LEA.HI R7, R3, R0, RZ, 0x4 ;  /* 0x0000000003077211 */ /* 0x000fe400078f20ff */
[--C-:B------:R-:W-:Y:S02]  /*16a0*/  SHF.R.S32.HI R6, RZ, 0x5, R2.reuse ;  /* 0x00000005ff067819 */ /* 0x100fe40000011402 */
[----:B------:R-:W-:Y:S01]  /*16b0*/  SHF.R.S32.HI R11, RZ, 0x1f, R2 ;  /* 0x0000001fff0b7819 */ /* 0x000fe20000011402 */
[----:B------:R-:W-:Y:S01]  /*16c0*/  IMAD.IADD R2, R0, 0x1, -R5 ;  /* 0x0000000100027824 */ /* 0x000fe200078e0a05 */
[----:B------:R-:W-:-:S02]  /*16d0*/  LEA.HI R3, R4, R4, RZ, 0x1 ;  /* 0x0000000404037211 */ /* 0x000fc400078f08ff */
[----:B------:R-:W-:Y:S02]  /*16e0*/  LOP3.LUT R9, R7, 0xfffffff0, RZ, 0xc0, !PT ;  /* 0xfffffff007097812 */ /* 0x000fe400078ec0ff */
[----:B------:R-:W-:Y:S01]  /*16f0*/  LEA.HI R11, R11, R6, RZ, 0x2 ;  /* 0x000000060b0b7211 */ /* 0x000fe200078f10ff */
[----:B------:R-:W-:Y:S01]  /*1700*/  IMAD R4, R3, -0x3, R14 ;  /* 0xfffffffd03047824 */ /* 0x000fe200078e020e */
[----:B------:R-:W-:Y:S01]  /*1710*/  LEA.HI R8, R8, R8, RZ, 0x1 ;  /* 0x0000000808087211 */ /* 0x000fe200078f08ff */
[----:B------:R-:W-:Y:S01]  /*1720*/  IMAD.IADD R9, R0, 0x1, -R9 ;  /* 0x0000000100097824 */ /* 0x000fe200078e0a09 */
[----:B------:R-:W-:Y:S02]  /*1730*/  SHF.R.S32.HI R3, RZ, 0x1f, R2 ;  /* 0x0000001fff037819 */ /* 0x000fe40000011402 */
[----:B------:R-:W-:Y:S01]  /*1740*/  LOP3.LUT R11, R11, 0x3ffffc, RZ, 0xc0, !PT ;  /* 0x003ffffc0b0b7812 */ /* 0x000fe200078ec0ff */
[----:B--2---:R-:W-:Y:S06]  /*1750*/  @P0 BRA `(.L_x_3136) ;  /* 0x0000000000080947 */ /* 0x004fec0003800000 */
[----:B------:R-:W2:Y:S02]  /*1760*/  SYNCS.PHASECHK.TRANS64.TRYWAIT P0, [UR36+0x36400], R10 ;  /* 0x0364000aff0075a7 */ /* 0x000ea40008000164 */
[----:B--2---:R-:W-:Y:S05]  /*1770*/  @!P0 BRA `(.L_x_3137) ;  /* 0x0000009c00608947 */ /* 0x004fea0003800000 */
.L_x_3136:
[----:B------:R-:W4:Y:S04]  /*1780*/  LDL R20, [R1+0x10] ;  /* 0x0000100001147983 */ /* 0x000f280000100800 */
[----:B---3--:R-:W3:Y:S01]  /*1790*/  LDL.LU R19, [R1+0x4] ;  /* 0x0000040001137983 */ /* 0x008ee20000300800 */
[----:B--2---:R-:W-:Y:S01]  /*17a0*/  LEA.HI R0, R3, R2, RZ, 0x2 ;  /* 0x0000000203007211 */ /* 0x004fe200078f10ff */
[----:B------:R-:W-:Y:S01]  /*17b0*/  IMAD R14, R8, -0x3, R13 ;  /* 0xfffffffd080e7824 */ /* 0x000fe200078e020d */
[----:B------:R-:W-:Y:S01]  /*17c0*/  LEA.HI R8, R9, R9, RZ, 0x1 ;  /* 0x0000000909087211 */ /* 0x000fe200078f08ff */
[----:B------:R-:W-:Y:S01]  /*17d0*/  IMAD.IADD R12, R6, 0x1, -R11 ;  /* 0x00000001060c7824 */ /* 0x000fe200078e0a0b */
[----:B------:R-:W-:Y:S02]  /*17e0*/  SHF.R.S32.HI R5, RZ, 0x2, R0 ;  /* 0x00000002ff057819 */ /* 0x000fe40000011400 */
[----:B------:R-:W-:-:S02]  /*17f0*/  CS2R R70, SRZ ;  /* 0x0000000000467805 */ /* 0x000fc4000001ff00 */
[----:B------:R-:W-:Y:S02]  /*1800*/  SHF.R.S32.HI R6, RZ, 0x1f, R0 ;  /* 0x0000001fff067819 */ /* 0x000fe40000011400 */
[----:B------:R-:W-:Y:S02]  /*1810*/  CS2R R68, SRZ ;  /* 0x0000000000447805 */ /* 0x000fe4000001ff00 */
[----:B------:R-:W-:Y:S02]  /*1820*/  LOP3.LUT R15, R0, 0x7ffffffc, RZ, 0xc0, !PT ;  /* 0x7ffffffc000f7812 */ /* 0x000fe400078ec0ff */
[----:B------:R-:W-:Y:S02]  /*1830*/  CS2R R66, SRZ ;  /* 0x0000000000427805 */ /* 0x000fe4000001ff00 */
[----:B------:R-:W-:Y:S02]  /*1840*/  SHF.R.S32.HI R0, RZ, 0x1, R8 ;  /* 0x00000001ff007819 */ /* 0x000fe40000011408 */
[----:B------:R-:W-:-:S02]  /*1850*/  CS2R R64, SRZ ;  /* 0x0000000000407805 */ /* 0x000fc4000001ff00 */
[----:B------:R-:W-:Y:S01]  /*1860*/  SHF.R.S32.HI R11, RZ, 0x1f, R8 ;  /* 0x0000001fff0b7819 */ /* 0x000fe20000011408 */
[----:B------:R-:W-:Y:S01]  /*1870*/  IMAD.IADD R15, R2, 0x1, -R15 ;  /* 0x00000001020f7824 */ /* 0x000fe200078e0a0f */
[----:B------:R-:W-:Y:S02]  /*1880*/  SHF.R.S32.HI R10, RZ, 0x1f, R9 ;  /* 0x0000001fff0a7819 */ /* 0x000fe40000011409 */
[----:B------:R-:W-:Y:S02]  /*1890*/  CS2R R62, SRZ ;  /* 0x00000000003e7805 */ /* 0x000fe4000001ff00 */
[----:B------:R-:W-:Y:S01]  /*18a0*/  LEA.HI R11, R11, R0, RZ, 0x2 ;  /* 0x000000000b0b7211 */ /* 0x000fe200078f10ff */
[----:B------:R-:W-:Y:S01]  /*18b0*/  IMAD R14, R14, 0x10, R15 ;  /* 0x000000100e0e7824 */ /* 0x000fe200078e020f */
[----:B------:R-:W-:Y:S01]  /*18c0*/  LEA.HI R10, R10, R9, RZ, 0x3 ;  /* 0x000000090a0a7211 */ /* 0x000fe200078f18ff */
[----:B------:R-:W-:Y:S01]  /*18d0*/  IMAD R15, R13, 0x400, R2 ;  /* 0x000004000d0f7824 */ /* 0x000fe200078e0202 */
[----:B------:R-:W-:Y:S01]  /*18e0*/  LOP3.LUT R11, R11, 0xfffffffc, RZ, 0xc0, !PT ;  /* 0xfffffffc0b0b7812 */ /* 0x000fe200078ec0ff */
[----:B------:R-:W-:Y:S01]  /*18f0*/  IMAD.SHL.U32 R157, R14, 0x2, RZ ;  /* 0x000000020e9d7824 */ /* 0x000fe200078e00ff */
[----:B------:R-:W-:Y:S01]  /*1900*/  SHF.R.S32.HI R7, RZ, 0x4, R7 ;  /* 0x00000004ff077819 */ /* 0x000fe20000011407 */
[----:B------:R-:W-:Y:S01]  /*1910*/  IMAD.SHL.U32 R10, R10, 0x20, RZ ;  /* 0x000000200a0a7824 */ /* 0x000fe200078e00ff */
[----:B------:R-:W-:Y:S01]  /*1920*/  LOP3.LUT R8, R8, 0x7fffffe, RZ, 0xc0, !PT ;  /* 0x07fffffe08087812 */ /* 0x000fe200078ec0ff */
[----:B------:R-:W-:Y:S01]  /*1930*/  IMAD.IADD R11, R0, 0x1, -R11 ;  /* 0x00000001000b7824 */ /* 0x000fe200078e0a0b */
[----:B------:R-:W-:Y:S01]  /*1940*/  LEA.HI R6, R6, R5, RZ, 0x3 ;  /* 0x0000000506067211 */ /* 0x000fe200078f18ff */
[----:B------:R-:W-:Y:S01]  /*1950*/  IMAD.SHL.U32 R7, R7, 0x8, RZ ;  /* 0x0000000807077824 */ /* 0x000fe200078e00ff */
[----:B------:R-:W-:Y:S01]  /*1960*/  LOP3.LUT R10, R10, 0x7fffff00, RZ, 0xc0, !PT ;  /* 0x7fffff000a0a7812 */ /* 0x000fe200078ec0ff */
[----:B------:R-:W-:Y:S01]  /*1970*/  IMAD.SHL.U32 R0, R11, 0x40, RZ ;  /* 0x000000400b007824 */ /* 0x000fe200078e00ff */
[----:B------:R-:W-:Y:S01]  /*1980*/  LOP3.LUT R6, R6, 0xfffffff8, RZ, 0xc0, !PT ;  /* 0xfffffff806067812 */ /* 0x000fe200078ec0ff */
[----:B------:R-:W-:Y:S01]  /*1990*/  IMAD.IADD R9, R9, 0x1, -R8 ;  /* 0x0000000109097824 */ /* 0x000fe200078e0a08 */
[----:B------:R-:W-:Y:S01]  /*19a0*/  LEA.HI R3, R3, R2, RZ, 0x5 ;  /* 0x0000000203037211 */ /* 0x000fe200078f28ff */
[----:B------:R-:W-:Y:S01]  /*19b0*/  IMAD R10, R13, 0x800, R10 ;  /* 0x000008000d0a7824 */ /* 0x000fe200078e020a */
[----:B------:R-:W-:Y:S01]  /*19c0*/  LOP3.LUT R0, R0, 0xc0, RZ, 0xc0, !PT ;  /* 0x000000c000007812 */ /* 0x000fe200078ec0ff */
[----:B------:R-:W-:Y:S01]  /*19d0*/  IMAD.IADD R6, R5, 0x1, -R6 ;  /* 0x0000000105067824 */ /* 0x000fe200078e0a06 */
[----:B------:R-:W-:Y:S01]  /*19e0*/  SHF.R.S32.HI R3, RZ, 0x5, R3 ;  /* 0x00000005ff037819 */ /* 0x000fe20000011403 */
[----:B------:R-:W-:Y:S01]  /*19f0*/  IMAD R9, R9, 0x20, R10 ;  /* 0x0000002009097824 */ /* 0x000fe200078e020a */
[----:B------:R-:W-:Y:S01]  /*1a00*/  LOP3.LUT R7, R0, 0x8, R7, 0xf8, !PT ;  /* 0x0000000800077812 */ /* 0x000fe200078ef807 */
[----:B------:R-:W-:Y:S01]  /*1a10*/  IMAD.MOV.U32 R10, RZ, RZ, 0x20 ;  /* 0x00000020ff0a7424 */ /* 0x000fe200078e00ff */
[----:B------:R-:W-:Y:S01]  /*1a20*/  SHF.R.U32.HI R0, RZ, 0x3, R0 ;  /* 0x00000003ff007819 */ /* 0x000fe20000011600 */
[----:B------:R-:W-:Y:S01]  /*1a30*/  IMAD R9, R12, 0x200, R9 ;  /* 0x000002000c097824 */ /* 0x000fe200078e0209 */
[----:B------:R-:W-:Y:S01]  /*1a40*/  LOP3.LUT P0, RZ, R11, 0x2, RZ, 0xc0, !PT ;  /* 0x000000020bff7812 */ /* 0x000fe2000780c0ff */
[----:B------:R-:W-:Y:S01]  /*1a50*/  IMAD R6, R3, 0x10, R6 ;  /* 0x0000001003067824 */ /* 0x000fe200078e0206 */
[----:B------:R-:W-:Y:S01]  /*1a60*/  LOP3.LUT R0, R7, R0, RZ, 0x3c, !PT ;  /* 0x0000000007007212 */ /* 0x000fe200078e3cff */
[----:B------:R-:W-:Y:S01]  /*1a70*/  IMAD.SHL.U32 R3, R15, 0x4, RZ ;  /* 0x000000040f037824 */ /* 0x000fe200078e00ff */
[----:B------:R-:W-:Y:S01]  /*1a80*/  SEL R10, R10, 0xffffffe0, !P0 ;  /* 0xffffffe00a0a7807 */ /* 0x000fe20004000000 */
[----:B------:R-:W-:Y:S01]  /*1a90*/  IMAD.MOV.U32 R7, RZ, RZ, RZ ;  /* 0x000000ffff077224 */ /* 0x000fe200078e00ff */
[----:B------:R-:W-:Y:S01]  /*1aa0*/  CS2R R60, SRZ ;  /* 0x00000000003c7805 */ /* 0x000fe2000001ff00 */
[----:B------:R-:W-:Y:S01]  /*1ab0*/  IMAD.IADD R0, R9, 0x1, R0 ;  /* 0x0000000109007824 */ /* 0x000fe200078e0200 */
[----:B------:R-:W-:Y:S01]  /*1ac0*/  CS2R R58, SRZ ;  /* 0x00000000003a7805 */ /* 0x000fe2000001ff00 */
[----:B------:R-:W-:Y:S01]  /*1ad0*/  IMAD.MOV.U32 R5, RZ, RZ, RZ ;  /* 0x000000ffff057224 */ /* 0x000fe200078e00ff */
[----:B------:R-:W-:-:S02]  /*1ae0*/  CS2R R56, SRZ ;  /* 0x0000000000387805 */ /* 0x000fc4000001ff00 */
[----:B------:R-:W-:Y:S02]  /*1af0*/  CS2R R54, SRZ ;  /* 0x0000000000367805 */ /* 0x000fe4000001ff00 */
[----:B------:R-:W-:Y:S02]  /*1b00*/  LEA R155, R0, UR36, 0x1 ;  /* 0x00000024009b7c11 */ /* 0x000fe4000f8e08ff */
[----:B------:R-:W-:Y:S02]  /*1b10*/  CS2R R52, SRZ ;  /* 0x0000000000347805 */ /* 0x000fe4000001ff00 */
[----:B------:R-:W-:Y:S02]  /*1b20*/  LEA R0, R3, UR36, 0x2 ;  /* 0x0000002403007c11 */ /* 0x000fe4000f8e10ff */
[----:B------:R-:W-:Y:S02]  /*1b30*/  CS2R R50, SRZ ;  /* 0x0000000000327805 */ /* 0x000fe4000001ff00 */
[----:B------:R-:W-:-:S02]  /*1b40*/  IADD3 R3, R10, 0x30400, R155 ;  /* 0x000304000a037810 */ /* 0x000fc40007ffe09b */
        /* <DEDUP_REMOVED lines=37> */
[----:B----4-:R-:W-:-:S04]  /*1da0*/  IMAD R17, R20, -0x60, R17 ;  /* 0xffffffa014117824 */ /* 0x010fc800078e0211 */
[----:B------:R-:W-:Y:S01]  /*1db0*/  IMAD.IADD R2, R17, 0x1, -R157 ;  /* 0x0000000111027824 */ /* 0x000fe200078e0a9d */
[----:B------:R-:W-:Y:S02]  /*1dc0*/  IADD3 R18, -R18, 0x1, R17 ;  /* 0x0000000112127810 */ /* 0x000fe40007ffe111 */
[----:B---3--:R-:W-:Y:S02]  /*1dd0*/  LOP3.LUT R8, R19, 0x1, RZ, 0xfc, !PT ;  /* 0x0000000113087812 */ /* 0x008fe400078efcff */
[----:B------:R2:W-:Y:S01]  /*1de0*/  STL [R1], R2 ;  /* 0x0000000201007387 */ /* 0x0005e20000100800 */
[----:B------:R-:W-:-:S03]  /*1df0*/  IMAD.IADD R157, R18, 0x1, -R157 ;  /* 0x00000001129d7824 */ /* 0x000fc600078e0a9d */
[----:B------:R3:W-:Y:S01]  /*1e00*/  STL [R1+0x4], R3 ;  /* 0x0000040301007387 */ /* 0x0007e20000100800 */
[----:B--2---:R-:W-:-:S07]  /*1e10*/  IMAD.MOV.U32 R2, RZ, RZ, RZ ;  /* 0x000000ffff027224 */ /* 0x004fce00078e00ff */
.L_x_3148:
[----:B------:R-:W-:-:S13]  /*1e20*/  ISETP.NE.AND P0, PT, R8, 0x3, PT ;  /* 0x000000030800780c */ /* 0x000fda0003f05270 */
[----:B------:R-:W-:Y:S05]  /*1e30*/  @!P0 BRA `(.L_x_3138) ;  /* 0x0000000000048947 */ /* 0x000fea0003800000 */
[----:B------:R-:W-:Y:S01]  /*1e40*/  BPT.TRAP 0x1 ;  /* 0x000000040000795c */ /* 0x000fe20000300000 */
.L_x_3138:
[----:B---3--:R-:W-:Y:S02]  /*1e50*/  LEA R3, R2, UR36, 0x3 ;  /* 0x0000002402037c11 */ /* 0x008fe4000f8e18ff */
[----:B------:R-:W-:-:S04]  /*1e60*/  SHF.L.U32 R10, R7, 0x1f, RZ ;  /* 0x0000001f070a7819 */ /* 0x000fc800000006ff */
[----:B------:R2:W3:Y:S01]  /*1e70*/  SYNCS.PHASECHK.TRANS64.TRYWAIT P1, [R3+URZ+0x36410], R10 ;  /* 0x0364100a030075a7 */ /* 0x0004e2000802017f */
[----:B------:R-:W-:Y:S05]  /*1e80*/  @!P0 BRA `(.L_x_3139) ;  /* 0x0000000000048947 */ /* 0x000fea0003800000 */
[----:B------:R-:W-:Y:S01]  /*1e90*/  BPT.TRAP 0x1 ;  /* 0x000000040000795c */ /* 0x000fe20000300000 */
.L_x_3139:
[----:B---3--:R-:W-:Y:S05]  /*1ea0*/  @P1 BRA `(.L_x_3140) ;  /* 0x0000000000081947 */ /* 0x008fea0003800000 */
[----:B------:R-:W3:Y:S02]  /*1eb0*/  SYNCS.PHASECHK.TRANS64.TRYWAIT P1, [R3+URZ+0x36410], R10 ;  /* 0x0364100a030075a7 */ /* 0x000ee4000802017f */
[----:B---3--:R-:W-:Y:S05]  /*1ec0*/  @!P1 BRA `(.L_x_3141) ;  /* 0x0000009400a49947 */ /* 0x008fea0003800000 */
.L_x_3140:
        /* <DEDUP_REMOVED lines=99> */
[----:B------:R4:W1:Y:S04]  /*2500*/  LDS R142, [R9+0x30000] ;  /* 0x03000000098e7984 */ /* 0x0008680000000800 */
[----:B------:R4:W1:Y:S01]  /*2510*/  LDS R139, [R9+0x30020] ;  /* 0x03002000098b7984 */ /* 0x0008620000000800 */
[----:B------:R-:W-:Y:S05]  /*2520*/  @!P0 BRA `(.L_x_3142) ;  /* 0x0000000000048947 */ /* 0x000fea0003800000 */
[----:B------:R-:W-:Y:S01]  /*2530*/  BPT.TRAP 0x1 ;  /* 0x000000040000795c */ /* 0x000fe20000300000 */
.L_x_3142:
[----:B------:R-:W-:-:S04]  /*2540*/  SHF.L.U32 R14, R5, 0x1f, RZ ;  /* 0x0000001f050e7819 */ /* 0x000fc800000006ff */
[----:B------:R1:W1:Y:S01]  /*2550*/  SYNCS.PHASECHK.TRANS64.TRYWAIT P1, [UR36+0x36430], R14 ;  /* 0x0364300eff0075a7 */ /* 0x0002620008020164 */
[----:B------:R-:W-:Y:S05]  /*2560*/  @!P0 BRA `(.L_x_3143) ;  /* 0x0000000000048947 */ /* 0x000fea0003800000 */
[----:B------:R-:W-:Y:S01]  /*2570*/  BPT.TRAP 0x1 ;  /* 0x000000040000795c */ /* 0x000fe20000300000 */
.L_x_3143:
[----:B------:R-:W5:Y:S01]  /*2580*/  LDL R15, [R1] ;  /* 0x00000000010f7983 */ /* 0x000f620000100800 */
[----:B------:R-:W-:Y:S01]  /*2590*/  FMUL.FTZ R11, R120, UR40 ;  /* 0x00000028780b7c20 */ /* 0x000fe20008410000 */
[----:B------:R-:W-:Y:S01]  /*25a0*/  FMUL.FTZ R12, R121, UR40 ;  /* 0x00000028790c7c20 */ /* 0x000fe20008410000 */
[----:B----4-:R-:W-:Y:S01]  /*25b0*/  FMUL.FTZ R9, R122, UR40 ;  /* 0x000000287a097c20 */ /* 0x010fe20008410000 */
[----:B--23--:R-:W-:Y:S01]  /*25c0*/  FMUL.FTZ R10, R123, UR40 ;  /* 0x000000287b0a7c20 */ /* 0x00cfe20008410000 */
[----:B-1----:R-:W-:Y:S01]  /*25d0*/  FMUL.FTZ R13, R124, UR40 ;  /* 0x000000287c0d7c20 */ /* 0x002fe20008410000 */
        /* <DEDUP_REMOVED lines=15> */
[----:B------:R-:W4:Y:S08]  /*26d0*/  MUFU.TANH R10, R10 ;  /* 0x0000000a000a7308 */ /* 0x000f300000002400 */
        /* <DEDUP_REMOVED lines=11> */
[----:B-1234-:R-:W-:Y:S06]  /*2790*/  @P1 BRA `(.L_x_3144) ;  /* 0x0000000000081947 */ /* 0x01efec0003800000 */
[----:B------:R-:W1:Y:S02]  /*27a0*/  SYNCS.PHASECHK.TRANS64.TRYWAIT P1, [UR36+0x36430], R14 ;  /* 0x0364300eff0075a7 */ /* 0x000e640008020164 */
[----:B-1----:R-:W-:Y:S05]  /*27b0*/  @!P1 BRA `(.L_x_3145) ;  /* 0x0000008c007c9947 */ /* 0x002fea0003800000 */
.L_x_3144:
        /* <DEDUP_REMOVED lines=17> */
[----:B------:R-:W4:Y:S01]  /*28d0*/  MUFU.TANH R136, R136 ;  /* 0x0000008800887308 */ /* 0x000f220000002400 */
[----:B------:R-:W-:Y:S01]  /*28e0*/  FSEL R151, R17, -INF , P5 ;  /* 0xff80000011977808 */ /* 0x000fe20002800000 */
[----:B------:R-:W-:Y:S01]  /*28f0*/  ULOP3.LUT UR6, UR6, 0x10000, URZ, 0xfc, !UPT ;  /* 0x0001000006067892 */ /* 0x000fe2000f8efc3f */
[----:B------:R-:W-:Y:S01]  /*2900*/  FSEL R149, R22, -INF , P6 ;  /* 0xff80000016957808 */ /* 0x000fe20003000000 */
[----:B------:R-:W-:Y:S01]  /*2910*/  ULOP3.LUT UR8, UR5, 0x10000, URZ, 0xfc, !UPT ;  /* 0x0001000005087892 */ /* 0x000fe2000f8efc3f */
[----:B------:R-:W-:Y:S01]  /*2920*/  FSEL R143, R23, -INF , P1 ;  /* 0xff800000178f7808 */ /* 0x000fe20000800000 */
[--C-:B------:R-:W-:Y:S01]  /*2930*/  FFMA.FTZ R153, R153, UR41, -R142.reuse ;  /* 0x0000002999997c23 */ /* 0x100fe2000801088e */
        /* <DEDUP_REMOVED lines=13> */
[----:B------:R-:W-:Y:S01]  /*2a10*/  MUFU.EX2 R151, R151 ;  /* 0x0000009700977308 */ /* 0x000fe20000000800 */
[----:B--2---:R-:W-:Y:S02]  /*2a20*/  VIMNMX R120, R121, R120, PT ;  /* 0x0000007879787248 */ /* 0x004fe40003fe0100 */
[C---:B------:R-:W-:Y:S01]  /*2a30*/  FSEL R121, R11.reuse, -INF , P2 ;  /* 0xff8000000b797808 */ /* 0x040fe20001000000 */
[----:B------:R-:W-:Y:S01]  /*2a40*/  FFMA.FTZ R11, -R11, R11, 1 ;  /* 0x3f8000000b0b7423 */ /* 0x000fe2000001010b */
[----:B------:R-:W-:Y:S02]  /*2a50*/  ISETP.GT.AND P2, PT, R15, 0x18, PT ;  /* 0x000000180f00780c */ /* 0x000fe40003f44270 */
[----:B------:R-:W-:Y:S01]  /*2a60*/  FSEL R15, R13, -INF , P4 ;  /* 0xff8000000d0f7808 */ /* 0x000fe20002000000 */
[--C-:B------:R-:W-:Y:S01]  /*2a70*/  FFMA.FTZ R154, R121, UR41, -R142.reuse ;  /* 0x00000029799a7c23 */ /* 0x100fe2000801088e */
[C---:B------:R-:W-:Y:S01]  /*2a80*/  ISETP.GT.AND P4, PT, R120.reuse, RZ, PT ;  /* 0x000000ff7800720c */ /* 0x040fe20003f84270 */
[----:B------:R-:W-:Y:S01]  /*2a90*/  FFMA.FTZ R13, -R13, R13, 1 ;  /* 0x3f8000000d0d7423 */ /* 0x000fe2000001010d */
[----:B------:R-:W-:Y:S01]  /*2aa0*/  ISETP.GT.AND P5, PT, R120, 0x1, PT ;  /* 0x000000017800780c */ /* 0x000fe20003fa4270 */
[----:B------:R-:W-:Y:S01]  /*2ab0*/  FFMA.FTZ R14, R15, UR41, -R142 ;  /* 0x000000290f0e7c23 */ /* 0x000fe2000801088e */
[----:B------:R-:W-:Y:S01]  /*2ac0*/  FSEL R123, R138, -INF , P2 ;  /* 0xff8000008a7b7808 */ /* 0x000fe20001000000 */
[----:B------:R-:W1:Y:S01]  /*2ad0*/  MUFU.EX2 R154, R154 ;  /* 0x0000009a009a7308 */ /* 0x000e620000000800 */
[----:B------:R-:W-:-:S02]  /*2ae0*/  FSEL R144, R9, -INF , P4 ;  /* 0xff80000009907808 */ /* 0x000fc40002000000 */
        /* <DEDUP_REMOVED lines=8> */
[----:B------:R-:W-:Y:S02]  /*2b70*/  ISETP.GT.AND P4, PT, R120, 0x18, PT ;  /* 0x000000187800780c */ /* 0x000fe40003f84270 */
[----:B------:R-:W-:-:S02]  /*2b80*/  FSEL R150, R10, -INF , P5 ;  /* 0xff8000000a967808 */ /* 0x000fc40002800000 */
        /* <DEDUP_REMOVED lines=11> */
[----:B----4-:R-:W-:Y:S01]  /*2c40*/  FSEL R122, R136, -INF , P5 ;  /* 0xff800000887a7808 */ /* 0x010fe20002800000 */
        /* <DEDUP_REMOVED lines=86> */
[----:B------:R-:W-:Y:S02]  /*31b0*/  FADD.FTZ R125, R125, -R145 ;  /* 0x800000917d7d7221 */ /* 0x000fe40000010000 */
[----:B-1----:R-:W-:Y:S01]  /*31c0*/  FMUL.FTZ R120, R154, R120 ;  /* 0x000000789a787220 */ /* 0x002fe20000410000 */
[----:B--2---:R-:W-:-:S03]  /*31d0*/  FMUL.FTZ R124, R14, R124 ;  /* 0x0000007c0e7c7220 */ /* 0x004fc60000410000 */
[----:B------:R-:W-:Y:S01]  /*31e0*/  FMUL.FTZ R11, R11, R120 ;  /* 0x000000780b0b7220 */ /* 0x000fe20000410000 */
[----:B------:R-:W-:Y:S01]  /*31f0*/  FADD.FTZ R120, R121, -R145 ;  /* 0x8000009179787221 */ /* 0x000fe20000010000 */
[C---:B------:R-:W-:Y:S01]  /*3200*/  FMUL.FTZ R125, R151.reuse, R125 ;  /* 0x0000007d977d7220 */ /* 0x040fe20000410000 */
[----:B------:R-:W-:Y:S01]  /*3210*/  F2FP.F16.F32.PACK_AB R14, R151, R14 ;  /* 0x0000000e970e723e */ /* 0x000fe200000000ff */
[----:B------:R-:W1:Y:S01]  /*3220*/  MUFU.EX2 R121, R156 ;  /* 0x0000009c00797308 */ /* 0x000e620000000800 */
[----:B------:R-:W-:Y:S01]  /*3230*/  FMUL.FTZ R120, R153, R120 ;  /* 0x0000007899787220 */ /* 0x000fe20000410000 */
[----:B------:R1:W2:Y:S01]  /*3240*/  LDS R151, [R15+0x30220] ;  /* 0x030220000f977984 */ /* 0x0002a20000000800 */
[----:B------:R-:W-:Y:S02]  /*3250*/  FMUL.FTZ R124, R13, R124 ;  /* 0x0000007c0d7c7220 */ /* 0x000fe40000410000 */
[----:B------:R-:W-:Y:S01]  /*3260*/  FMUL.FTZ R120, R12, R120 ;  /* 0x000000780c787220 */ /* 0x000fe20000410000 */
[----:B------:R-:W-:-:S02]  /*3270*/  F2FP.F16.F32.PACK_AB R12, R153, R154 ;  /* 0x0000009a990c723e */ /* 0x000fc400000000ff */
[----:B------:R-:W4:Y:S01]  /*3280*/  LDL R153, [R1+0x4] ;  /* 0x0000040001997983 */ /* 0x000f220000100800 */
[----:B---3--:R-:W-:Y:S01]  /*3290*/  F2FP.F16.F32.PACK_AB R13, R150, R144 ;  /* 0x00000090960d723e */ /* 0x008fe200000000ff */
[----:B------:R-:W3:Y:S01]  /*32a0*/  MUFU.EX2 R143, R143 ;  /* 0x0000008f008f7308 */ /* 0x000ee20000000800 */
[--C-:B------:R-:W-:Y:S01]  /*32b0*/  FADD.FTZ R128, R128, -R145.reuse ;  /* 0x8000009180807221 */ /* 0x100fe20000010000 */
[--C-:B------:R-:W-:Y:S01]  /*32c0*/  FADD.FTZ R132, R132, -R145.reuse ;  /* 0x8000009184847221 */ /* 0x100fe20000010000 */
[--C-:B------:R-:W-:Y:S01]  /*32d0*/  FADD.FTZ R129, R129, -R145.reuse ;  /* 0x8000009181817221 */ /* 0x100fe20000010000 */
[----:B------:R-:W-:Y:S01]  /*32e0*/  FFMA.FTZ R23, -R23, R23, 1 ;  /* 0x3f80000017177423 */ /* 0x000fe20000010117 */
[----:B------:R-:W-:Y:S01]  /*32f0*/  R2UR UR10, R4 ;  /* 0x00000000040a72ca */ /* 0x000fe200000e0000 */
[----:B------:R-:W-:Y:S01]  /*3300*/  FFMA.FTZ R17, -R17, R17, 1 ;  /* 0x3f80000011117423 */ /* 0x000fe20000010111 */
[----:B-1----:R-:W-:Y:S01]  /*3310*/  F2FP.F16.F32.PACK_AB R15, R152, R121 ;  /* 0x00000079980f723e */ /* 0x002fe200000000ff */
[----:B------:R-:W-:Y:S01]  /*3320*/  BAR.SYNC.DEFER_BLOCKING 0x9, 0x180 ;  /* 0x0246000000007b1d */ /* 0x000fe20000010000 */
[----:B------:R-:W-:Y:S01]  /*3330*/  FFMA.FTZ R22, -R22, R22, 1 ;  /* 0x3f80000016167423 */ /* 0x000fe20000010116 */
[----:B------:R-:W-:Y:S01]  /*3340*/  FFMA.FTZ R9, -R9, R9, 1 ;  /* 0x3f80000009097423 */ /* 0x000fe20000010109 */
[----:B------:R-:W-:Y:S01]  /*3350*/  FADD.FTZ R133, R133, -R145 ;  /* 0x8000009185857221 */ /* 0x000fe20000010000 */
[----:B------:R-:W-:Y:S01]  /*3360*/  FMUL.FTZ R17, R17, R125 ;  /* 0x0000007d11117220 */ /* 0x000fe20000410000 */
[----:B------:R-:W-:Y:S01]  /*3370*/  FFMA.FTZ R125, -R138, R138, 1 ;  /* 0x3f8000008a7d7423 */ /* 0x000fe2000001018a */
[----:B------:R-:W1:Y:S01]  /*3380*/  MUFU.EX2 R142, R142 ;  /* 0x0000008e008e7308 */ /* 0x000e620000000800 */
[----:B------:R-:W-:Y:S01]  /*3390*/  FFMA.FTZ R20, -R20, R20, 1 ;  /* 0x3f80000014147423 */ /* 0x000fe20000010114 */
[----:B------:R-:W-:Y:S01]  /*33a0*/  FFMA.FTZ R21, -R21, R21, 1 ;  /* 0x3f80000015157423 */ /* 0x000fe20000010115 */
[----:B---3--:R-:W-:Y:S01]  /*33b0*/  FMUL.FTZ R129, R143, R129 ;  /* 0x000000818f817220 */ /* 0x008fe20000410000 */
[----:B------:R-:W-:Y:S01]  /*33c0*/  USHF.R.U32.HI UR5, URZ, 0x4, UR37 ;  /* 0x000000043f057899 */ /* 0x000fe20008011625 */
[----:B------:R-:W-:Y:S01]  /*33d0*/  F2FP.F16.F32.PACK_AB R120, R120, R11 ;  /* 0x0000000b7878723e */ /* 0x000fe200000000ff */
[----:B------:R-:W-:Y:S01]  /*33e0*/  ULEA UR4, UR10, UR4, 0xd ;  /* 0x000000040a047291 */ /* 0x000fe2000f8e683f */
[----:B------:R-:W-:Y:S01]  /*33f0*/  FMUL.FTZ R23, R23, R129 ;  /* 0x0000008117177220 */ /* 0x000fe20000410000 */
[----:B------:R-:W-:Y:S01]  /*3400*/  MUFU.EX2 R148, R148 ;  /* 0x0000009400947308 */ /* 0x000fe20000000800 */
[----:B------:R-:W-:-:S02]  /*3410*/  ULOP3.LUT UR5, UR5, 0x3fff, URZ, 0xc0, !UPT ;  /* 0x00003fff05057892 */ /* 0x000fc4000f8ec03f */
[----:B------:R-:W-:Y:S02]  /*3420*/  USHF.R.U32.HI UR4, URZ, 0x4, UR4 ;  /* 0x000000043f047899 */ /* 0x000fe40008011604 */
[----:B------:R-:W-:Y:S02]  /*3430*/  ULOP3.LUT UR9, UR5, 0x1000000, URZ, 0xfc, !UPT ;  /* 0x0100000005097892 */ /* 0x000fe4000f8efc3f */
[----:B------:R-:W-:Y:S01]  /*3440*/  ULOP3.LUT UR8, UR4, 0x3fff, URZ, 0xc0, !UPT ;  /* 0x00003fff04087892 */ /* 0x000fe2000f8ec03f */
[----:B------:R-:W3:Y:S01]  /*3450*/  MUFU.EX2 R147, R147 ;  /* 0x0000009300937308 */ /* 0x000ee20000000800 */
[----:B-1----:R-:W-:Y:S01]  /*3460*/  FMUL.FTZ R133, R142, R133 ;  /* 0x000000858e857220 */ /* 0x002fe20000410000 */
[----:B------:R1:W-:Y:S01]  /*3470*/  STSM.16.M88.4 [R155+0x30400], R12 ;  /* 0x0304000c9b007844 */ /* 0x0003e20000000200 */
[--C-:B--2---:R-:W-:Y:S01]  /*3480*/  FADD.FTZ R126, R126, -R151.reuse ;  /* 0x800000977e7e7221 */ /* 0x104fe20000010000 */
[--C-:B------:R-:W-:Y:S01]  /*3490*/  FADD.FTZ R129, R127, -R151.reuse ;  /* 0x800000977f817221 */ /* 0x100fe20000010000 */
[--C-:B------:R-:W-:Y:S01]  /*34a0*/  FADD.FTZ R127, R134, -R151.reuse ;  /* 0x80000097867f7221 */ /* 0x100fe20000010000 */
[----:B------:R-:W-:Y:S01]  /*34b0*/  UMOV UR6, UR9 ;  /* 0x0000000900067c82 */ /* 0x000fe20008000000 */
[----:B------:R-:W-:Y:S01]  /*34c0*/  FMUL.FTZ R126, R121, R126 ;  /* 0x0000007e797e7220 */ /* 0x000fe20000410000 */
[----:B------:R-:W2:Y:S01]  /*34d0*/  MUFU.EX2 R146, R146 ;  /* 0x0000009200927308 */ /* 0x000ea20000000800 */
[----:B------:R-:W-:Y:S01]  /*34e0*/  FFMA.FTZ R121, -R10, R10, 1 ;  /* 0x3f8000000a797423 */ /* 0x000fe2000001010a */
[----:B------:R-:W-:Y:S01]  /*34f0*/  FMUL.FTZ R129, R152, R129 ;  /* 0x0000008198817220 */ /* 0x000fe20000410000 */
[----:B------:R-:W-:Y:S01]  /*3500*/  FFMA.FTZ R10, -R19, R19, 1 ;  /* 0x3f800000130a7423 */ /* 0x000fe20000010113 */
[----:B------:R-:W-:Y:S01]  /*3510*/  UMOV UR7, 0x80000020 ;  /* 0x8000002000077882 */ /* 0x000fe20000000000 */
[----:B------:R-:W-:Y:S01]  /*3520*/  UMOV UR4, UR8 ;  /* 0x0000000800047c82 */ /* 0x000fe20008000000 */
[----:B------:R-:W-:Y:S01]  /*3530*/  UMOV UR5, 0x40000040 ;  /* 0x4000004000057882 */ /* 0x000fe20000000000 */
[----:B------:R-:W-:Y:S01]  /*3540*/  FMUL.FTZ R129, R10, R129 ;  /* 0x000000810a817220 */ /* 0x000fe20000410000 */
[----:B------:R-:W5:Y:S01]  /*3550*/  MUFU.EX2 R139, R139 ;  /* 0x0000008b008b7308 */ /* 0x000f620000000800 */
[----:B------:R-:W-:Y:S01]  /*3560*/  FFMA.FTZ R10, -R137, R137, 1 ;  /* 0x3f800000890a7423 */ /* 0x000fe20000010189 */
[--C-:B-1----:R-:W-:Y:S01]  /*3570*/  FADD.FTZ R13, R122, -R151.reuse ;  /* 0x800000977a0d7221 */ /* 0x102fe20000010000 */
[--C-:B------:R-:W-:Y:S01]  /*3580*/  FADD.FTZ R15, R123, -R151.reuse ;  /* 0x800000977b0f7221 */ /* 0x100fe20000010000 */
[--C-:B------:R-:W-:Y:S01]  /*3590*/  FADD.FTZ R123, R130, -R151.reuse ;  /* 0x80000097827b7221 */ /* 0x100fe20000010000 */
[--C-:B------:R-:W-:Y:S01]  /*35a0*/  FADD.FTZ R122, R131, -R151.reuse ;  /* 0x80000097837a7221 */ /* 0x100fe20000010000 */
[----:B------:R-:W-:Y:S01]  /*35b0*/  FMUL.FTZ R144, R144, R13 ;  /* 0x0000000d90907220 */ /* 0x000fe20000410000 */
[----:B------:R-:W-:Y:S01]  /*35c0*/  FMUL.FTZ R150, R150, R15 ;  /* 0x0000000f96967220 */ /* 0x000fe20000410000 */
[----:B------:R-:W1:Y:S01]  /*35d0*/  MUFU.EX2 R12, R149 ;  /* 0x00000095000c7308 */ /* 0x000e620000000800 */
[----:B---3--:R-:W-:Y:S01]  /*35e0*/  F2FP.F16.F32.PACK_AB R13, R147, R148 ;  /* 0x00000094930d723e */ /* 0x008fe200000000ff */
[----:B------:R-:W-:Y:S01]  /*35f0*/  FADD.FTZ R130, R135, -R151 ;  /* 0x8000009787827221 */ /* 0x000fe20000010000 */
[----:B------:R-:W-:Y:S01]  /*3600*/  FFMA.FTZ R131, -R18, R18, 1 ;  /* 0x3f80000012837423 */ /* 0x000fe20000010112 */
[----:B------:R-:W-:Y:S01]  /*3610*/  FMUL.FTZ R144, R9, R144 ;  /* 0x0000009009907220 */ /* 0x000fe20000410000 */
[----:B------:R-:W-:Y:S01]  /*3620*/  FMUL.FTZ R123, R148, R123 ;  /* 0x0000007b947b7220 */ /* 0x000fe20000410000 */
[----:B------:R-:W-:Y:S01]  /*3630*/  FMUL.FTZ R122, R147, R122 ;  /* 0x0000007a937a7220 */ /* 0x000fe20000410000 */
[----:B--2---:R-:W-:Y:S01]  /*3640*/  FMUL.FTZ R127, R146, R127 ;  /* 0x0000007f927f7220 */ /* 0x004fe20000410000 */
[----:B------:R-:W2:Y:S01]  /*3650*/  MUFU.EX2 R14, R140 ;  /* 0x0000008c000e7308 */ /* 0x000ea20000000800 */
[C---:B-----5:R-:W-:Y:S01]  /*3660*/  F2FP.F16.F32.PACK_AB R15, R139.reuse, R146 ;  /* 0x000000928b0f723e */ /* 0x060fe200000000ff */
[----:B------:R-:W-:Y:S01]  /*3670*/  FMUL.FTZ R130, R139, R130 ;  /* 0x000000828b827220 */ /* 0x000fe20000410000 */
[----:B------:R-:W-:Y:S01]  /*3680*/  FFMA.FTZ R9, -R136, R136, 1 ;  /* 0x3f80000088097423 */ /* 0x000fe20000010188 */
[----:B------:R-:W-:Y:S01]  /*3690*/  FMUL.FTZ R121, R121, R150 ;  /* 0x0000009679797220 */ /* 0x000fe20000410000 */
[----:B------:R-:W-:Y:S01]  /*36a0*/  FMUL.FTZ R126, R131, R126 ;  /* 0x0000007e837e7220 */ /* 0x000fe20000410000 */
[----:B------:R-:W-:Y:S01]  /*36b0*/  FMUL.FTZ R18, R21, R122 ;  /* 0x0000007a15127220 */ /* 0x000fe20000410000 */
[----:B------:R-:W-:Y:S01]  /*36c0*/  FMUL.FTZ R10, R10, R127 ;  /* 0x0000007f0a0a7220 */ /* 0x000fe20000410000 */
[----:B------:R-:W-:Y:S01]  /*36d0*/  FMUL.FTZ R9, R9, R130 ;  /* 0x0000008209097220 */ /* 0x000fe20000410000 */
[----:B-1----:R-:W-:Y:S01]  /*36e0*/  FMUL.FTZ R128, R12, R128 ;  /* 0x000000800c807220 */ /* 0x002fe20000410000 */
[----:B------:R-:W-:Y:S01]  /*36f0*/  F2FP.F16.F32.PACK_AB R12, R143, R12 ;  /* 0x0000000c8f0c723e */ /* 0x000fe200000000ff */
[----:B------:R-:W-:Y:S01]  /*3700*/  UMOV UR11, 0x40000040 ;  /* 0x40000040000b7882 */ /* 0x000fe20000000000 */
[----:B------:R-:W-:Y:S01]  /*3710*/  F2FP.F16.F32.PACK_AB R122, R17, R124 ;  /* 0x0000007c117a723e */ /* 0x000fe200000000ff */
[----:B------:R-:W-:Y:S01]  /*3720*/  FMUL.FTZ R22, R22, R128 ;  /* 0x0000008016167220 */ /* 0x000fe20000410000 */
[----:B------:R-:W-:Y:S01]  /*3730*/  FFMA.FTZ R128, -R141, R141, 1 ;  /* 0x3f8000008d807423 */ /* 0x000fe2000001018d */
[----:B------:R-:W-:Y:S01]  /*3740*/  F2FP.F16.F32.PACK_AB R121, R121, R144 ;  /* 0x000000907979723e */ /* 0x000fe200000000ff */
[----:B--2---:R-:W-:Y:S01]  /*3750*/  FMUL.FTZ R132, R14, R132 ;  /* 0x000000840e847220 */ /* 0x004fe20000410000 */
[----:B------:R-:W-:Y:S01]  /*3760*/  F2FP.F16.F32.PACK_AB R14, R142, R14 ;  /* 0x0000000e8e0e723e */ /* 0x000fe200000000ff */
[----:B------:R-:W-:-:S02]  /*3770*/  FMUL.FTZ R128, R128, R133 ;  /* 0x0000008580807220 */ /* 0x000fc40000410000 */
[----:B------:R-:W-:Y:S02]  /*3780*/  FMUL.FTZ R125, R125, R132 ;  /* 0x000000847d7d7220 */ /* 0x000fe40000410000 */
[----:B----4-:R1:W-:Y:S01]  /*3790*/  STSM.16.M88.4 [R153], R12 ;  /* 0x0000000c99007844 */ /* 0x0103e20000000200 */
        /* <DEDUP_REMOVED lines=8> */
[----:B------:R-:W-:Y:S02]  /*3820*/  F2FP.F16.F32.PACK_AB R12, R23, R22 ;  /* 0x00000016170c723e */ /* 0x000fe400000000ff */
        /* <DEDUP_REMOVED lines=88> */
.L_x_3146:
        /* <DEDUP_REMOVED lines=60> */
.L_x_3147:
        /* <DEDUP_REMOVED lines=12> */
[----:B----4-:R-:W-:Y:S05]  /*4230*/  @!P1 BRA `(.L_x_3148) ;  /* 0xffffffd800f89947 */ /* 0x010fea000383ffff */
        /* <DEDUP_REMOVED lines=50> */
.L_x_3130:
[----:B------:R-:W-:Y:S05]  /*4560*/  @P0 BRA `(.L_x_3149) ;  /* 0x0000001400f40947 */ /* 0x000fea0003800000 */
[----:B------:R-:W2:Y:S01]  /*4570*/  LDL R120, [R1+0xc] ;  /* 0x00000c0001787983 */ /* 0x000ea20000100800 */
[----:B------:R-:W1:Y:S01]  /*4580*/  S2UR UR5, SR_CgaCtaId ;  /* 0x00000000000579c3 */ /* 0x000e620000008800 */
[----:B------:R-:W-:Y:S01]  /*4590*/  UMOV UR4, 0x400 ;  /* 0x0000040000047882 */ /* 0x000fe20000000000 */
[----:B------:R-:W-:Y:S01]  /*45a0*/  F2FP.F16.F32.PACK_AB R72, R73, R72 ;  /* 0x000000484948723e */ /* 0x000fe200000000ff */
[----:B------:R-:W4:Y:S01]  /*45b0*/  S2R R0, SR_TID.X ;  /* 0x0000000000007919 */ /* 0x000f220000002100 */
        /* <DEDUP_REMOVED lines=10> */
[----:B-1----:R-:W-:Y:S01]  /*4660*/  ULEA UR4, UR5, UR4, 0x18 ;  /* 0x0000000405047291 */ /* 0x002fe2000f8ec03f */
[----:B------:R-:W-:-:S02]  /*4670*/  F2FP.F16.F32.PACK_AB R90, R93, R92 ;  /* 0x0000005c5d5a723e */ /* 0x000fc400000000ff */
[----:B------:R-:W-:Y:S02]  /*4680*/  F2FP.F16.F32.PACK_AB R91, R95, R94 ;  /* 0x0000005e5f5b723e */ /* 0x000fe400000000ff */
[----:B------:R-:W-:Y:S02]  /*4690*/  F2FP.F16.F32.PACK_AB R97, R99, R98 ;  /* 0x000000626361723e */ /* 0x000fe400000000ff */
[----:B------:R-:W-:Y:S02]  /*46a0*/  F2FP.F16.F32.PACK_AB R104, R105, R104 ;  /* 0x000000686968723e */ /* 0x000fe400000000ff */
[----:B------:R-:W-:Y:S01]  /*46b0*/  F2FP.F16.F32.PACK_AB R98, R101, R100 ;  /* 0x000000646562723e */ /* 0x000fe200000000ff */
[----:B----4-:R-:W-:Y:S01]  /*46c0*/  VIADD R0, R0, 0xffffff80 ;  /* 0xffffff8000007836 */ /* 0x010fe20000000000 */
        /* <DEDUP_REMOVED lines=33> */
[----:B------:R-:W2:Y:S01]  /*48e0*/  LDC.64 R4, c[0x0][0x870] ;  /* 0x00021c00ff047b82 */ /* 0x000ea20000000a00 */
        /* <DEDUP_REMOVED lines=27> */
[----:B------:R-:W-:Y:S01]  /*4aa0*/  STSM.16.MT88.4 [R8], R24 ;  /* 0x0000001808007844 */ /* 0x000fe20000004200 */
[----:B-1----:R-:W-:-:S03]  /*4ab0*/  ISETP.NE.U32.AND P0, PT, R2, RZ, PT ;  /* 0x000000ff0200720c */ /* 0x002fc60003f05070 */
[----:B------:R-:W-:Y:S01]  /*4ac0*/  STSM.16.MT88.4 [R8+0x800], R32 ;  /* 0x0008002008007844 */ /* 0x000fe20000004200 */
[----:B------:R-:W-:-:S03]  /*4ad0*/  ISETP.NE.AND.EX P0, PT, R3, RZ, PT, P0 ;  /* 0x000000ff0300720c */ /* 0x000fc60003f05300 */
[----:B------:R1:W-:Y:S04]  /*4ae0*/  STSM.16.MT88.4 [R8+0x1000], R40 ;  /* 0x0010002808007844 */ /* 0x0003e80000004200 */
[----:B------:R-:W-:Y:S04]  /*4af0*/  STSM.16.MT88.4 [R8+0x1800], R48 ;  /* 0x0018003008007844 */ /* 0x000fe80000004200 */
[----:B------:R-:W-:Y:S04]  /*4b00*/  STSM.16.MT88.4 [R8+0x2000], R56 ;  /* 0x0020003808007844 */ /* 0x000fe80000004200 */
[----:B------:R4:W-:Y:S01]  /*4b10*/  STSM.16.MT88.4 [R8+0x2800], R64 ;  /* 0x0028004008007844 */ /* 0x0009e20000004200 */
[----:B--2---:R-:W-:Y:S01]  /*4b20*/  IMAD.WIDE R6, R120, 0x4, R4 ;  /* 0x0000000478067825 */ /* 0x004fe200078e0204 */
[----:B------:R-:W-:Y:S08]  /*4b30*/  BAR.SYNC.DEFER_BLOCKING 0x1, 0x180 ;  /* 0x0046000000007b1d */ /* 0x000ff00000010000 */
[----:B------:R-:W2:Y:S01]  /*4b40*/  LDC.64 R4, c[0x0][0x878] ;  /* 0x00021e00ff047b82 */ /* 0x000ea20000000a00 */
[----:B------:R-:W3:Y:S01]  /*4b50*/  @P0 LDG.E R3, desc[UR38][R6.64] ;  /* 0x0000002606030981 */ /* 0x000ee2000c1e1900 */
[----:B------:R-:W-:-:S06]  /*4b60*/  IMAD.HI R10, R0, 0x2aaaaaab, RZ ;  /* 0x2aaaaaab000a7827 */ /* 0x000fcc00078e02ff */
[----:B------:R-:W4:Y:S01]  /*4b70*/  LDC R9, c[0x0][0x808] ;  /* 0x00020200ff097b82 */ /* 0x000f220000000800 */
[----:B--2---:R-:W-:-:S04]  /*4b80*/  ISETP.NE.U32.AND P1, PT, R4, RZ, PT ;  /* 0x000000ff0400720c */ /* 0x004fc80003f25070 */
[----:B------:R-:W-:Y:S02]  /*4b90*/  ISETP.NE.AND.EX P1, PT, R5, RZ, PT, P1 ;  /* 0x000000ff0500720c */ /* 0x000fe40003f25310 */
[----:B------:R-:W-:-:S04]  /*4ba0*/  SHF.R.U32.HI R11, RZ, 0x1f, R10 ;  /* 0x0000001fff0b7819 */ /* 0x000fc8000001160a */
[----:B-1----:R-:W-:-:S07]  /*4bb0*/  LEA.HI.SX32 R43, R10, R11, 0x1e ;  /* 0x0000000b0a2b7211 */ /* 0x002fce00078ff2ff */
[----:B------:R-:W1:Y:S01]  /*4bc0*/  @P1 LDC.64 R4, c[0x0][0x878] ;  /* 0x00021e00ff041b82 */ /* 0x000e620000000a00 */
[C---:B------:R-:W-:Y:S02]  /*4bd0*/  IMAD R0, R43.reuse, -0x18, R0 ;  /* 0xffffffe82b007824 */ /* 0x040fe400078e0200 */
[----:B----4-:R-:W-:-:S03]  /*4be0*/  IMAD.SHL.U32 R8, R43, 0x40, RZ ;  /* 0x000000402b087824 */ /* 0x010fc600078e00ff */
[----:B------:R-:W-:Y:S01]  /*4bf0*/  SHF.R.S32.HI R13, RZ, 0x1f, R0 ;  /* 0x0000001fff0d7819 */ /* 0x000fe20000011400 */
[----:B------:R-:W-:-:S03]  /*4c00*/  IMAD.SHL.U32 R2, R0, 0x8, RZ ;  /* 0x0000000800027824 */ /* 0x000fc600078e00ff */
[----:B------:R-:W-:Y:S02]  /*4c10*/  LEA.HI R12, R13, R0, RZ, 0x3 ;  /* 0x000000000d0c7211 */ /* 0x000fe400078f18ff */
[----:B------:R-:W-:Y:S02]  /*4c20*/  LOP3.LUT R13, R8, 0x1c0, RZ, 0xc0, !PT ;  /* 0x000001c0080d7812 */ /* 0x000fe400078ec0ff */
[----:B------:R-:W-:Y:S02]  /*4c30*/  LEA.HI R11, R10, R11, RZ, 0x1b ;  /* 0x0000000b0a0b7211 */ /* 0x000fe400078fd8ff */
[----:B------:R-:W-:Y:S02]  /*4c40*/  LOP3.LUT R0, R13, 0x38, R2, 0xf8, !PT ;  /* 0x000000380d007812 */ /* 0x000fe400078ef802 */
[----:B------:R-:W-:Y:S02]  /*4c50*/  SHF.R.S32.HI R12, RZ, 0x3, R12 ;  /* 0x00000003ff0c7819 */ /* 0x000fe4000001140c */
[----:B------:R-:W-:Y:S01]  /*4c60*/  SHF.R.U32.HI R13, RZ, 0x3, R13 ;  /* 0x00000003ff0d7819 */ /* 0x000fe2000001160d */
[----:B-1----:R-:W-:-:S03]  /*4c70*/  @P1 IMAD.WIDE R4, R120, 0x4, R4 ;  /* 0x0000000478041825 */ /* 0x002fc600078e0204 */
[----:B------:R-:W-:Y:S01]  /*4c80*/  LOP3.LUT R0, R0, R13, RZ, 0x3c, !PT ;  /* 0x0000000d00007212 */ /* 0x000fe200078e3cff */
[----:B------:R-:W-:Y:S01]  /*4c90*/  IMAD R11, R12, 0xc, R11 ;  /* 0x0000000c0c0b7824 */ /* 0x000fe200078e020b */
[----:B------:R3:W5:Y:S01]  /*4ca0*/  @P1 LDG.E R9, desc[UR38][R4.64] ;  /* 0x0000002604091981 */ /* 0x000762000c1e1900 */
[----:B------:R-:W-:Y:S02]  /*4cb0*/  CS2R R24, SRZ ;  /* 0x0000000000187805 */ /* 0x000fe4000001ff00 */
[----:B------:R-:W-:Y:S01]  /*4cc0*/  IMAD.U32 R0, R11, 0x200, R0 ;  /* 0x000002000b007824 */ /* 0x000fe200078e0000 */
[----:B---3--:R-:W-:Y:S01]  /*4cd0*/  @P0 SHF.R.S32.HI R4, RZ, 0x1f, R3 ;  /* 0x0000001fff040819 */ /* 0x008fe20000011403 */
[----:B------:R-:W-:Y:S06]  /*4ce0*/  @P1 BRA `(.L_x_3150) ;  /* 0x0000000000101947 */ /* 0x000fec0003800000 */
[----:B------:R-:W-:Y:S05]  /*4cf0*/  @!P0 BRA `(.L_x_3150) ;  /* 0x00000000000c8947 */ /* 0x000fea0003800000 */
[----:B------:R-:W2:Y:S04]  /*4d00*/  LDG.E R8, desc[UR38][R6.64] ;  /* 0x0000002606087981 */ /* 0x000ea8000c1e1900 */
[----:B-----5:R-:W2:Y:S02]  /*4d10*/  LDG.E R9, desc[UR38][R6.64+0x4] ;  /* 0x0000042606097981 */ /* 0x020ea4000c1e1900 */
[----:B--2---:R-:W-:-:S07]  /*4d20*/  IMAD.IADD R9, R9, 0x1, -R8 ;  /* 0x0000000109097824 */ /* 0x004fce00078e0a08 */
.L_x_3150:
[----:B------:R-:W2:Y:S01]  /*4d30*/  LDL.LU R38, [R1+0x10] ;  /* 0x0000100001267983 */ /* 0x000ea20000300800 */
[----:B------:R-:W-:Y:S01]  /*4d40*/  LEA R0, R0, UR4, 0x1 ;  /* 0x0000000400007c11 */ /* 0x000fe2000f8e08ff */
[----:B------:R-:W-:Y:S01]  /*4d50*/  @P0 IMAD.MOV.U32 R24, RZ, RZ, R3 ;  /* 0x000000ffff180224 */ /* 0x000fe200078e0003 */
[----:B------:R-:W-:Y:S01]  /*4d60*/  ULDC.64 UR4, c[0x0][0x850] ;  /* 0x0002140000047ab9 */ /* 0x000fe20000000a00 */
[----:B------:R-:W3:Y:S01]  /*4d70*/  LDL R47, [R1+0x18] ;  /* 0x00001800012f7983 */ /* 0x000ee20000100800 */
[----:B------:R-:W-:Y:S01]  /*4d80*/  @P0 IMAD.MOV.U32 R25, RZ, RZ, R4 ;  /* 0x000000ffff190224 */ /* 0x000fe200078e0004 */
[----:B------:R-:W-:Y:S02]  /*4d90*/  ULDC UR6, c[0x0][0x83c] ;  /* 0x00020f0000067ab9 */ /* 0x000fe40000000800 */
[----:B------:R-:W4:Y:S01]  /*4da0*/  LDL R46, [R1+0x14] ;  /* 0x00001400012e7983 */ /* 0x000f220000100800 */
[C---:B------:R-:W-:Y:S01]  /*4db0*/  VIADD R26, R43.reuse, 0x10 ;  /* 0x000000102b1a7836 */ /* 0x040fe20000000000 */
[C---:B------:R-:W-:Y:S01]  /*4dc0*/  IADD3 R24, P1, R43.reuse, R24, RZ ;  /* 0x000000182b187210 */ /* 0x040fe20007f3e0ff */
[C---:B------:R-:W-:Y:S01]  /*4dd0*/  VIADD R32, R43.reuse, 0x30 ;  /* 0x000000302b207836 */ /* 0x040fe20000000000 */
[----:B------:R1:W1:Y:S01]  /*4de0*/  LDS.128 R28, [R0+0x9800] ;  /* 0x00980000001c7984 */ /* 0x0002620000000c00 */
[----:B------:R-:W-:Y:S01]  /*4df0*/  SEL R45, R120, RZ, !P0 ;  /* 0x000000ff782d7207 */ /* 0x000fe20004000000 */
[C---:B------:R-:W-:Y:S01]  /*4e00*/  VIADD R33, R43.reuse, 0x40 ;  /* 0x000000402b217836 */ /* 0x040fe20000000000 */
[----:B------:R-:W-:Y:S01]  /*4e10*/  LEA.HI.X.SX32 R25, R43, R25, 0x1, P1 ;  /* 0x000000192b197211 */ /* 0x000fe200008f0eff */
[----:B------:R1:W1:Y:S01]  /*4e20*/  LDS.128 R20, [R0+0x800] ;  /* 0x0008000000147984 */ /* 0x0002620000000c00 */
[----:B------:R-:W-:Y:S03]  /*4e30*/  BSSY B0, `(.L_x_3151) ;  /* 0x0000028000007945 */ /* 0x000fe60003800000 */
[----:B------:R1:W1:Y:S04]  /*4e40*/  LDS.128 R16, [R0+0x1000] ;  /* 0x0010000000107984 */ /* 0x0002680000000c00 */
[----:B------:R1:W1:Y:S04]  /*4e50*/  LDS.128 R12, [R0+0x1800] ;  /* 0x00180000000c7984 */ /* 0x0002680000000c00 */
[----:B------:R1:W1:Y:S01]  /*4e60*/  LDS.128 R4, [R0+0x2800] ;  /* 0x0028000000047984 */ /* 0x0002620000000c00 */
[----:B--2--5:R-:W-:-:S03]  /*4e70*/  IMAD R3, R38, -0x60, R9 ;  /* 0xffffffa026037824 */ /* 0x024fc600078e0209 */
[----:B------:R2:W1:Y:S01]  /*4e80*/  LDS.128 R8, [R0+0x2000] ;  /* 0x0020000000087984 */ /* 0x0004620000000c00 */
[----:B------:R-:W-:Y:S01]  /*4e90*/  IMAD.WIDE R24, R38, 0x60, R24 ;  /* 0x0000006026187825 */ /* 0x000fe200078e0218 */
[----:B------:R-:W-:-:S03]  /*4ea0*/  VIMNMX R44, R3, 0x60, PT ;  /* 0x00000060032c7848 */ /* 0x000fc60003fe0100 */
[----:B------:R-:W-:Y:S02]  /*4eb0*/  VIADD R3, R43, 0x20 ;  /* 0x000000202b037836 */ /* 0x000fe40000000000 */
[----:B---3--:R-:W-:Y:S01]  /*4ec0*/  IMAD R34, R47, UR4, RZ ;  /* 0x000000042f227c24 */ /* 0x008fe2000f8e02ff */
[-C--:B------:R-:W-:Y:S02]  /*4ed0*/  ISETP.GE.AND P3, PT, R43, R44.reuse, PT ;  /* 0x0000002c2b00720c */ /* 0x080fe40003f66270 */
[----:B------:R-:W-:Y:S01]  /*4ee0*/  ISETP.GE.AND P5, PT, R3, R44, PT ;  /* 0x0000002c0300720c */ /* 0x000fe20003fa6270 */
[----:B----4-:R-:W-:Y:S01]  /*4ef0*/  IMAD R35, R46, UR5, R34 ;  /* 0x000000052e237c24 */ /* 0x010fe2000f8e0222 */
[----:B------:R-:W-:Y:S02]  /*4f00*/  SHF.R.S32.HI R3, RZ, 0x1f, R2 ;  /* 0x0000001fff037819 */ /* 0x000fe40000011402 */
[----:B------:R-:W-:Y:S02]  /*4f10*/  SHF.R.S32.HI R34, RZ, 0x1f, R120 ;  /* 0x0000001fff227819 */ /* 0x000fe40000011478 */
[----:B------:R-:W-:-:S02]  /*4f20*/  ISETP.GE.OR P6, PT, R2, UR6, P3 ;  /* 0x0000000602007c0c */ /* 0x000fc40009fc6670 */
[-C--:B------:R-:W-:Y:S01]  /*4f30*/  ISETP.GE.AND P4, PT, R26, R44.reuse, PT ;  /* 0x0000002c1a00720c */ /* 0x080fe20003f86270 */
[----:B------:R-:W-:Y:S01]  /*4f40*/  IMAD.WIDE.U32 R26, R46, UR4, R2 ;  /* 0x000000042e1a7c25 */ /* 0x000fe2000f8e0002 */
[----:B------:R-:W-:Y:S01]  /*4f50*/  SEL R42, R34, RZ, !P0 ;  /* 0x000000ff222a7207 */ /* 0x000fe20004000000 */
[----:B------:R-:W-:Y:S01]  /*4f60*/  ULDC.64 UR4, c[0x0][0x858] ;  /* 0x0002160000047ab9 */ /* 0x000fe20000000a00 */
[-C--:B------:R-:W-:Y:S01]  /*4f70*/  ISETP.GE.AND P2, PT, R32, R44.reuse, PT ;  /* 0x0000002c2000720c */ /* 0x080fe20003f46270 */
[----:B------:R-:W-:Y:S01]  /*4f80*/  IMAD.IADD R27, R27, 0x1, R35 ;  /* 0x000000011b1b7824 */ /* 0x000fe200078e0223 */
[----:B------:R-:W-:Y:S01]  /*4f90*/  ISETP.GE.AND P1, PT, R33, R44, PT ;  /* 0x0000002c2100720c */ /* 0x000fe20003f26270 */
[----:B------:R-:W-:Y:S01]  /*4fa0*/  IMAD R32, R42, UR4, RZ ;  /* 0x000000042a207c24 */ /* 0x000fe2000f8e02ff */
[----:B------:R-:W-:Y:S01]  /*4fb0*/  ISETP.GE.OR P0, PT, R2, UR6, P4 ;  /* 0x0000000602007c0c */ /* 0x000fe2000a706670 */
[----:B------:R-:W-:-:S04]  /*4fc0*/  IMAD.WIDE.U32 R40, R45, UR4, R26 ;  /* 0x000000042d287c25 */ /* 0x000fc8000f8e001a */
[----:B------:R-:W-:-:S04]  /*4fd0*/  IMAD R37, R45, UR5, R32 ;  /* 0x000000052d257c24 */ /* 0x000fc8000f8e0220 */
        /* <DEDUP_REMOVED lines=13> */
.L_x_3152:
[----:B------:R-:W-:Y:S05]  /*50b0*/  BSYNC B0 ;  /* 0x0000000000007941 */ /* 0x000fea0003800000 */
.L_x_3151:
        /* <DEDUP_REMOVED lines=15> */
.L_x_3154:
[----:B------:R-:W-:Y:S05]  /*51b0*/  BSYNC B0 ;  /* 0x0000000000007941 */ /* 0x000fea0003800000 */
.L_x_3153:
[----:B-1-3--:R1:W3:Y:S01]  /*51c0*/  LDS.128 R28, [R0+0xa000] ;  /* 0x00a00000001c7984 */ /* 0x00a2e20000000c00 */
[C---:B------:R-:W-:Y:S01]  /*51d0*/  ISETP.GE.OR P6, PT, R2.reuse, UR6, P5 ;  /* 0x0000000602007c0c */ /* 0x040fe2000afc6670 */
[----:B------:R-:W-:Y:S01]  /*51e0*/  BSSY B0, `(.L_x_3155) ;  /* 0x0000010000007945 */ /* 0x000fe20003800000 */
[----:B------:R-:W-:-:S11]  /*51f0*/  ISETP.GE.OR P0, PT, R2, UR6, P2 ;  /* 0x0000000602007c0c */ /* 0x000fd60009706670 */
[----:B-1----:R-:W-:Y:S05]  /*5200*/  @P6 BRA `(.L_x_3156) ;  /* 0x0000000000346947 */ /* 0x002fea0003800000 */
        /* <DEDUP_REMOVED lines=12> */
[----:B---3--:R1:W-:Y:S02]  /*52d0*/  STG.E.128 desc[UR38][R32.64], R28 ;  /* 0x0000001c20007986 */ /* 0x0083e4000c101d26 */
.L_x_3156:
[----:B------:R-:W-:Y:S05]  /*52e0*/  BSYNC B0 ;  /* 0x0000000000007941 */ /* 0x000fea0003800000 */
.L_x_3155:
[----:B-1-3--:R1:W3:Y:S01]  /*52f0*/  LDS.128 R28, [R0+0xa800] ;  /* 0x00a80000001c7984 */ /* 0x00a2e20000000c00 */
[----:B------:R-:W-:Y:S01]  /*5300*/  BSSY B0, `(.L_x_3157) ;  /* 0x0000010000007945 */ /* 0x000fe20003800000 */
[----:B------:R-:W-:-:S03]  /*5310*/  VIADD R43, R43, 0x50 ;  /* 0x000000502b2b7836 */ /* 0x000fc60000000000 */
        /* <DEDUP_REMOVED lines=14> */
.L_x_3158:
[----:B------:R-:W-:Y:S05]  /*5400*/  BSYNC B0 ;  /* 0x0000000000007941 */ /* 0x000fea0003800000 */
.L_x_3157:
[----:B---34-:R3:W4:Y:S01]  /*5410*/  LDS.128 R28, [R0+0xb000] ;  /* 0x00b00000001c7984 */ /* 0x0187220000000c00 */
[----:B------:R-:W-:Y:S01]  /*5420*/  ISETP.GE.OR P6, PT, R2, UR6, P1 ;  /* 0x0000000602007c0c */ /* 0x000fe20008fc6670 */
[----:B------:R-:W-:Y:S01]  /*5430*/  BSSY B0, `(.L_x_3159) ;  /* 0x0000010000007945 */ /* 0x000fe20003800000 */
[----:B------:R-:W-:-:S11]  /*5440*/  ISETP.GE.AND P0, PT, R43, R44, PT ;  /* 0x0000002c2b00720c */ /* 0x000fd60003f06270 */
        /* <DEDUP_REMOVED lines=13> */
[----:B----4-:R2:W-:Y:S02]  /*5520*/  STG.E.128 desc[UR38][R32.64], R28 ;  /* 0x0000001c20007986 */ /* 0x0105e4000c101d26 */
.L_x_3160:
[----:B------:R-:W-:Y:S05]  /*5530*/  BSYNC B0 ;  /* 0x0000000000007941 */ /* 0x000fea0003800000 */
.L_x_3159:
[----:B--2-4-:R2:W4:Y:S01]  /*5540*/  LDS.128 R28, [R0+0xb800] ;  /* 0x00b80000001c7984 */ /* 0x0145220000000c00 */
[----:B------:R-:W-:Y:S01]  /*5550*/  ISETP.GE.OR P6, PT, R2, UR6, P0 ;  /* 0x0000000602007c0c */ /* 0x000fe200087c6670 */
[----:B------:R-:W-:-:S12]  /*5560*/  BSSY B0, `(.L_x_3161) ;  /* 0x000000f000007945 */ /* 0x000fd80003800000 */
        /* <DEDUP_REMOVED lines=14> */
.L_x_3162:
[----:B------:R-:W-:Y:S05]  /*5650*/  BSYNC B0 ;  /* 0x0000000000007941 */ /* 0x000fea0003800000 */
.L_x_3161:
[----:B------:R-:W-:Y:S01]  /*5660*/  ULDC.64 UR4, c[0x0][0x820] ;  /* 0x0002080000047ab9 */ /* 0x000fe20000000a00 */
[----:B------:R-:W-:Y:S01]  /*5670*/  ULDC UR6, c[0x0][0x80c] ;  /* 0x0002030000067ab9 */ /* 0x000fe20000000800 */
[----:B--2-4-:R-:W-:Y:S01]  /*5680*/  IMAD R28, R47, UR4, RZ ;  /* 0x000000042f1c7c24 */ /* 0x014fe2000f8e02ff */
[----:B------:R-:W-:Y:S01]  /*5690*/  ISETP.GE.OR P3, PT, R2, UR6, P3 ;  /* 0x0000000602007c0c */ /* 0x000fe20009f66670 */
[----:B------:R-:W-:Y:S01]  /*56a0*/  IMAD.WIDE.U32 R26, R46, UR4, R2 ;  /* 0x000000042e1a7c25 */ /* 0x000fe2000f8e0002 */
[----:B------:R-:W-:Y:S01]  /*56b0*/  BSSY B0, `(.L_x_3163) ;  /* 0x0000019000007945 */ /* 0x000fe20003800000 */
[----:B------:R-:W-:Y:S02]  /*56c0*/  ISETP.GE.OR P4, PT, R2, UR6, P4 ;  /* 0x0000000602007c0c */ /* 0x000fe4000a786670 */
[----:B------:R-:W-:Y:S01]  /*56d0*/  IMAD R3, R46, UR5, R28 ;  /* 0x000000052e037c24 */ /* 0x000fe2000f8e021c */
[----:B------:R-:W-:Y:S01]  /*56e0*/  ULDC.64 UR4, c[0x0][0x828] ;  /* 0x00020a0000047ab9 */ /* 0x000fe20000000a00 */
[----:B------:R2:W4:Y:S01]  /*56f0*/  LDS.128 R28, [R0] ;  /* 0x00000000001c7984 */ /* 0x0005220000000c00 */
[C---:B------:R-:W-:Y:S01]  /*5700*/  ISETP.GE.OR P5, PT, R2.reuse, UR6, P5 ;  /* 0x0000000602007c0c */ /* 0x040fe2000afa6670 */
[----:B------:R-:W-:Y:S01]  /*5710*/  IMAD.IADD R27, R27, 0x1, R3 ;  /* 0x000000011b1b7824 */ /* 0x000fe200078e0203 */
[----:B------:R-:W-:Y:S01]  /*5720*/  ISETP.GE.OR P2, PT, R2, UR6, P2 ;  /* 0x0000000602007c0c */ /* 0x000fe20009746670 */
[----:B------:R-:W-:Y:S01]  /*5730*/  IMAD R3, R42, UR4, RZ ;  /* 0x000000042a037c24 */ /* 0x000fe2000f8e02ff */
[C---:B------:R-:W-:Y:S01]  /*5740*/  ISETP.GE.OR P1, PT, R2.reuse, UR6, P1 ;  /* 0x0000000602007c0c */ /* 0x040fe20008f26670 */
[----:B------:R-:W-:Y:S01]  /*5750*/  IMAD.WIDE.U32 R34, R45, UR4, R26 ;  /* 0x000000042d227c25 */ /* 0x000fe2000f8e001a */
[----:B------:R-:W-:-:S03]  /*5760*/  ISETP.GE.OR P0, PT, R2, UR6, P0 ;  /* 0x0000000602007c0c */ /* 0x000fc60008706670 */
[----:B------:R-:W-:-:S04]  /*5770*/  IMAD R3, R45, UR5, R3 ;  /* 0x000000052d037c24 */ /* 0x000fc8000f8e0203 */
        /* <DEDUP_REMOVED lines=11> */
[----:B----4-:R2:W-:Y:S02]  /*5830*/  STG.E.128 desc[UR38][R32.64], R28 ;  /* 0x0000001c20007986 */ /* 0x0105e4000c101d26 */
.L_x_3164:
[----:B------:R-:W-:Y:S05]  /*5840*/  BSYNC B0 ;  /* 0x0000000000007941 */ /* 0x000fea0003800000 */
.L_x_3163:
[----:B------:R-:W-:Y:S04]  /*5850*/  BSSY B0, `(.L_x_3165) ;  /* 0x000000f000007945 */ /* 0x000fe80003800000 */
[----:B------:R-:W-:Y:S05]  /*5860*/  @P4 BRA `(.L_x_3166) ;  /* 0x0000000000344947 */ /* 0x000fea0003800000 */
[----:B--2-4-:R-:W-:Y:S01]  /*5870*/  IADD3 R29, P3, R24, 0x10, RZ ;  /* 0x00000010181d7810 */ /* 0x014fe20007f7e0ff */
[----:B------:R-:W-:Y:S01]  /*5880*/  ULDC.64 UR4, c[0x0][0x818] ;  /* 0x0002060000047ab9 */ /* 0x000fe20000000a00 */
[----:B------:R-:W-:Y:S02]  /*5890*/  IMAD.MOV.U32 R2, RZ, RZ, R34 ;  /* 0x000000ffff027224 */ /* 0x000fe400078e0022 */
[----:B------:R-:W-:Y:S02]  /*58a0*/  IMAD.MOV.U32 R3, RZ, RZ, R27 ;  /* 0x000000ffff037224 */ /* 0x000fe400078e001b */
[----:B-1-3--:R-:W-:Y:S02]  /*58b0*/  IMAD.X R0, RZ, RZ, R25, P3 ;  /* 0x000000ffff007224 */ /* 0x00afe400018e0619 */
        /* <DEDUP_REMOVED lines=8> */
.L_x_3166:
[----:B------:R-:W-:Y:S05]  /*5940*/  BSYNC B0 ;  /* 0x0000000000007941 */ /* 0x000fea0003800000 */
.L_x_3165:
[----:B------:R-:W-:Y:S04]  /*5950*/  BSSY B0, `(.L_x_3167) ;  /* 0x000000f000007945 */ /* 0x000fe80003800000 */
[----:B------:R-:W-:Y:S05]  /*5960*/  @P5 BRA `(.L_x_3168) ;  /* 0x0000000000345947 */ /* 0x000fea0003800000 */
[----:B-1----:R-:W-:Y:S01]  /*5970*/  IADD3 R21, P3, R24, 0x20, RZ ;  /* 0x0000002018157810 */ /* 0x002fe20007f7e0ff */
[----:B------:R-:W-:Y:S01]  /*5980*/  ULDC.64 UR4, c[0x0][0x818] ;  /* 0x0002060000047ab9 */ /* 0x000fe20000000a00 */
[----:B------:R-:W-:Y:S02]  /*5990*/  IMAD.MOV.U32 R2, RZ, RZ, R34 ;  /* 0x000000ffff027224 */ /* 0x000fe400078e0022 */
[----:B------:R-:W-:Y:S02]  /*59a0*/  IMAD.MOV.U32 R3, RZ, RZ, R27 ;  /* 0x000000ffff037224 */ /* 0x000fe400078e001b */
[----:B---3--:R-:W-:Y:S02]  /*59b0*/  IMAD.X R0, RZ, RZ, R25, P3 ;  /* 0x000000ffff007224 */ /* 0x008fe400018e0619 */
        /* <DEDUP_REMOVED lines=8> */
.L_x_3168:
[----:B------:R-:W-:Y:S05]  /*5a40*/  BSYNC B0 ;  /* 0x0000000000007941 */ /* 0x000fea0003800000 */
.L_x_3167:
        /* <DEDUP_REMOVED lines=15> */
.L_x_3170:
[----:B------:R-:W-:Y:S05]  /*5b40*/  BSYNC B0 ;  /* 0x0000000000007941 */ /* 0x000fea0003800000 */
.L_x_3169:
        /* <DEDUP_REMOVED lines=15> */
.L_x_3172:
[----:B------:R-:W-:Y:S05]  /*5c40*/  BSYNC B0 ;  /* 0x0000000000007941 */ /* 0x000fea0003800000 */
.L_x_3171:
        /* <DEDUP_REMOVED lines=15> */
.L_x_3149:
[----:B------:R-:W2:Y:S01]  /*5d40*/  LDL R15, [R1+0xc] ;  /* 0x00000c00010f7983 */ /* 0x000ea20000100800 */
[----:B------:R-:W2:Y:S08]  /*5d50*/  LDC.64 R2, c[0x0][0x870] ;  /* 0x00021c00ff027b82 */ /* 0x000eb00000000a00 */
[----:B------:R-:W1:Y:S08]  /*5d60*/  LDC.64 R4, c[0x0][0x870] ;  /* 0x00021c00ff047b82 */ /* 0x000e700000000a00 */
[----:B------:R-:W4:Y:S01]  /*5d70*/  LDC R0, c[0x0][0x808] ;  /* 0x00020200ff007b82 */ /* 0x000f220000000800 */
[----:B-1----:R-:W-:-:S04]  /*5d80*/  ISETP.NE.U32.AND P0, PT, R4, RZ, PT ;  /* 0x000000ff0400720c */ /* 0x002fc80003f05070 */
[----:B------:R-:W-:Y:S01]  /*5d90*/  ISETP.NE.AND.EX P0, PT, R5, RZ, PT, P0 ;  /* 0x000000ff0500720c */ /* 0x000fe20003f05300 */
[----:B--2---:R-:W-:Y:S02]  /*5da0*/  IMAD.WIDE R6, R15, 0x4, R2 ;  /* 0x000000040f067825 */ /* 0x004fe400078e0202 */
[----:B------:R-:W1:Y:S10]  /*5db0*/  LDC.64 R2, c[0x0][0x878] ;  /* 0x00021e00ff027b82 */ /* 0x000e740000000a00 */
[----:B------:R-:W2:Y:S01]  /*5dc0*/  @P0 LDG.E R5, desc[UR38][R6.64] ;  /* 0x0000002606050981 */ /* 0x000ea2000c1e1900 */
[----:B-1----:R-:W-:-:S04]  /*5dd0*/  ISETP.NE.U32.AND P1, PT, R2, RZ, PT ;  /* 0x000000ff0200720c */ /* 0x002fc80003f25070 */
[----:B------:R-:W-:-:S13]  /*5de0*/  ISETP.NE.AND.EX P1, PT, R3, RZ, PT, P1 ;  /* 0x000000ff0300720c */ /* 0x000fda0003f25310 */
[----:B------:R-:W1:Y:S02]  /*5df0*/  @P1 LDC.64 R2, c[0x0][0x878] ;  /* 0x00021e00ff021b82 */ /* 0x000e640000000a00 */
[----:B-1----:R-:W-:-:S05]  /*5e00*/  @P1 IMAD.WIDE R8, R15, 0x4, R2 ;  /* 0x000000040f081825 */ /* 0x002fca00078e0202 */
[----:B----4-:R1:W5:Y:S01]  /*5e10*/  @P1 LDG.E R0, desc[UR38][R8.64] ;  /* 0x0000002608001981 */ /* 0x010362000c1e1900 */
[----:B------:R-:W4:Y:S02]  /*5e20*/  S2R R2, SR_TID.X ;  /* 0x0000000000027919 */ /* 0x000f240000002100 */
[----:B----4-:R-:W-:Y:S01]  /*5e30*/  VIADD R10, R2, 0xffffff80 ;  /* 0xffffff80020a7836 */ /* 0x010fe20000000000 */
[----:B------:R-:W-:-:S03]  /*5e40*/  CS2R R2, SRZ ;  /* 0x0000000000027805 */ /* 0x000fc6000001ff00 */
[----:B------:R-:W-:-:S05]  /*5e50*/  IMAD.HI R4, R10, 0x2aaaaaab, RZ ;  /* 0x2aaaaaab0a047827 */ /* 0x000fca00078e02ff */
[----:B------:R-:W-:-:S04]  /*5e60*/  SHF.R.U32.HI R11, RZ, 0x1f, R4 ;  /* 0x0000001fff0b7819 */ /* 0x000fc80000011604 */
[----:B------:R-:W-:-:S05]  /*5e70*/  LEA.HI.SX32 R17, R4, R11, 0x1e ;  /* 0x0000000b04117211 */ /* 0x000fca00078ff2ff */
[----:B------:R-:W-:Y:S02]  /*5e80*/  IMAD R10, R17, -0x18, R10 ;  /* 0xffffffe8110a7824 */ /* 0x000fe400078e020a */
[--C-:B--2---:R-:W-:Y:S01]  /*5e90*/  @P0 IMAD.MOV.U32 R2, RZ, RZ, R5.reuse ;  /* 0x000000ffff020224 */ /* 0x104fe200078e0005 */
[----:B------:R-:W-:-:S04]  /*5ea0*/  @P0 SHF.R.S32.HI R3, RZ, 0x1f, R5 ;  /* 0x0000001fff030819 */ /* 0x000fc80000011405 */
[----:B------:R-:W-:Y:S01]  /*5eb0*/  IADD3 R4, P2, R17, R2, RZ ;  /* 0x0000000211047210 */ /* 0x000fe20007f5e0ff */
[----:B-1----:R-:W-:-:S12]  /*5ec0*/  @P1 BRA `(.L_x_3173) ;  /* 0x0000000000101947 */ /* 0x002fd80003800000 */
[----:B------:R-:W-:Y:S05]  /*5ed0*/  @!P0 BRA `(.L_x_3173) ;  /* 0x00000000000c8947 */ /* 0x000fea0003800000 */
[----:B------:R-:W2:Y:S04]  /*5ee0*/  LDG.E R9, desc[UR38][R6.64] ;  /* 0x0000002606097981 */ /* 0x000ea8000c1e1900 */
[----:B-----5:R-:W2:Y:S02]  /*5ef0*/  LDG.E R0, desc[UR38][R6.64+0x4] ;  /* 0x0000042606007981 */ /* 0x020ea4000c1e1900 */
[----:B--2---:R-:W-:-:S07]  /*5f00*/  IMAD.IADD R0, R0, 0x1, -R9 ;  /* 0x0000000100007824 */ /* 0x004fce00078e0a09 */
.L_x_3173:
[----:B------:R-:W2:Y:S01]  /*5f10*/  LDL.LU R18, [R1+0x10] ;  /* 0x0000100001127983 */ /* 0x000ea20000300800 */
[----:B------:R-:W-:Y:S01]  /*5f20*/  VIADD R7, R17, 0x10 ;  /* 0x0000001011077836 */ /* 0x000fe20000000000 */
[----:B------:R-:W-:Y:S01]  /*5f30*/  ULDC.64 UR4, c[0x0][0x820] ;  /* 0x0002080000047ab9 */ /* 0x000fe20000000a00 */
[----:B------:R-:W-:Y:S01]  /*5f40*/  IMAD.SHL.U32 R10, R10, 0x8, RZ ;  /* 0x000000080a0a7824 */ /* 0x000fe200078e00ff */
[----:B------:R-:W4:Y:S01]  /*5f50*/  LDL R20, [R1+0x18] ;  /* 0x0000180001147983 */ /* 0x000f220000100800 */
[----:B------:R-:W-:-:S03]  /*5f60*/  ULDC UR6, c[0x0][0x80c] ;  /* 0x0002030000067ab9 */ /* 0x000fc60000000800 */
[----:B------:R-:W3:Y:S01]  /*5f70*/  LDL R16, [R1+0x14] ;  /* 0x0000140001107983 */ /* 0x000ee20000100800 */
[----:B------:R-:W-:Y:S01]  /*5f80*/  SHF.R.S32.HI R11, RZ, 0x1f, R10 ;  /* 0x0000001fff0b7819 */ /* 0x000fe2000001140a */
[C---:B------:R-:W-:Y:S01]  /*5f90*/  VIADD R9, R17.reuse, 0x20 ;  /* 0x0000002011097836 */ /* 0x040fe20000000000 */
[C---:B------:R-:W-:Y:S01]  /*5fa0*/  LEA.HI.X.SX32 R5, R17.reuse, R3, 0x1, P2 ;  /* 0x0000000311057211 */ /* 0x040fe200010f0eff */
[----:B------:R-:W-:Y:S01]  /*5fb0*/  VIADD R13, R17, 0x40 ;  /* 0x00000040110d7836 */ /* 0x000fe20000000000 */
[----:B------:R-:W-:Y:S01]  /*5fc0*/  BSSY B0, `(.L_x_3174) ;  /* 0x0000022000007945 */ /* 0x000fe20003800000 */
[----:B--2--5:R-:W-:Y:S02]  /*5fd0*/  IMAD R12, R18, -0x60, R0 ;  /* 0xffffffa0120c7824 */ /* 0x024fe400078e0200 */
[----:B----4-:R-:W-:-:S03]  /*5fe0*/  IMAD R0, R20, UR4, RZ ;  /* 0x0000000414007c24 */ /* 0x010fc6000f8e02ff */
[-C--:B------:R-:W-:Y:S02]  /*5ff0*/  ISETP.GE.AND P4, PT, R7, R12.reuse, PT ;  /* 0x0000000c0700720c */ /* 0x080fe40003f86270 */
[-C--:B------:R-:W-:Y:S01]  /*6000*/  ISETP.GE.AND P3, PT, R17, R12.reuse, PT ;  /* 0x0000000c1100720c */ /* 0x080fe20003f66270 */
[C---:B---3--:R-:W-:Y:S01]  /*6010*/  IMAD R7, R16.reuse, UR5, R0 ;  /* 0x0000000510077c24 */ /* 0x048fe2000f8e0200 */
[----:B------:R-:W-:Y:S01]  /*6020*/  SHF.R.S32.HI R0, RZ, 0x1f, R15 ;  /* 0x0000001fff007819 */ /* 0x000fe2000001140f */
[----:B------:R-:W-:Y:S01]  /*6030*/  IMAD.WIDE.U32 R2, R16, UR4, R10 ;  /* 0x0000000410027c25 */ /* 0x000fe2000f8e000a */
[----:B------:R-:W-:Y:S01]  /*6040*/  ISETP.GE.OR P6, PT, R10, UR6, P3 ;  /* 0x000000060a007c0c */ /* 0x000fe20009fc6670 */
[----:B------:R-:W-:Y:S01]  /*6050*/  ULDC.64 UR4, c[0x0][0x828] ;  /* 0x00020a0000047ab9 */ /* 0x000fe20000000a00 */
[----:B------:R-:W-:Y:S01]  /*6060*/  SEL R14, R0, RZ, !P0 ;  /* 0x000000ff000e7207 */ /* 0x000fe20004000000 */
[----:B------:R-:W-:Y:S01]  /*6070*/  IMAD.IADD R3, R3, 0x1, R7 ;  /* 0x0000000103037824 */ /* 0x000fe200078e0207 */
[-C--:B------:R-:W-:Y:S01]  /*6080*/  ISETP.GE.AND P5, PT, R9, R12.reuse, PT ;  /* 0x0000000c0900720c */ /* 0x080fe20003fa6270 */
[----:B------:R-:W-:Y:S01]  /*6090*/  VIADD R9, R17, 0x30 ;  /* 0x0000003011097836 */ /* 0x000fe20000000000 */
[----:B------:R-:W-:Y:S01]  /*60a0*/  SEL R15, R15, RZ, !P0 ;  /* 0x000000ff0f0f7207 */ /* 0x000fe20004000000 */
[----:B------:R-:W-:Y:S01]  /*60b0*/  IMAD R0, R14, UR4, RZ ;  /* 0x000000040e007c24 */ /* 0x000fe2000f8e02ff */
[----:B------:R-:W-:-:S02]  /*60c0*/  ISETP.GE.AND P1, PT, R13, R12, PT ;  /* 0x0000000c0d00720c */ /* 0x000fc40003f26270 */
        /* <DEDUP_REMOVED lines=17> */
.L_x_3175:
[----:B------:R-:W-:Y:S05]  /*61e0*/  BSYNC B0 ;  /* 0x0000000000007941 */ /* 0x000fea0003800000 */
.L_x_3174:
        /* <DEDUP_REMOVED lines=12> */
[----:B-1----:R-:W-:Y:S01]  /*62b0*/  LEA R18, P0, R4, UR4, 0x1 ;  /* 0x0000000404127c11 */ /* 0x002fe2000f8008ff */
[----:B------:R-:W-:-:S05]  /*62c0*/  IMAD.IADD R5, R5, 0x1, R13 ;  /* 0x0000000105057824 */ /* 0x000fca00078e020d */
[----:B------:R-:W-:-:S05]  /*62d0*/  LEA.HI.X R19, R4, UR5, R5, 0x1, P0 ;  /* 0x0000000504137c11 */ /* 0x000fca00080f0c05 */
[----:B------:R2:W-:Y:S02]  /*62e0*/  STG.E.128 desc[UR38][R18.64], RZ ;  /* 0x000000ff12007986 */ /* 0x0005e4000c101d26 */
.L_x_3177:
[----:B------:R-:W-:Y:S05]  /*62f0*/  BSYNC B0 ;  /* 0x0000000000007941 */ /* 0x000fea0003800000 */
.L_x_3176:
        /* <DEDUP_REMOVED lines=12> */
[----:B-12---:R-:W-:Y:S01]  /*63c0*/  LEA R18, P6, R4, UR4, 0x1 ;  /* 0x0000000404127c11 */ /* 0x006fe2000f8c08ff */
[----:B------:R-:W-:-:S05]  /*63d0*/  IMAD.IADD R5, R5, 0x1, R13 ;  /* 0x0000000105057824 */ /* 0x000fca00078e020d */
[----:B------:R-:W-:-:S05]  /*63e0*/  LEA.HI.X R19, R4, UR5, R5, 0x1, P6 ;  /* 0x0000000504137c11 */ /* 0x000fca000b0f0c05 */
[----:B------:R3:W-:Y:S02]  /*63f0*/  STG.E.128 desc[UR38][R18.64], RZ ;  /* 0x000000ff12007986 */ /* 0x0007e4000c101d26 */
.L_x_3179:
[----:B------:R-:W-:Y:S05]  /*6400*/  BSYNC B0 ;  /* 0x0000000000007941 */ /* 0x000fea0003800000 */
.L_x_3178:
        /* <DEDUP_REMOVED lines=13> */
[----:B-123--:R-:W-:Y:S01]  /*64e0*/  LEA R18, P0, R4, UR4, 0x1 ;  /* 0x0000000404127c11 */ /* 0x00efe2000f8008ff */
[----:B------:R-:W-:-:S05]  /*64f0*/  IMAD.IADD R5, R5, 0x1, R13 ;  /* 0x0000000105057824 */ /* 0x000fca00078e020d */
[----:B------:R-:W-:-:S05]  /*6500*/  LEA.HI.X R19, R4, UR5, R5, 0x1, P0 ;  /* 0x0000000504137c11 */ /* 0x000fca00080f0c05 */
[----:B------:R4:W-:Y:S02]  /*6510*/  STG.E.128 desc[UR38][R18.64], RZ ;  /* 0x000000ff12007986 */ /* 0x0009e4000c101d26 */
.L_x_3181:
[----:B------:R-:W-:Y:S05]  /*6520*/  BSYNC B0 ;  /* 0x0000000000007941 */ /* 0x000fea0003800000 */
.L_x_3180:
        /* <DEDUP_REMOVED lines=16> */
.L_x_3183:
[----:B------:R-:W-:Y:S05]  /*6630*/  BSYNC B0 ;  /* 0x0000000000007941 */ /* 0x000fea0003800000 */
.L_x_3182:
[----:B------:R-:W-:Y:S01]  /*6640*/  ISETP.GE.OR P6, PT, R10, UR6, P0 ;  /* 0x000000060a007c0c */ /* 0x000fe200087c6670 */
[----:B------:R-:W-:-:S12]  /*6650*/  BSSY B0, `(.L_x_3184) ;  /* 0x000000f000007945 */ /* 0x000fd80003800000 */
        /* <DEDUP_REMOVED lines=14> */
.L_x_3185:
[----:B------:R-:W-:Y:S05]  /*6740*/  BSYNC B0 ;  /* 0x0000000000007941 */ /* 0x000fea0003800000 */
.L_x_3184:
[----:B------:R-:W-:Y:S01]  /*6750*/  ULDC.64 UR4, c[0x0][0x850] ;  /* 0x0002140000047ab9 */ /* 0x000fe20000000a00 */
[----:B------:R-:W-:Y:S01]  /*6760*/  ULDC UR6, c[0x0][0x83c] ;  /* 0x00020f0000067ab9 */ /* 0x000fe20000000800 */
[----:B------:R-:W-:Y:S01]  /*6770*/  IMAD R0, R20, UR4, RZ ;  /* 0x0000000414007c24 */ /* 0x000fe2000f8e02ff */
[----:B------:R-:W-:Y:S01]  /*6780*/  ISETP.GE.OR P3, PT, R10, UR6, P3 ;  /* 0x000000060a007c0c */ /* 0x000fe20009f66670 */
[----:B------:R-:W-:Y:S01]  /*6790*/  IMAD.WIDE.U32 R4, R16, UR4, R10 ;  /* 0x0000000410047c25 */ /* 0x000fe2000f8e000a */
[----:B------:R-:W-:Y:S01]  /*67a0*/  BSSY B0, `(.L_x_3186) ;  /* 0x0000018000007945 */ /* 0x000fe20003800000 */
[----:B------:R-:W-:Y:S02]  /*67b0*/  ISETP.GE.OR P4, PT, R10, UR6, P4 ;  /* 0x000000060a007c0c */ /* 0x000fe4000a786670 */
[----:B-1----:R-:W-:Y:S01]  /*67c0*/  IMAD R7, R16, UR5, R0 ;  /* 0x0000000510077c24 */ /* 0x002fe2000f8e0200 */
[----:B------:R-:W-:Y:S01]  /*67d0*/  ULDC.64 UR4, c[0x0][0x858] ;  /* 0x0002160000047ab9 */ /* 0x000fe20000000a00 */
[----:B------:R-:W-:Y:S01]  /*67e0*/  ISETP.GE.OR P5, PT, R10, UR6, P5 ;  /* 0x000000060a007c0c */ /* 0x000fe2000afa6670 */
[----:B------:R-:W-:Y:S01]  /*67f0*/  IMAD R0, R14, UR4, RZ ;  /* 0x000000040e007c24 */ /* 0x000fe2000f8e02ff */
[C---:B------:R-:W-:Y:S01]  /*6800*/  ISETP.GE.OR P2, PT, R10.reuse, UR6, P2 ;  /* 0x000000060a007c0c */ /* 0x040fe20009746670 */
[----:B------:R-:W-:Y:S01]  /*6810*/  IMAD.IADD R5, R5, 0x1, R7 ;  /* 0x0000000105057824 */ /* 0x000fe200078e0207 */
[C---:B------:R-:W-:Y:S01]  /*6820*/  ISETP.GE.OR P1, PT, R10.reuse, UR6, P1 ;  /* 0x000000060a007c0c */ /* 0x040fe20008f26670 */
[C---:B------:R-:W-:Y:S01]  /*6830*/  IMAD R7, R15.reuse, UR5, R0 ;  /* 0x000000050f077c24 */ /* 0x040fe2000f8e0200 */
[----:B------:R-:W-:Y:S01]  /*6840*/  ISETP.GE.OR P0, PT, R10, UR6, P0 ;  /* 0x000000060a007c0c */ /* 0x000fe20008706670 */
[----:B------:R-:W-:-:S04]  /*6850*/  IMAD.WIDE.U32 R8, R15, UR4, R4 ;  /* 0x000000040f087c25 */ /* 0x000fc8000f8e0004 */
[----:B------:R-:W-:Y:S01]  /*6860*/  IMAD.IADD R7, R9, 0x1, R7 ;  /* 0x0000000109077824 */ /* 0x000fe200078e0207 */
[----:B------:R-:W-:Y:S07]  /*6870*/  @P3 BRA `(.L_x_3187) ;  /* 0x0000000000283947 */ /* 0x000fee0003800000 */
        /* <DEDUP_REMOVED lines=10> */
.L_x_3187:
[----:B------:R-:W-:Y:S05]  /*6920*/  BSYNC B0 ;  /* 0x0000000000007941 */ /* 0x000fea0003800000 */
.L_x_3186:
        /* <DEDUP_REMOVED lines=15> */
.L_x_3189:
[----:B------:R-:W-:Y:S05]  /*6a20*/  BSYNC B0 ;  /* 0x0000000000007941 */ /* 0x000fea0003800000 */
.L_x_3188:
        /* <DEDUP_REMOVED lines=15> */
.L_x_3191:
[----:B------:R-:W-:Y:S05]  /*6b20*/  BSYNC B0 ;  /* 0x0000000000007941 */ /* 0x000fea0003800000 */
.L_x_3190:
        /* <DEDUP_REMOVED lines=15> */
.L_x_3193:
[----:B------:R-:W-:Y:S05]  /*6c20*/  BSYNC B0 ;  /* 0x0000000000007941 */ /* 0x000fea0003800000 */
.L_x_3192:
        /* <DEDUP_REMOVED lines=15> */
.L_x_3195:
[----:B------:R-:W-:Y:S05]  /*6d20*/  BSYNC B0 ;  /* 0x0000000000007941 */ /* 0x000fea0003800000 */
.L_x_3194:
        /* <DEDUP_REMOVED lines=15> */
.L_x_3118:
        /* <DEDUP_REMOVED lines=29> */
.L_x_3197:
[----:B------:R-:W-:Y:S01]  /*6ff0*/  ULDC UR9, c[0x0][0x8c4] ;  /* 0x0002310000097ab9 */ /* 0x000fe20000000800 */
[----:B------:R-:W-:Y:S01]  /*7000*/  UMOV UR7, UR8 ;  /* 0x0000000800077c82 */ /* 0x000fe20008000000 */
[----:B------:R-:W-:-:S11]  /*7010*/  UISETP.NE.AND UP0, UPT, UR9, 0x1, UPT ;  /* 0x000000010900788c */ /* 0x000fd6000bf05270 */
[----:B------:R-:W-:Y:S02]  /*7020*/  @UP0 ULDC.64 UR10, c[0x0][0x8c8] ;  /* 0x00023200000a0ab9 */ /* 0x000fe40000000a00 */
[----:B------:R-:W-:-:S04]  /*7030*/  UIMAD.WIDE.U32 UR4, UR8, UR10, URZ ;  /* 0x0000000a080472a5 */ /* 0x000fc8000f8e003f */
[----:B------:R-:W-:-:S04]  /*7040*/  @UP0 USHF.R.U32.HI UR7, URZ, UR11, UR5 ;  /* 0x0000000b3f070299 */ /* 0x000fc80008011605 */
[----:B------:R-:W-:-:S12]  /*7050*/  UIMAD UR4, UR7, UR9, URZ ;  /* 0x00000009070472a4 */ /* 0x000fd8000f8e023f */
.L_x_3198:
        /* <DEDUP_REMOVED lines=9> */
[----:B------:R-:W-:-:S03]  /*70f0*/  @UP0 USHF.R.U32.HI UR17, URZ, UR6, UR5 ;  /* 0x000000063f110299 */ /* 0x000fc60008011605 */
[----:B------:R-:W-:Y:S01]  /*7100*/  ULDC.64 UR4, c[0x0][0x8f8] ;  /* 0x00023e0000047ab9 */ /* 0x000fe20000000a00 */
[----:B------:R-:W-:Y:S01]  /*7110*/  UIADD3 UR6, -UR17, URZ, URZ ;  /* 0x0000003f11067290 */ /* 0x000fe2000fffe13f */
[----:B------:R-:W-:-:S03]  /*7120*/  ISETP.NE.U32.AND P0, PT, RZ, UR4, PT ;  /* 0x00000004ff007c0c */ /* 0x000fc6000bf05070 */
[----:B------:R-:W-:Y:S01]  /*7130*/  UIMAD UR6, UR9, UR6, UR8 ;  /* 0x00000006090672a4 */ /* 0x000fe2000f8e0208 */
[----:B------:R-:W-:-:S13]  /*7140*/  ISETP.NE.AND.EX P0, PT, RZ, UR5, PT, P0 ;  /* 0x00000005ff007c0c */ /* 0x000fda000bf05300 */
        /* <DEDUP_REMOVED lines=8> */
.L_x_3199:
        /* <DEDUP_REMOVED lines=11> */
[----:B------:R-:W-:Y:S01]  /*7280*/  R2UR UR4, R0 ;  /* 0x00000000000472ca */ /* 0x000fe200000e0000 */
[----:B------:R-:W-:-:S14]  /*7290*/  BRA `(.L_x_3200) ;  /* 0x0000000000047947 */ /* 0x000fdc0003800000 */
.L_x_3201:
[----:B------:R-:W-:-:S05]  /*72a0*/  ULDC UR4, c[0x0][0x8ec] ;  /* 0x00023b0000047ab9 */ /* 0x000fca0000000800 */
.L_x_3200:
[----:B------:R-:W-:-:S04]  /*72b0*/  UIADD3 UR4, UR4, 0x5f, URZ ;  /* 0x0000005f04047890 */ /* 0x000fc8000fffe03f */
[----:B------:R-:W-:-:S04]  /*72c0*/  UIMAD.WIDE UR4, UR4, 0x2aaaaaab, URZ ;  /* 0x2aaaaaab040478a5 */ /* 0x000fc8000f8e023f */
[----:B------:R-:W-:-:S04]  /*72d0*/  USHF.R.U32.HI UR4, URZ, 0x1f, UR5 ;  /* 0x0000001f3f047899 */ /* 0x000fc80008011605 */
[----:B------:R-:W-:-:S04]  /*72e0*/  ULEA.HI.SX32 UR4, UR5, UR4, 0x1c ;  /* 0x0000000405047291 */ /* 0x000fc8000f8fe23f */
[----:B------:R-:W-:-:S04]  /*72f0*/  UISETP.GE.AND UP0, UPT, UR7, UR4, UPT ;  /* 0x000000040700728c */ /* 0x000fc8000bf06270 */
[----:B------:R-:W-:-:S06]  /*7300*/  USEL UR17, UR17, 0xffffffff, !UP0 ;  /* 0xffffffff11117887 */ /* 0x000fcc000c000000 */
[----:B------:R-:W-:-:S13]  /*7310*/  ISETP.LE.AND P0, PT, RZ, UR17, PT ;  /* 0x00000011ff007c0c */ /* 0x000fda000bf03270 */
[----:B------:R-:W-:Y:S05]  /*7320*/  @!P0 BRA `(.L_x_3125) ;  /* 0x0000004000508947 */ /* 0x000fea0003800000 */
[----:B------:R-:W-:Y:S01]  /*7330*/  ULDC.64 UR4, c[0x0][0x770] ;  /* 0x0001dc0000047ab9 */ /* 0x000fe20000000a00 */
[----:B------:R-:W-:Y:S01]  /*7340*/  ULDC.64 UR12, c[0x0][0x788] ;  /* 0x0001e200000c7ab9 */ /* 0x000fe20000000a00 */
        /* <DEDUP_REMOVED lines=19> */
[----:B------:R-:W-:-:S11]  /*7480*/  USHF.R.S32.HI UR11, URZ, 0x1f, UR6 ;  /* 0x0000001f3f0b7899 */ /* 0x000fd60008011406 */
        /* <DEDUP_REMOVED lines=16> */
.L_x_3202:
        /* <DEDUP_REMOVED lines=13> */
.L_x_3203:
        /* <DEDUP_REMOVED lines=12> */
.L_x_3204:
[----:B------:R-:W-:Y:S01]  /*7720*/  UIMAD UR7, UR7, 0x60, UR10 ;  /* 0x00000060070778a4 */ /* 0x000fe2000f8e020a */
[----:B------:R-:W-:Y:S01]  /*7730*/  ULDC UR9, c[0x0][0x74c] ;  /* 0x0001d30000097ab9 */ /* 0x000fe20000000800 */
[----:B------:R-:W-:Y:S02]  /*7740*/  UIADD3 UR10, UR10, 0x3f, URZ ;  /* 0x0000003f0a0a7890 */ /* 0x000fe4000fffe03f */
[----:B------:R-:W-:-:S04]  /*7750*/  UIADD3 UR7, UR7, -UR9, -UR8 ;  /* 0x8000000907077290 */ /* 0x000fc8000fffe808 */
        /* <DEDUP_REMOVED lines=11> */
[----:B------:R-:W-:Y:S01]  /*7810*/  ULDC.64 UR18, c[0x0][0x2d8] ;  /* 0x0000b60000127ab9 */ /* 0x000fe20000000a00 */
[----:B------:R-:W-:Y:S02]  /*7820*/  USHF.R.S32.HI UR9, URZ, 0x1f, UR17 ;  /* 0x0000001f3f097899 */ /* 0x000fe40008011411 */
[----:B------:R-:W-:Y:S02]  /*7830*/  UIMAD UR8, UR11, UR18, URZ ;  /* 0x000000120b0872a4 */ /* 0x000fe4000f8e023f */
[----:B------:R-:W-:Y:S02]  /*7840*/  UIMAD.WIDE.U32 UR10, UR6, UR18, URZ ;  /* 0x00000012060a72a5 */ /* 0x000fe4000f8e003f */
[----:B------:R-:W-:Y:S02]  /*7850*/  UIMAD UR19, UR6, UR19, UR8 ;  /* 0x00000013061372a4 */ /* 0x000fe4000f8e0208 */
[----:B------:R-:W-:Y:S02]  /*7860*/  UIADD3 UR6, UR7, -UR16, URZ ;  /* 0x8000001007067290 */ /* 0x000fe4000fffe03f */
[----:B------:R-:W-:-:S02]  /*7870*/  USEL UR17, UR17, URZ, !UP0 ;  /* 0x0000003f11117287 */ /* 0x000fc4000c000000 */
[----:B------:R-:W-:Y:S02]  /*7880*/  ULOP3.LUT UR6, UR6, 0x1, URZ, 0xc0, !UPT ;  /* 0x0000000106067892 */ /* 0x000fe4000f8ec03f */
[----:B------:R-:W-:Y:S02]  /*7890*/  USEL UR18, UR9, URZ, !UP0 ;  /* 0x0000003f09127287 */ /* 0x000fe4000c000000 */
[----:B------:R-:W-:Y:S02]  /*78a0*/  UISETP.NE.U32.AND UP0, UPT, UR6, 0x1, UPT ;  /* 0x000000010600788c */ /* 0x000fe4000bf05070 */
[----:B------:R-:W-:Y:S02]  /*78b0*/  UIADD3 UR8, UP1, UR4, UR10, URZ ;  /* 0x0000000a04087290 */ /* 0x000fe4000ff3e03f */
[----:B------:R-:W-:Y:S02]  /*78c0*/  UIADD3 UR19, UR11, UR19, URZ ;  /* 0x000000130b137290 */ /* 0x000fe4000fffe03f */
[----:B------:R-:W-:Y:S01]  /*78d0*/  PLOP3.LUT P1, PT, PT, PT, UP0, 0x80, 0x0 ;  /* 0x000000000000781c */ /* 0x000fe20003f2f008 */
[----:B------:R-:W-:Y:S01]  /*78e0*/  ULDC.64 UR36, c[0x0][0x2e0] ;  /* 0x0000b80000247ab9 */ /* 0x000fe20000000a00 */
[----:B------:R-:W-:-:S02]  /*78f0*/  UIADD3.X UR9, UR5, UR19, URZ, UP1, !UPT ;  /* 0x0000001305097290 */ /* 0x000fc40008ffe43f */
        /* <DEDUP_REMOVED lines=24> */
.L_x_3207:
[----:B------:R-:W-:Y:S05]  /*7a80*/  BSYNC B0 ;  /* 0x0000000000007941 */ /* 0x000fea0003800000 */
.L_x_3206:
        /* <DEDUP_REMOVED lines=18> */
.L_x_3209:
[----:B------:R-:W-:Y:S05]  /*7bb0*/  BSYNC B0 ;  /* 0x0000000000007941 */ /* 0x000fea0003800000 */
.L_x_3208:
        /* <DEDUP_REMOVED lines=19> */
.L_x_3211:
[----:B------:R-:W-:Y:S05]  /*7cf0*/  BSYNC B0 ;  /* 0x0000000000007941 */ /* 0x000fea0003800000 */
.L_x_3210:
[----:B------:R-:W-:Y:S06]  /*7d00*/  BAR.ARV 0xa, 0xa0 ;  /* 0x0282800000007b1d */ /* 0x000fec0000002000 */
[----:B------:R-:W-:Y:S04]  /*7d10*/  BSSY B0, `(.L_x_3212) ;  /* 0x0000003000007945 */ /* 0x000fe80003800000 */
[----:B------:R-:W-:Y:S05]  /*7d20*/  @!P0 BRA `(.L_x_3213) ;  /* 0x0000000000048947 */ /* 0x000fea0003800000 */
[----:B------:R-:W-:-:S04]  /*7d30*/  DEPBAR.LE SB0, 0x1 ;  /* 0x000080400000791a */ /* 0x000fc80000000000 */
.L_x_3213:
[----:B------:R-:W-:Y:S05]  /*7d40*/  BSYNC B0 ;  /* 0x0000000000007941 */ /* 0x000fea0003800000 */
.L_x_3212:
[----:B------:R-:W-:Y:S06]  /*7d50*/  BAR.ARV 0xb, 0xa0 ;  /* 0x02c2800000007b1d */ /* 0x000fec0000002000 */
[----:B------:R-:W-:Y:S04]  /*7d60*/  BSSY B0, `(.L_x_3214) ;  /* 0x0000003000007945 */ /* 0x000fe80003800000 */
[----:B------:R-:W-:Y:S05]  /*7d70*/  @!P0 BRA `(.L_x_3215) ;  /* 0x0000000000048947 */ /* 0x000fea0003800000 */
[----:B------:R-:W-:-:S04]  /*7d80*/  DEPBAR.LE SB0, 0x0 ;  /* 0x000080000000791a */ /* 0x000fc80000000000 */
.L_x_3215:
[----:B------:R-:W-:Y:S05]  /*7d90*/  BSYNC B0 ;  /* 0x0000000000007941 */ /* 0x000fea0003800000 */
.L_x_3214:
[----:B------:R-:W-:Y:S06]  /*7da0*/  BAR.ARV 0xc, 0xa0 ;  /* 0x0302800000007b1d */ /* 0x000fec0000002000 */
[----:B------:R-:W-:Y:S01]  /*7db0*/  UIADD3 UR20, UR16, 0x1, URZ ;  /* 0x0000000110147890 */ /* 0x000fe2000fffe03f */
[----:B------:R-:W-:Y:S11]  /*7dc0*/  BRA `(.L_x_3216) ;  /* 0x0000000000047947 */ /* 0x000ff60003800000 */
.L_x_3205:
[----:B------:R-:W-:-:S05]  /*7dd0*/  UMOV UR20, UR16 ;  /* 0x0000001000147c82 */ /* 0x000fca0008000000 */
.L_x_3216:
[----:B------:R-:W-:-:S04]  /*7de0*/  UIADD3 UR6, UR16, 0x1, URZ ;  /* 0x0000000110067890 */ /* 0x000fc8000fffe03f */
[----:B------:R-:W-:-:S06]  /*7df0*/  UISETP.NE.AND UP0, UPT, UR7, UR6, UPT ;  /* 0x000000060700728c */ /* 0x000fcc000bf05270 */
[----:B------:R-:W-:-:S13]  /*7e00*/  PLOP3.LUT P1, PT, PT, PT, UP0, 0x80, 0x0 ;  /* 0x000000000000781c */ /* 0x000fda0003f2f008 */
        /* <DEDUP_REMOVED lines=23> */
.L_x_3237:
        /* <DEDUP_REMOVED lines=32> */
.L_x_3218:
[----:B------:R-:W-:Y:S05]  /*8180*/  BSYNC B0 ;  /* 0x0000000000007941 */ /* 0x000fea0003800000 */
.L_x_3217:
        /* <DEDUP_REMOVED lines=12> */
.L_x_3220:
[----:B------:R-:W-:Y:S05]  /*8250*/  BSYNC B0 ;  /* 0x0000000000007941 */ /* 0x000fea0003800000 */
.L_x_3219:
        /* <DEDUP_REMOVED lines=13> */
.L_x_3222:
[----:B------:R-:W-:Y:S05]  /*8330*/  BSYNC B0 ;  /* 0x0000000000007941 */ /* 0x000fea0003800000 */
.L_x_3221:
[----:B------:R-:W-:Y:S06]  /*8340*/  BAR.ARV 0xa, 0xa0 ;  /* 0x0282800000007b1d */ /* 0x000fec0000002000 */
[----:B------:R-:W-:Y:S04]  /*8350*/  BSSY B0, `(.L_x_3223) ;  /* 0x0000003000007945 */ /* 0x000fe80003800000 */
[----:B------:R-:W-:Y:S05]  /*8360*/  @!P0 BRA `(.L_x_3224) ;  /* 0x0000000000048947 */ /* 0x000fea0003800000 */
[----:B------:R-:W-:-:S04]  /*8370*/  DEPBAR.LE SB0, 0x1 ;  /* 0x000080400000791a */ /* 0x000fc80000000000 */
.L_x_3224:
[----:B------:R-:W-:Y:S05]  /*8380*/  BSYNC B0 ;  /* 0x0000000000007941 */ /* 0x000fea0003800000 */
.L_x_3223:
[----:B------:R-:W-:Y:S06]  /*8390*/  BAR.ARV 0xb, 0xa0 ;  /* 0x02c2800000007b1d */ /* 0x000fec0000002000 */
[----:B------:R-:W-:Y:S04]  /*83a0*/  BSSY B0, `(.L_x_3225) ;  /* 0x0000003000007945 */ /* 0x000fe80003800000 */
[----:B------:R-:W-:Y:S05]  /*83b0*/  @!P0 BRA `(.L_x_3226) ;  /* 0x0000000000048947 */ /* 0x000fea0003800000 */
[----:B------:R-:W-:-:S04]  /*83c0*/  DEPBAR.LE SB0, 0x0 ;  /* 0x000080000000791a */ /* 0x000fc80000000000 */
.L_x_3226:
[----:B------:R-:W-:Y:S05]  /*83d0*/  BSYNC B0 ;  /* 0x0000000000007941 */ /* 0x000fea0003800000 */
.L_x_3225:
        /* <DEDUP_REMOVED lines=13> */
.L_x_3228:
[----:B------:R-:W-:Y:S05]  /*84b0*/  BSYNC B0 ;  /* 0x0000000000007941 */ /* 0x000fea0003800000 */
.L_x_3227:
        /* <DEDUP_REMOVED lines=12> */
.L_x_3230:
[----:B------:R-:W-:Y:S05]  /*8580*/  BSYNC B0 ;  /* 0x0000000000007941 */ /* 0x000fea0003800000 */
.L_x_3229:
        /* <DEDUP_REMOVED lines=13> */
.L_x_3232:
[----:B------:R-:W-:Y:S05]  /*8660*/  BSYNC B0 ;  /* 0x0000000000007941 */ /* 0x000fea0003800000 */
.L_x_3231:
[----:B------:R-:W-:Y:S06]  /*8670*/  BAR.ARV 0xa, 0xa0 ;  /* 0x0282800000007b1d */ /* 0x000fec0000002000 */
[----:B------:R-:W-:Y:S04]  /*8680*/  BSSY B0, `(.L_x_3233) ;  /* 0x0000003000007945 */ /* 0x000fe80003800000 */
[----:B------:R-:W-:Y:S05]  /*8690*/  @!P0 BRA `(.L_x_3234) ;  /* 0x0000000000048947 */ /* 0x000fea0003800000 */
[----:B------:R-:W-:-:S04]  /*86a0*/  DEPBAR.LE SB0, 0x1 ;  /* 0x000080400000791a */ /* 0x000fc80000000000 */
.L_x_3234:
[----:B------:R-:W-:Y:S05]  /*86b0*/  BSYNC B0 ;  /* 0x0000000000007941 */ /* 0x000fea0003800000 */
.L_x_3233:
[----:B------:R-:W-:Y:S01]  /*86c0*/  UIADD3 UR20, UR20, 0x2, URZ ;  /* 0x0000000214147890 */ /* 0x000fe2000fffe03f */
[----:B------:R-:W-:Y:S06]  /*86d0*/  BAR.ARV 0xb, 0xa0 ;  /* 0x02c2800000007b1d */ /* 0x000fec0000002000 */
[----:B------:R-:W-:Y:S01]  /*86e0*/  UISETP.GE.AND UP0, UPT, UR20, UR7, UPT ;  /* 0x000000071400728c */ /* 0x000fe2000bf06270 */
[----:B------:R-:W-:Y:S04]  /*86f0*/  BSSY B0, `(.L_x_3235) ;  /* 0x0000003000007945 */ /* 0x000fe80003800000 */
[----:B------:R-:W-:Y:S06]  /*8700*/  @!P0 BRA `(.L_x_3236) ;  /* 0x0000000000048947 */ /* 0x000fec0003800000 */
[----:B------:R-:W-:-:S04]  /*8710*/  DEPBAR.LE SB0, 0x0 ;  /* 0x000080000000791a */ /* 0x000fc80000000000 */
.L_x_3236:
[----:B------:R-:W-:Y:S05]  /*8720*/  BSYNC B0 ;  /* 0x0000000000007941 */ /* 0x000fea0003800000 */
.L_x_3235:
[----:B------:R-:W-:Y:S06]  /*8730*/  BAR.ARV 0xc, 0xa0 ;  /* 0x0302800000007b1d */ /* 0x000fec0000002000 */
[----:B------:R-:W-:Y:S01]  /*8740*/  PLOP3.LUT P1, PT, PT, PT, UP0, 0x80, 0x0 ;  /* 0x000000000000781c */ /* 0x000fe20003f2f008 */
[----:B------:R-:W-:Y:S02]  /*8750*/  UIADD3 UR47, UR47, 0x6000, URZ ;  /* 0x000060002f2f7890 */ /* 0x000fe4000fffe03f */
[----:B------:R-:W-:-:S10]  /*8760*/  UIADD3 UR6, UR6, 0x6000, URZ ;  /* 0x0000600006067890 */ /* 0x000fd4000fffe03f */
[----:B------:R-:W-:Y:S05]  /*8770*/  @!P1 BRA `(.L_x_3237) ;  /* 0xfffffff800009947 */ /* 0x000fea000383ffff */
[----:B------:R-:W-:Y:S05]  /*8780*/  BRA `(.L_x_3125) ;  /* 0x0000002c00387947 */ /* 0x000fea0003800000 */
.L_x_3196:
[----:B------:R-:W1:Y:S01]  /*8790*/  LDC R5, c[0x0][0x8d0] ;  /* 0x00023400ff057b82 */ /* 0x000e620000000800 */
[----:B------:R-:W2:Y:S01]  /*87a0*/  S2R R3, SR_CTAID.X ;  /* 0x0000000000037919 */ /* 0x000ea20000002500 */
[----:B------:R-:W-:Y:S01]  /*87b0*/  ULDC UR4, c[0x0][0x8e8] ;  /* 0x00023a0000047ab9 */ /* 0x000fe20000000800 */
[----:B-1----:R-:W-:Y:S01]  /*87c0*/  ISETP.NE.AND P0, PT, R5, 0x1, PT ;  /* 0x000000010500780c */ /* 0x002fe20003f05270 */
[----:B--2---:R-:W-:-:S12]  /*87d0*/  IMAD.MOV.U32 R2, RZ, RZ, R3 ;  /* 0x000000ffff027224 */ /* 0x004fd800078e0003 */
[----:B------:R-:W1:Y:S08]  /*87e0*/  @P0 LDC R0, c[0x0][0x8d4] ;  /* 0x00023500ff000b82 */ /* 0x000e700000000800 */
[----:B------:R-:W2:Y:S01]  /*87f0*/  @P0 LDC R7, c[0x0][0x8d8] ;  /* 0x00023600ff070b82 */ /* 0x000ea20000000800 */
[----:B-1----:R-:W-:-:S05]  /*8800*/  @P0 IMAD.HI.U32 R0, R3, R0, RZ ;  /* 0x0000000003000227 */ /* 0x002fca00078e00ff */
[----:B--2---:R-:W-:-:S04]  /*8810*/  @P0 SHF.R.U32.HI R2, RZ, R7, R0 ;  /* 0x00000007ff020219 */ /* 0x004fc80000011600 */
[----:B------:R-:W-:Y:S01]  /*8820*/  ISETP.GE.AND P0, PT, R2, UR4, PT ;  /* 0x0000000402007c0c */ /* 0x000fe2000bf06270 */
[----:B------:R-:W-:-:S04]  /*8830*/  IMAD.MOV R0, RZ, RZ, -R2 ;  /* 0x000000ffff007224 */ /* 0x000fc800078e0a02 */
[----:B------:R-:W-:-:S08]  /*8840*/  IMAD R5, R5, R0, R3 ;  /* 0x0000000005057224 */ /* 0x000fd000078e0203 */
[----:B------:R-:W-:Y:S05]  /*8850*/  @!P0 BRA `(.L_x_3238) ;  /* 0x0000000000208947 */ /* 0x000fea0003800000 */
[----:B------:R-:W1:Y:S01]  /*8860*/  LDC R3, c[0x0][0x8dc] ;  /* 0x00023700ff037b82 */ /* 0x000e620000000800 */
[----:B------:R-:W-:Y:S01]  /*8870*/  IMAD.MOV.U32 R0, RZ, RZ, R5 ;  /* 0x000000ffff007224 */ /* 0x000fe200078e0005 */
[----:B-1----:R-:W-:-:S13]  /*8880*/  ISETP.NE.AND P0, PT, R3, 0x1, PT ;  /* 0x000000010300780c */ /* 0x002fda0003f05270 */
[----:B------:R-:W1:Y:S02]  /*8890*/  @P0 LDC.64 R6, c[0x0][0x8e0] ;  /* 0x00023800ff060b82 */ /* 0x000e640000000a00 */
[----:B-1----:R-:W-:-:S05]  /*88a0*/  @P0 IMAD.HI.U32 R4, R5, R6, RZ ;  /* 0x0000000605040227 */ /* 0x002fca00078e00ff */
[----:B------:R-:W-:-:S05]  /*88b0*/  @P0 SHF.R.U32.HI R0, RZ, R7, R4 ;  /* 0x00000007ff000219 */ /* 0x000fca0000011604 */
[----:B------:R-:W-:Y:S01]  /*88c0*/  IMAD R3, R0, R3, RZ ;  /* 0x0000000300037224 */ /* 0x000fe200078e02ff */
[----:B------:R-:W-:Y:S06]  /*88d0*/  BRA `(.L_x_3239) ;  /* 0x00000000001c7947 */ /* 0x000fec0003800000 */
.L_x_3238:
[----:B------:R-:W1:Y:S01]  /*88e0*/  LDC R3, c[0x0][0x8c4] ;  /* 0x00023100ff037b82 */ /* 0x000e620000000800 */
[----:B------:R-:W-:Y:S01]  /*88f0*/  IMAD.MOV.U32 R0, RZ, RZ, R5 ;  /* 0x000000ffff007224 */ /* 0x000fe200078e0005 */
[----:B-1----:R-:W-:-:S13]  /*8900*/  ISETP.NE.AND P0, PT, R3, 0x1, PT ;  /* 0x000000010300780c */ /* 0x002fda0003f05270 */
[----:B------:R-:W1:Y:S02]  /*8910*/  @P0 LDC.64 R6, c[0x0][0x8c8] ;  /* 0x00023200ff060b82 */ /* 0x000e640000000a00 */
[----:B-1----:R-:W-:-:S05]  /*8920*/  @P0 IMAD.HI.U32 R4, R5, R6, RZ ;  /* 0x0000000605040227 */ /* 0x002fca00078e00ff */
[----:B------:R-:W-:-:S05]  /*8930*/  @P0 SHF.R.U32.HI R0, RZ, R7, R4 ;  /* 0x00000007ff000219 */ /* 0x000fca0000011604 */
[----:B------:R-:W-:-:S07]  /*8940*/  IMAD R3, R0, R3, RZ ;  /* 0x0000000300037224 */ /* 0x000fce00078e02ff */
.L_x_3239:
[----:B------:R-:W1:Y:S01]  /*8950*/  LDC R8, c[0x0][0x8b8] ;  /* 0x00022e00ff087b82 */ /* 0x000e620000000800 */
[----:B------:R-:W-:Y:S01]  /*8960*/  IMAD.IADD R3, R5, 0x1, -R3 ;  /* 0x0000000105037824 */ /* 0x000fe200078e0a03 */
[----:B------:R-:W-:-:S06]  /*8970*/  ULDC.64 UR6, c[0x0][0x8f8] ;  /* 0x00023e0000067ab9 */ /* 0x000fcc0000000a00 */
[----:B------:R-:W2:Y:S01]  /*8980*/  LDC R4, c[0x0][0x8c4] ;  /* 0x00023100ff047b82 */ /* 0x000ea20000000800 */
[C---:B-1----:R-:W-:Y:S02]  /*8990*/  ISETP.NE.AND P0, PT, R8.reuse, 0x1, PT ;  /* 0x000000010800780c */ /* 0x042fe40003f05270 */
[----:B------:R-:W-:Y:S01]  /*89a0*/  R2UR UR28, R8 ;  /* 0x00000000081c72ca */ /* 0x000fe200000e0000 */
[----:B--2---:R-:W-:-:S04]  /*89b0*/  IMAD R3, R2, R4, R3 ;  /* 0x0000000402037224 */ /* 0x004fc800078e0203 */
[----:B------:R-:W-:-:S06]  /*89c0*/  IMAD.MOV.U32 R9, RZ, RZ, R3 ;  /* 0x000000ffff097224 */ /* 0x000fcc00078e0003 */
[----:B------:R-:W1:Y:S01]  /*89d0*/  @P0 LDC R6, c[0x0][0x8bc] ;  /* 0x00022f00ff060b82 */ /* 0x000e620000000800 */
[----:B------:R-:W-:-:S07]  /*89e0*/  R2UR UR5, R3 ;  /* 0x00000000030572ca */ /* 0x000fce00000e0000 */
[----:B------:R-:W2:Y:S01]  /*89f0*/  @P0 LDC R7, c[0x0][0x8c0] ;  /* 0x00023000ff070b82 */ /* 0x000ea20000000800 */
[----:B-1----:R-:W-:-:S05]  /*8a00*/  @P0 IMAD.HI.U32 R2, R3, R6, RZ ;  /* 0x0000000603020227 */ /* 0x002fca00078e00ff */
[----:B--2---:R-:W-:Y:S02]  /*8a10*/  @P0 SHF.R.U32.HI R9, RZ, R7, R2 ;  /* 0x00000007ff090219 */ /* 0x004fe40000011602 */
[----:B------:R-:W-:-:S03]  /*8a20*/  ISETP.NE.U32.AND P0, PT, RZ, UR6, PT ;  /* 0x00000006ff007c0c */ /* 0x000fc6000bf05070 */
[----:B------:R-:W-:Y:S01]  /*8a30*/  IMAD.MOV R2, RZ, RZ, -R9 ;  /* 0x000000ffff027224 */ /* 0x000fe200078e0a09 */
[----:B------:R-:W-:-:S04]  /*8a40*/  ISETP.NE.AND.EX P0, PT, RZ, UR7, PT, P0 ;  /* 0x00000007ff007c0c */ /* 0x000fc8000bf05300 */
[----:B------:R-:W-:-:S13]  /*8a50*/  R2UR UR4, R2 ;  /* 0x00000000020472ca */ /* 0x000fda00000e0000 */
[----:B------:R-:W-:Y:S01]  /*8a60*/  UIMAD UR28, UR28, UR4, UR5 ;  /* 0x000000041c1c72a4 */ /* 0x000fe2000f8e0205 */
[----:B------:R-:W-:Y:S11]  /*8a70*/  @!P0 BRA `(.L_x_3240) ;  /* 0x0000000000108947 */ /* 0x000ff60003800000 */
[----:B------:R-:W1:Y:S02]  /*8a80*/  LDC.64 R2, c[0x0][0x8f8] ;  /* 0x00023e00ff027b82 */ /* 0x000e640000000a00 */
[----:B-1----:R-:W-:-:S05]  /*8a90*/  IMAD.WIDE R2, R9, 0x4, R2 ;  /* 0x0000000409027825 */ /* 0x002fca00078e0202 */
[----:B------:R1:W5:Y:S01]  /*8aa0*/  LDG.E R4, desc[UR38][R2.64] ;  /* 0x0000002602047981 */ /* 0x000362000c1e1900 */
[----:B------:R-:W-:Y:S05]  /*8ab0*/  BRA `(.L_x_3241) ;  /* 0x00000000002c7947 */ /* 0x000fea0003800000 */
.L_x_3240:
        /* <DEDUP_REMOVED lines=10> */
.L_x_3242:
[----:B------:R-:W2:Y:S02]  /*8b60*/  LDC R4, c[0x0][0x8ec] ;  /* 0x00023b00ff047b82 */ /* 0x000ea40000000800 */
.L_x_3241:
[----:B--2--5:R-:W-:Y:S02]  /*8b70*/  VIADD R4, R4, 0x5f ;  /* 0x0000005f04047836 */ /* 0x024fe40000000000 */
[----:B------:R-:W-:Y:S02]  /*8b80*/  IMAD.MOV.U32 R8, RZ, RZ, 0x1 ;  /* 0x00000001ff087424 */ /* 0x000fe400078e00ff */
[----:B------:R-:W-:-:S04]  /*8b90*/  IMAD.HI R4, R4, 0x2aaaaaab, RZ ;  /* 0x2aaaaaab04047827 */ /* 0x000fc800078e02ff */
[----:B-1----:R-:W-:Y:S01]  /*8ba0*/  IMAD.MOV.U32 R2, RZ, RZ, RZ ;  /* 0x000000ffff027224 */ /* 0x002fe200078e00ff */
[----:B------:R-:W-:Y:S01]  /*8bb0*/  SHF.R.U32.HI R3, RZ, 0x1f, R4 ;  /* 0x0000001fff037819 */ /* 0x000fe20000011604 */
[----:B------:R-:W-:-:S03]  /*8bc0*/  IMAD.MOV.U32 R16, RZ, RZ, 0x1 ;  /* 0x00000001ff107424 */ /* 0x000fc600078e00ff */
[----:B------:R-:W-:-:S04]  /*8bd0*/  LEA.HI.SX32 R3, R4, R3, 0x1c ;  /* 0x0000000304037211 */ /* 0x000fc800078fe2ff */
[----:B------:R-:W-:-:S04]  /*8be0*/  ISETP.GE.AND P0, PT, R0, R3, PT ;  /* 0x000000030000720c */ /* 0x000fc80003f06270 */
[----:B------:R-:W-:-:S04]  /*8bf0*/  SEL R9, R9, 0xffffffff, !P0 ;  /* 0xffffffff09097807 */ /* 0x000fc80004000000 */
[----:B------:R-:W-:-:S13]  /*8c00*/  ISETP.GE.AND P0, PT, R9, RZ, PT ;  /* 0x000000ff0900720c */ /* 0x000fda0003f06270 */
[----:B------:R-:W-:Y:S05]  /*8c10*/  @!P0 BRA `(.L_x_3243) ;  /* 0x0000002400908947 */ /* 0x000fea0003800000 */
[----:B------:R-:W1:Y:S01]  /*8c20*/  LDC.64 R10, c[0x0][0x770] ;  /* 0x0001dc00ff0a7b82 */ /* 0x000e620000000a00 */
[----:B------:R-:W-:-:S07]  /*8c30*/  ULDC.64 UR8, c[0x0][0x788] ;  /* 0x0001e20000087ab9 */ /* 0x000fce0000000a00 */
[----:B------:R-:W2:Y:S08]  /*8c40*/  LDC.64 R2, c[0x0][0x780] ;  /* 0x0001e000ff027b82 */ /* 0x000eb00000000a00 */
[----:B------:R-:W3:Y:S01]  /*8c50*/  LDC.64 R4, c[0x0][0x770] ;  /* 0x0001dc00ff047b82 */ /* 0x000ee20000000a00 */
[----:B-1----:R-:W-:-:S07]  /*8c60*/  ISETP.NE.U32.AND P0, PT, R10, RZ, PT ;  /* 0x000000ff0a00720c */ /* 0x002fce0003f05070 */
[----:B------:R-:W1:Y:S01]  /*8c70*/  LDC.64 R12, c[0x0][0x778] ;  /* 0x0001de00ff0c7b82 */ /* 0x000e620000000a00 */
[----:B------:R-:W-:Y:S01]  /*8c80*/  ISETP.NE.AND.EX P0, PT, R11, RZ, PT, P0 ;  /* 0x000000ff0b00720c */ /* 0x000fe20003f05300 */
[----:B---3--:R-:W-:-:S12]  /*8c90*/  IMAD.WIDE R4, R9, 0x4, R4 ;  /* 0x0000000409047825 */ /* 0x008fd800078e0204 */
[----:B------:R-:W-:Y:S01]  /*8ca0*/  VOTEU.ANY UP0, P0 ;  /* 0x00000000003f7886 */ /* 0x000fe20000000100 */
[----:B------:R-:W-:Y:S02]  /*8cb0*/  PLOP3.LUT P3, PT, PT, PT, UP0, 0x80, 0x0 ;  /* 0x000000000000781c */ /* 0x000fe40003f6f008 */
[----:B--2---:R-:W-:-:S04]  /*8cc0*/  ISETP.NE.U32.AND P0, PT, R2, RZ, PT ;  /* 0x000000ff0200720c */ /* 0x004fc80003f05070 */
[----:B------:R-:W-:Y:S02]  /*8cd0*/  ISETP.NE.AND.EX P1, PT, R3, RZ, PT, P0 ;  /* 0x000000ff0300720c */ /* 0x000fe40003f25300 */
[----:B------:R-:W2:Y:S05]  /*8ce0*/  LDC.64 R2, c[0x0][0x778] ;  /* 0x0001de00ff027b82 */ /* 0x000eaa0000000a00 */
[----:B------:R-:W3:Y:S01]  /*8cf0*/  @P3 LDG.E R16, desc[UR38][R4.64] ;  /* 0x0000002604103981 */ /* 0x000ee2000c1e1900 */
[----:B-1----:R-:W-:-:S03]  /*8d00*/  ISETP.NE.U32.AND P0, PT, R12, RZ, PT ;  /* 0x000000ff0c00720c */ /* 0x002fc60003f05070 */
[----:B------:R-:W4:Y:S01]  /*8d10*/  @P3 LDG.E R14, desc[UR38][R4.64] ;  /* 0x00000026040e3981 */ /* 0x000f22000c1e1900 */
[----:B------:R-:W-:Y:S01]  /*8d20*/  ISETP.NE.AND.EX P0, PT, R13, RZ, PT, P0 ;  /* 0x000000ff0d00720c */ /* 0x000fe20003f05300 */
[----:B------:R-:W1:Y:S08]  /*8d30*/  @P1 LDC.64 R6, c[0x0][0x780] ;  /* 0x0001e000ff061b82 */ /* 0x000e700000000a00 */
[----:B------:R-:W1:Y:S01]  /*8d40*/  LDC R13, c[0x0][0x280] ;  /* 0x0000a000ff0d7b82 */ /* 0x000e620000000800 */
[----:B------:R-:W-:-:S02]  /*8d50*/  IMAD.MOV.U32 R12, RZ, RZ, RZ ;  /* 0x000000ffff0c7224 */ /* 0x000fc400078e00ff */
[----:B--2---:R-:W-:-:S05]  /*8d60*/  IMAD.WIDE R2, R9, 0x4, R2 ;  /* 0x0000000409027825 */ /* 0x004fca00078e0202 */
[----:B------:R2:W5:Y:S01]  /*8d70*/  @P0 LDG.E R12, desc[UR38][R2.64] ;  /* 0x00000026020c0981 */ /* 0x000562000c1e1900 */
[----:B-1----:R-:W-:-:S05]  /*8d80*/  @P1 IMAD.WIDE R6, R9, 0x4, R6 ;  /* 0x0000000409061825 */ /* 0x002fca00078e0206 */
[----:B------:R2:W5:Y:S01]  /*8d90*/  @P1 LDG.E R13, desc[UR38][R6.64] ;  /* 0x00000026060d1981 */ /* 0x000562000c1e1900 */
[----:B------:R-:W-:Y:S01]  /*8da0*/  ISETP.NE.U32.AND P2, PT, RZ, UR8, PT ;  /* 0x00000008ff007c0c */ /* 0x000fe2000bf45070 */
[----:B------:R-:W-:-:S03]  /*8db0*/  UMOV UR6, URZ ;  /* 0x0000003f00067c82 */ /* 0x000fc60008000000 */
[----:B------:R-:W-:Y:S01]  /*8dc0*/  ISETP.NE.AND.EX P2, PT, RZ, UR9, PT, P2 ;  /* 0x00000009ff007c0c */ /* 0x000fe2000bf45320 */
[----:B---3--:R-:W-:-:S05]  /*8dd0*/  @P3 IMAD R16, R9, 0x40, R16 ;  /* 0x0000004009103824 */ /* 0x008fca00078e0210 */
[----:B------:R-:W-:-:S13]  /*8de0*/  @P3 R2UR UR4, R16 ;  /* 0x00000000100432ca */ /* 0x000fda00000e0000 */
[----:B------:R-:W-:-:S04]  /*8df0*/  @UP0 USHF.R.S32.HI UR5, URZ, 0x1f, UR4 ;  /* 0x0000001f3f050899 */ /* 0x000fc80008011404 */
[----:B------:R-:W-:-:S04]  /*8e00*/  @UP0 ULEA.HI UR5, UR5, UR4, URZ, 0x6 ;  /* 0x0000000405050291 */ /* 0x000fc8000f8f303f */
[----:B------:R-:W-:Y:S01]  /*8e10*/  @UP0 ULOP3.LUT UR7, UR5, 0xffffffc0, URZ, 0xc0, !UPT ;  /* 0xffffffc005070892 */ /* 0x000fe2000f8ec03f */
[----:B----4-:R-:W-:-:S03]  /*8e20*/  @P3 R2UR UR6, R14 ;  /* 0x000000000e0632ca */ /* 0x010fc600000e0000 */
[----:B------:R-:W-:Y:S01]  /*8e30*/  @UP0 USHF.R.S32.HI UR8, URZ, 0x1f, UR7 ;  /* 0x0000001f3f080899 */ /* 0x000fe20008011407 */
[----:B--2---:R-:W-:Y:S11]  /*8e40*/  @P1 BRA `(.L_x_3244) ;  /* 0x0000000000101947 */ /* 0x004ff60003800000 */
[----:B------:R-:W-:Y:S05]  /*8e50*/  @!P3 BRA `(.L_x_3244) ;  /* 0x00000000000cb947 */ /* 0x000fea0003800000 */
[----:B------:R-:W2:Y:S04]  /*8e60*/  LDG.E R6, desc[UR38][R4.64] ;  /* 0x0000002604067981 */ /* 0x000ea8000c1e1900 */
[----:B-----5:R-:W2:Y:S02]  /*8e70*/  LDG.E R13, desc[UR38][R4.64+0x4] ;  /* 0x00000426040d7981 */ /* 0x020ea4000c1e1900 */
[----:B--2---:R-:W-:-:S07]  /*8e80*/  IMAD.IADD R13, R13, 0x1, -R6 ;  /* 0x000000010d0d7824 */ /* 0x004fce00078e0a06 */
.L_x_3244:
[----:B------:R-:W-:Y:S01]  /*8e90*/  ULDC UR9, c[0x0][0x290] ;  /* 0x0000a40000097ab9 */ /* 0x000fe20000000800 */
[----:B------:R-:W-:Y:S01]  /*8ea0*/  UMOV UR4, URZ ;  /* 0x0000003f00047c82 */ /* 0x000fe20008000000 */
[----:B------:R-:W-:Y:S01]  /*8eb0*/  UMOV UR5, URZ ;  /* 0x0000003f00057c82 */ /* 0x000fe20008000000 */
[----:B------:R-:W-:Y:S01]  /*8ec0*/  IMAD.U32 R4, RZ, RZ, UR9 ;  /* 0x00000009ff047e24 */ /* 0x000fe2000f8e00ff */
[----:B------:R-:W-:Y:S01]  /*8ed0*/  @UP0 UMOV UR4, UR7 ;  /* 0x0000000700040c82 */ /* 0x000fe20008000000 */
[----:B------:R-:W-:Y:S01]  /*8ee0*/  @UP0 UMOV UR5, UR8 ;  /* 0x0000000800050c82 */ /* 0x000fe20008000000 */
[----:B------:R-:W-:Y:S05]  /*8ef0*/  @!P2 BRA `(.L_x_3245) ;  /* 0x000000000010a947 */ /* 0x000fea0003800000 */
[----:B------:R-:W1:Y:S02]  /*8f00*/  LDC.64 R2, c[0x0][0x788] ;  /* 0x0001e200ff027b82 */ /* 0x000e640000000a00 */
[----:B-1----:R-:W-:-:S05]  /*8f10*/  IMAD.WIDE R2, R9, 0x4, R2 ;  /* 0x0000000409027825 */ /* 0x002fca00078e0202 */
[----:B------:R1:W5:Y:S01]  /*8f20*/  LDG.E R4, desc[UR38][R2.64] ;  /* 0x0000002602047981 */ /* 0x000362000c1e1900 */
[----:B------:R-:W-:Y:S05]  /*8f30*/  BRA `(.L_x_3246) ;  /* 0x0000000000107947 */ /* 0x000fea0003800000 */
.L_x_3245:
[----:B------:R-:W-:Y:S05]  /*8f40*/  @!P0 BRA `(.L_x_3246) ;  /* 0x00000000000c8947 */ /* 0x000fea0003800000 */
[----:B------:R-:W2:Y:S04]  /*8f50*/  LDG.E R5, desc[UR38][R2.64] ;  /* 0x0000002602057981 */ /* 0x000ea8000c1e1900 */
[----:B------:R-:W2:Y:S02]  /*8f60*/  LDG.E R4, desc[UR38][R2.64+0x4] ;  /* 0x0000042602047981 */ /* 0x000ea4000c1e1900 */
[----:B--2---:R-:W-:-:S07]  /*8f70*/  IMAD.IADD R4, R4, 0x1, -R5 ;  /* 0x0000000104047824 */ /* 0x004fce00078e0a05 */
.L_x_3246:
[----:B-1---5:R-:W-:Y:S01]  /*8f80*/  IMAD R3, R0, 0x60, R13 ;  /* 0x0000006000037824 */ /* 0x022fe200078e020d */
[----:B------:R-:W-:Y:S01]  /*8f90*/  ULDC UR7, c[0x0][0x74c] ;  /* 0x0001d30000077ab9 */ /* 0x000fe20000000800 */
[----:B------:R-:W-:Y:S02]  /*8fa0*/  VIADD R13, R13, 0x3f ;  /* 0x0000003f0d0d7836 */ /* 0x000fe40000000000 */
[----:B------:R-:W-:Y:S01]  /*8fb0*/  IMAD.MOV.U32 R16, RZ, RZ, 0x1 ;  /* 0x00000001ff107424 */ /* 0x000fe200078e00ff */
[----:B------:R-:W-:Y:S02]  /*8fc0*/  IADD3 R3, R3, -UR7, -R4 ;  /* 0x8000000703037c10 */ /* 0x000fe4000fffe804 */
[----:B------:R-:W-:Y:S02]  /*8fd0*/  SHF.R.S32.HI R2, RZ, 0x1f, R13 ;  /* 0x0000001fff027819 */ /* 0x000fe4000001140d */
[----:B------:R-:W-:Y:S02]  /*8fe0*/  SHF.R.S32.HI R4, RZ, 0x1f, R3 ;  /* 0x0000001fff047819 */ /* 0x000fe40000011403 */
[----:B------:R-:W-:-:S02]  /*8ff0*/  LEA.HI R2, R2, R13, RZ, 0x6 ;  /* 0x0000000d02027211 */ /* 0x000fc400078f30ff */
[----:B------:R-:W-:-:S04]  /*9000*/  LEA.HI R4, R4, R3, RZ, 0x6 ;  /* 0x0000000304047211 */ /* 0x000fc800078f30ff */
[----:B------:R-:W-:Y:S02]  /*9010*/  SHF.R.S32.HI R3, RZ, 0x6, R4 ;  /* 0x00000006ff037819 */ /* 0x000fe40000011404 */
[----:B------:R-:W-:Y:S01]  /*9020*/  SHF.R.S32.HI R4, RZ, 0x6, R2 ;  /* 0x00000006ff047819 */ /* 0x000fe20000011402 */
[----:B------:R-:W-:Y:S01]  /*9030*/  IMAD.MOV.U32 R2, RZ, RZ, RZ ;  /* 0x000000ffff027224 */ /* 0x000fe200078e00ff */
[----:B------:R-:W-:-:S04]  /*9040*/  VIMNMX R5, RZ, R3, !PT ;  /* 0x00000003ff057248 */ /* 0x000fc80007fe0100 */
[----:B------:R-:W-:-:S13]  /*9050*/  ISETP.GT.AND P1, PT, R4, R5, PT ;  /* 0x000000050400720c */ /* 0x000fda0003f24270 */
[----:B------:R-:W-:Y:S05]  /*9060*/  @!P1 BRA `(.L_x_3243) ;  /* 0x00000020007c9947 */ /* 0x000fea0003800000 */
[----:B------:R-:W-:Y:S01]  /*9070*/  ISETP.NE.U32.AND P1, PT, R10, RZ, PT ;  /* 0x000000ff0a00720c */ /* 0x000fe20003f25070 */
[----:B------:R-:W-:Y:S01]  /*9080*/  USHF.R.S32.HI UR7, URZ, 0x1f, UR28 ;  /* 0x0000001f3f077899 */ /* 0x000fe2000801141c */
[----:B------:R-:W-:Y:S01]  /*9090*/  SHF.R.S32.HI R2, RZ, 0x1f, R9 ;  /* 0x0000001fff027819 */ /* 0x000fe20000011409 */
[----:B------:R-:W-:Y:S01]  /*90a0*/  ULDC.64 UR10, c[0x0][0x718] ;  /* 0x0001c600000a7ab9 */ /* 0x000fe20000000a00 */
[----:B------:R-:W-:Y:S01]  /*90b0*/  ISETP.NE.AND.EX P1, PT, R11, RZ, PT, P1 ;  /* 0x000000ff0b00720c */ /* 0x000fe20003f25310 */
[----:B------:R-:W-:Y:S01]  /*90c0*/  UMOV UR8, UR4 ;  /* 0x0000000400087c82 */ /* 0x000fe20008000000 */
[----:B------:R-:W-:Y:S01]  /*90d0*/  UMOV UR9, UR5 ;  /* 0x0000000500097c82 */ /* 0x000fe20008000000 */
[----:B------:R-:W-:Y:S01]  /*90e0*/  R2UR UR37, R9 ;  /* 0x00000000092572ca */ /* 0x000fe200000e0000 */
[----:B------:R-:W-:Y:S01]  /*90f0*/  UIMAD.WIDE.U32 UR4, UR28, UR10, UR8 ;  /* 0x0000000a1c0472a5 */ /* 0x000fe2000f8e0008 */
[----:B------:R-:W-:Y:S01]  /*9100*/  SEL R2, R2, RZ, !P1 ;  /* 0x000000ff02027207 */ /* 0x000fe20004800000 */
[----:B------:R-:W-:Y:S01]  /*9110*/  UIMAD UR10, UR7, UR10, URZ ;  /* 0x0000000a070a72a4 */ /* 0x000fe2000f8e023f */
[----:B------:R-:W-:Y:S01]  /*9120*/  R2UR UR35, R0 ;  /* 0x00000000002372ca */ /* 0x000fe200000e0000 */
[----:B------:R-:W-:Y:S01]  /*9130*/  ULDC.64 UR12, c[0x0][0x730] ;  /* 0x0001cc00000c7ab9 */ /* 0x000fe20000000a00 */
[----:B------:R-:W-:Y:S01]  /*9140*/  R2UR UR14, R2 ;  /* 0x00000000020e72ca */ /* 0x000fe200000e0000 */
[----:B------:R-:W-:Y:S01]  /*9150*/  UIMAD UR10, UR28, UR11, UR10 ;  /* 0x0000000b1c0a72a4 */ /* 0x000fe2000f8e020a */
[----:B------:R-:W-:Y:S01]  /*9160*/  BSSY B0, `(.L_x_3243) ;  /* 0x000020f000007945 */ /* 0x000fe20003800000 */
[----:B------:R-:W-:Y:S01]  /*9170*/  UIMAD UR7, UR7, UR12, URZ ;  /* 0x0000000c070772a4 */ /* 0x000fe2000f8e023f */
[----:B------:R-:W-:Y:S01]  /*9180*/  IMAD.MOV.U32 R2, RZ, RZ, RZ ;  /* 0x000000ffff027224 */ /* 0x000fe200078e00ff */
[----:B------:R-:W-:Y:S01]  /*9190*/  ULDC UR11, c[0x0][0x2e8] ;  /* 0x0000ba00000b7ab9 */ /* 0x000fe20000000800 */
[----:B------:R-:W-:Y:S01]  /*91a0*/  UIMAD.WIDE.U32 UR8, UR28, UR12, UR8 ;  /* 0x0000000c1c0872a5 */ /* 0x000fe2000f8e0008 */
[----:B------:R-:W-:Y:S01]  /*91b0*/  IMAD.MOV.U32 R16, RZ, RZ, 0x1 ;  /* 0x00000001ff107424 */ /* 0x000fe200078e00ff */
[----:B------:R-:W-:Y:S01]  /*91c0*/  UISETP.NE.AND UP0, UPT, UR11, 0x1, UPT ;  /* 0x000000010b00788c */ /* 0x000fe2000bf05270 */
[----:B------:R-:W-:Y:S01]  /*91d0*/  R2UR UR11, R12 ;  /* 0x000000000c0b72ca */ /* 0x000fe200000e0000 */
[----:B------:R-:W-:Y:S01]  /*91e0*/  UIMAD UR7, UR28, UR13, UR7 ;  /* 0x0000000d1c0772a4 */ /* 0x000fe2000f8e0207 */
[----:B------:R-:W-:Y:S01]  /*91f0*/  VOTEU.ANY UP1, P1 ;  /* 0x00000000003f7886 */ /* 0x000fe20000820100 */
[----:B------:R-:W-:-:S02]  /*9200*/  USEL UR29, UR37, URZ, !UP1 ;  /* 0x0000003f251d7287 */ /* 0x000fc4000c800000 */
[----:B------:R-:W-:Y:S01]  /*9210*/  VOTEU.ANY UP1, P0 ;  /* 0x00000000003f7886 */ /* 0x000fe20000020100 */
[----:B------:R-:W-:Y:S01]  /*9220*/  ELECT P0, URZ, PT ;  /* 0x00000000003f782f */ /* 0x000fe20003800000 */
[----:B------:R-:W-:Y:S01]  /*9230*/  ULDC.64 UR12, c[0x0][0x720] ;  /* 0x0001c800000c7ab9 */ /* 0x000fe20000000a00 */
[----:B------:R-:W-:Y:S01]  /*9240*/  UIADD3 UR9, UR9, UR7, URZ ;  /* 0x0000000709097290 */ /* 0x000fe2000fffe03f */
[----:B------:R-:W-:Y:S01]  /*9250*/  ULDC.64 UR16, c[0x0][0x738] ;  /* 0x0001ce0000107ab9 */ /* 0x000fe20000000a00 */
[----:B------:R-:W-:Y:S02]  /*9260*/  UIADD3 UR5, UR5, UR10, URZ ;  /* 0x0000000a05057290 */ /* 0x000fe4000fffe03f */
[----:B------:R-:W-:Y:S02]  /*9270*/  UIMAD UR7, UR14, UR12, URZ ;  /* 0x0000000c0e0772a4 */ /* 0x000fe4000f8e023f */
[----:B------:R-:W-:Y:S02]  /*9280*/  UIMAD UR10, UR14, UR16, URZ ;  /* 0x000000100e0a72a4 */ /* 0x000fe4000f8e023f */
[----:B------:R-:W-:-:S02]  /*9290*/  UIMAD.WIDE.U32 UR14, UR16, UR29, UR8 ;  /* 0x0000001d100e72a5 */ /* 0x000fc4000f8e0008 */
[----:B------:R-:W-:Y:S01]  /*92a0*/  UIMAD.WIDE.U32 UR22, UR12, UR29, UR4 ;  /* 0x0000001d0c1672a5 */ /* 0x000fe2000f8e0004 */
[----:B------:R-:W-:Y:S01]  /*92b0*/  @UP0 ULDC UR8, c[0x0][0x2ec] ;  /* 0x0000bb0000080ab9 */ /* 0x000fe20000000800 */
[----:B------:R-:W-:Y:S02]  /*92c0*/  UIMAD UR5, UR13, UR29, UR7 ;  /* 0x0000001d0d0572a4 */ /* 0x000fe4000f8e0207 */
[----:B------:R-:W-:Y:S01]  /*92d0*/  UIMAD.WIDE.U32 UR8, UR28, UR8, URZ ;  /* 0x000000081c0872a5 */ /* 0x000fe2000f8e003f */
[----:B------:R-:W-:Y:S01]  /*92e0*/  @UP0 ULDC UR7, c[0x0][0x2f0] ;  /* 0x0000bc0000070ab9 */ /* 0x000fe20000000800 */
[----:B------:R-:W-:Y:S01]  /*92f0*/  UMOV UR36, UR28 ;  /* 0x0000001c00247c82 */ /* 0x000fe20008000000 */
[----:B------:R-:W-:Y:S02]  /*9300*/  UIMAD UR4, UR17, UR29, UR10 ;  /* 0x0000001d110472a4 */ /* 0x000fe4000f8e020a */
[----:B------:R-:W-:Y:S02]  /*9310*/  USEL UR37, UR37, URZ, !UP1 ;  /* 0x0000003f25257287 */ /* 0x000fe4000c800000 */
[----:B------:R-:W-:-:S02]  /*9320*/  UIMAD UR35, UR35, 0x60, UR11 ;  /* 0x00000060232378a4 */ /* 0x000fc4000f8e020b */
        /* <DEDUP_REMOVED lines=14> */
.L_x_3275:
        /* <DEDUP_REMOVED lines=9> */
.L_x_3249:
        /* <DEDUP_REMOVED lines=112> */
.L_x_3260:
[----:B-1----:R-:W-:-:S05]  /*9ba0*/  IMAD.MOV.U32 R6, RZ, RZ, 0x1 ;  /* 0x00000001ff067424 */ /* 0x002fca00078e00ff */
[----:B------:R-:W-:-:S04]  /*9bb0*/  SHF.L.U32 R6, R6, 0x1f, RZ ;  /* 0x0000001f06067819 */ /* 0x000fc800000006ff */
[----:B------:R-:W1:Y:S02]  /*9bc0*/  SYNCS.PHASECHK.TRANS64.TRYWAIT P1, [R0+URZ+0x36438], R6 ;  /* 0x03643806000075a7 */ /* 0x000e64000802017f */
[----:B-1----:R-:W-:Y:S05]  /*9bd0*/  @!P1 BRA `(.L_x_3252) ;  /* 0x0000001800a09947 */ /* 0x002fea0003800000 */
.L_x_3276:
[----:B------:R-:W-:Y:S05]  /*9be0*/  @P0 BRA `(.L_x_3253) ;  /* 0x0000000000140947 */ /* 0x000fea0003800000 */
[----:B------:R-:W-:Y:S01]  /*9bf0*/  ISETP.NE.AND P1, PT, R18, RZ, PT ;  /* 0x000000ff1200720c */ /* 0x000fe20003f25270 */
[----:B------:R-:W-:-:S04]  /*9c00*/  IMAD.MOV.U32 R3, RZ, RZ, 0x6100 ;  /* 0x00006100ff037424 */ /* 0x000fc800078e00ff */
[----:B------:R2:W-:Y:S08]  /*9c10*/  SYNCS.ARRIVE.TRANS64 RZ, [R0+URZ+0x36430], R3 ;  /* 0x0364300300ff79a7 */ /* 0x0005f0000800003f */
[----:B------:R-:W-:Y:S05]  /*9c20*/  @!P1 BRA `(.L_x_3253) ;  /* 0x0000000000049947 */ /* 0x000fea0003800000 */
[----:B------:R-:W-:Y:S01]  /*9c30*/  BPT.TRAP 0x1 ;  /* 0x000000040000795c */ /* 0x000fe20000300000 */
.L_x_3253:
        /* <DEDUP_REMOVED lines=48> */
.L_x_3277:
[----:B------:R-:W-:Y:S05]  /*9f40*/  @P0 BRA `(.L_x_3255) ;  /* 0x0000000000140947 */ /* 0x000fea0003800000 */
[----:B------:R-:W-:Y:S01]  /*9f50*/  ISETP.NE.AND P1, PT, R18, RZ, PT ;  /* 0x000000ff1200720c */ /* 0x000fe20003f25270 */
[----:B--2---:R-:W-:-:S04]  /*9f60*/  IMAD.MOV.U32 R3, RZ, RZ, 0x6100 ;  /* 0x00006100ff037424 */ /* 0x004fc800078e00ff */
[----:B------:R3:W-:Y:S08]  /*9f70*/  SYNCS.ARRIVE.TRANS64 RZ, [R0+URZ+0x36418], R3 ;  /* 0x0364180300ff79a7 */ /* 0x0007f0000800003f */
[----:B------:R-:W-:Y:S05]  /*9f80*/  @!P1 BRA `(.L_x_3255) ;  /* 0x0000000000049947 */ /* 0x000fea0003800000 */
[----:B------:R-:W-:Y:S01]  /*9f90*/  BPT.TRAP 0x1 ;  /* 0x000000040000795c */ /* 0x000fe20000300000 */
.L_x_3255:
        /* <DEDUP_REMOVED lines=47> */
.L_x_3278:
        /* <DEDUP_REMOVED lines=8> */
.L_x_3257:
        /* <DEDUP_REMOVED lines=37> */
.L_x_3280:
[----:B------:R-:W-:Y:S05]  /*a560*/  @P0 BRA `(.L_x_3259) ;  /* 0x0000000000140947 */ /* 0x000fea0003800000 */
[----:B------:R-:W-:Y:S01]  /*a570*/  ISETP.NE.AND P1, PT, R18, RZ, PT ;  /* 0x000000ff1200720c */ /* 0x000fe20003f25270 */
[----:B--2---:R-:W-:-:S04]  /*a580*/  IMAD.MOV.U32 R5, RZ, RZ, 0x6100 ;  /* 0x00006100ff057424 */ /* 0x004fc800078e00ff */
[----:B------:R3:W-:Y:S08]  /*a590*/  SYNCS.ARRIVE.TRANS64 RZ, [R0+URZ+0x36410], R5 ;  /* 0x0364100500ff79a7 */ /* 0x0007f0000800003f */
[----:B------:R-:W-:Y:S05]  /*a5a0*/  @!P1 BRA `(.L_x_3259) ;  /* 0x0000000000049947 */ /* 0x000fea0003800000 */
[----:B------:R-:W-:Y:S01]  /*a5b0*/  BPT.TRAP 0x1 ;  /* 0x000000040000795c */ /* 0x000fe20000300000 */
.L_x_3259:
        /* <DEDUP_REMOVED lines=44> */
.L_x_3251:
[----:B------:R-:W-:Y:S01]  /*a880*/  ISETP.NE.AND P1, PT, R20, RZ, PT ;  /* 0x000000ff1400720c */ /* 0x000fe20003f25270 */
[----:B------:R-:W-:Y:S02]  /*a890*/  IMAD.MOV.U32 R16, RZ, RZ, 0x1 ;  /* 0x00000001ff107424 */ /* 0x000fe400078e00ff */
[----:B------:R-:W-:-:S10]  /*a8a0*/  IMAD.MOV.U32 R5, RZ, RZ, R14 ;  /* 0x000000ffff057224 */ /* 0x000fd400078e000e */
[----:B------:R-:W-:Y:S05]  /*a8b0*/  @!P1 BRA `(.L_x_3250) ;  /* 0x00000004008c9947 */ /* 0x000fea0003800000 */
[----:B------:R-:W2:Y:S02]  /*a8c0*/  SYNCS.PHASECHK.TRANS64.TRYWAIT P1, [R0+URZ+0x36438], R6 ;  /* 0x03643806000075a7 */ /* 0x000ea4000802017f */
[----:B--2---:R-:W-:Y:S05]  /*a8d0*/  @!P1 BRA `(.L_x_3261) ;  /* 0x0000000c00c09947 */ /* 0x004fea0003800000 */
.L_x_3281:
[----:B------:R-:W-:Y:S05]  /*a8e0*/  @P0 BRA `(.L_x_3262) ;  /* 0x0000000000140947 */ /* 0x000fea0003800000 */
[----:B------:R-:W-:Y:S01]  /*a8f0*/  ISETP.NE.AND P1, PT, R18, RZ, PT ;  /* 0x000000ff1200720c */ /* 0x000fe20003f25270 */
[----:B------:R-:W-:-:S04]  /*a900*/  IMAD.MOV.U32 R5, RZ, RZ, 0x6100 ;  /* 0x00006100ff057424 */ /* 0x000fc800078e00ff */
[----:B------:R3:W-:Y:S08]  /*a910*/  SYNCS.ARRIVE.TRANS64 RZ, [R0+URZ+0x36430], R5 ;  /* 0x0364300500ff79a7 */ /* 0x0007f0000800003f */
[----:B------:R-:W-:Y:S05]  /*a920*/  @!P1 BRA `(.L_x_3262) ;  /* 0x0000000000049947 */ /* 0x000fea0003800000 */
[----:B------:R-:W-:Y:S01]  /*a930*/  BPT.TRAP 0x1 ;  /* 0x000000040000795c */ /* 0x000fe20000300000 */
.L_x_3262:
        /* <DEDUP_REMOVED lines=42> */
.L_x_3282:
[----:B------:R-:W-:Y:S01]  /*abe0*/  IMAD.MOV.U32 R16, RZ, RZ, RZ ;  /* 0x000000ffff107224 */ /* 0x000fe200078e00ff */
[----:B------:R-:W-:Y:S06]  /*abf0*/  @P0 BRA `(.L_x_3264) ;  /* 0x0000000000140947 */ /* 0x000fec0003800000 */
[----:B------:R-:W-:Y:S01]  /*ac00*/  ISETP.NE.AND P1, PT, R18, RZ, PT ;  /* 0x000000ff1200720c */ /* 0x000fe20003f25270 */
[----:B-1----:R-:W-:-:S04]  /*ac10*/  IMAD.MOV.U32 R5, RZ, RZ, 0x6100 ;  /* 0x00006100ff057424 */ /* 0x002fc800078e00ff */
[----:B------:R2:W-:Y:S08]  /*ac20*/  SYNCS.ARRIVE.TRANS64 RZ, [R0+URZ+0x36418], R5 ;  /* 0x0364180500ff79a7 */ /* 0x0005f0000800003f */
[----:B------:R-:W-:Y:S05]  /*ac30*/  @!P1 BRA `(.L_x_3264) ;  /* 0x0000000000049947 */ /* 0x000fea0003800000 */
[----:B------:R-:W-:Y:S01]  /*ac40*/  BPT.TRAP 0x1 ;  /* 0x000000040000795c */ /* 0x000fe20000300000 */
.L_x_3264:
        /* <DEDUP_REMOVED lines=42> */
.L_x_3250:
[----:B------:R-:W-:-:S04]  /*aef0*/  SHF.L.U32 R3, R16, 0x1f, RZ ;  /* 0x0000001f10037819 */ /* 0x000fc800000006ff */
[----:B------:R-:W2:Y:S02]  /*af00*/  SYNCS.PHASECHK.TRANS64.TRYWAIT P1, [R0+URZ+0x36438], R3 ;  /* 0x03643803000075a7 */ /* 0x000ea4000802017f */
[----:B--2---:R-:W-:Y:S05]  /*af10*/  @!P1 BRA `(.L_x_3265) ;  /* 0x0000000800589947 */ /* 0x004fea0003800000 */
.L_x_3283:
[----:B------:R-:W-:Y:S05]  /*af20*/  @P0 BRA `(.L_x_3266) ;  /* 0x0000000000180947 */ /* 0x000fea0003800000 */
[----:B------:R-:W3:Y:S01]  /*af30*/  S2R R2, SR_TID.X ;  /* 0x0000000000027919 */ /* 0x000ee20000002100 */
[----:B--2---:R-:W-:-:S04]  /*af40*/  IMAD.MOV.U32 R3, RZ, RZ, 0x6100 ;  /* 0x00006100ff037424 */ /* 0x004fc800078e00ff */
[----:B------:R4:W-:Y:S01]  /*af50*/  SYNCS.ARRIVE.TRANS64 RZ, [R0+URZ+0x36430], R3 ;  /* 0x0364300300ff79a7 */ /* 0x0009e2000800003f */
[----:B---3--:R-:W-:-:S13]  /*af60*/  LOP3.LUT P0, RZ, R2, 0x1f, RZ, 0xc0, !PT ;  /* 0x0000001f02ff7812 */ /* 0x008fda000780c0ff */
[----:B----4-:R-:W-:Y:S05]  /*af70*/  @!P0 BRA `(.L_x_3266) ;  /* 0x0000000000048947 */ /* 0x010fea0003800000 */
[----:B------:R-:W-:Y:S01]  /*af80*/  BPT.TRAP 0x1 ;  /* 0x000000040000795c */ /* 0x000fe20000300000 */
.L_x_3266:
        /* <DEDUP_REMOVED lines=22> */
[----:B------:R-:W-:Y:S01]  /*b0f0*/  SEL R8, RZ, 0x1, P0 ;  /* 0x00000001ff087807 */ /* 0x000fe20000000000 */
        /* <DEDUP_REMOVED lines=20> */
[----:B---3--:R-:W-:Y:S01]  /*b240*/  NOP ;  /* 0x0000000000007918 */ /* 0x008fe20000000000 */
.L_x_3247:
[----:B------:R-:W-:Y:S05]  /*b250*/  BSYNC B0 ;  /* 0x0000000000007941 */ /* 0x000fea0003800000 */
.L_x_3243:
[----:B------:R-:W-:-:S03]  /*b260*/  UMOV UR7, 0xffffffff ;  /* 0xffffffff00077882 */ /* 0x000fc60000000000 */
[----:B------:R-:W-:Y:S05]  /*b270*/  BRA.DIV UR7, `(.L_x_3267) ;  /* 0x0000000607947947 */ /* 0x000fea000b800000 */
[----:B------:R-:W-:-:S13]  /*b280*/  ELECT P6, URZ, PT ;  /* 0x00000000003f782f */ /* 0x000fda00038c0000 */
.L_x_3286:
[----:B------:R-:W-:Y:S05]  /*b290*/  @!P6 BRA `(.L_x_3125) ;  /* 0x000000000074e947 */ /* 0x000fea0003800000 */
[----:B-12---:R-:W2:Y:S02]  /*b2a0*/  LDL.LU R0, [R1+0x4] ;  /* 0x0000040001007983 */ /* 0x006ea40000300800 */
[----:B--2---:R-:W-:-:S04]  /*b2b0*/  LOP3.LUT R0, R0, 0x2, RZ, 0xfc, !PT ;  /* 0x0000000200007812 */ /* 0x004fc800078efcff */
[----:B------:R-:W-:-:S13]  /*b2c0*/  ISETP.NE.AND P2, PT, R0, 0x3, PT ;  /* 0x000000030000780c */ /* 0x000fda0003f45270 */
[----:B------:R-:W-:Y:S05]  /*b2d0*/  @!P2 BRA `(.L_x_3268) ;  /* 0x000000000004a947 */ /* 0x000fea0003800000 */
[----:B------:R-:W-:Y:S01]  /*b2e0*/  BPT.TRAP 0x1 ;  /* 0x000000040000795c */ /* 0x000fe20000300000 */
.L_x_3268:
        /* <DEDUP_REMOVED lines=15> */
.L_x_3287:
[----:B------:R-:W2:Y:S02]  /*b3e0*/  SYNCS.PHASECHK.TRANS64.TRYWAIT P0, [R3+URZ], R2 ;  /* 0x00000002030075a7 */ /* 0x000ea4000800017f */
[----:B--2---:R-:W-:Y:S05]  /*b3f0*/  @!P0 BRA `(.L_x_3270) ;  /* 0x0000000400688947 */ /* 0x004fea0003800000 */
.L_x_3288:
[----:B------:R-:W-:Y:S05]  /*b400*/  @!P2 BRA `(.L_x_3271) ;  /* 0x000000000004a947 */ /* 0x000fea0003800000 */
[----:B------:R-:W-:Y:S01]  /*b410*/  BPT.TRAP 0x1 ;  /* 0x000000040000795c */ /* 0x000fe20000300000 */
.L_x_3271:
[----:B------:R-:W-:-:S07]  /*b420*/  SHF.L.U32 R16, R16, 0x1f, RZ ;  /* 0x0000001f10107819 */ /* 0x000fce00000006ff */
.L_x_3272:
[----:B---3--:R3:W4:Y:S02]  /*b430*/  SYNCS.PHASECHK.TRANS64.TRYWAIT P0, [R9+URZ+0x36438], R16 ;  /* 0x03643810090075a7 */ /* 0x008724000800017f */
[----:B----4-:R-:W-:Y:S05]  /*b440*/  @!P0 NANOSLEEP.SYNCS 0x989680 ;  /* 0x009896800000895d */ /* 0x010fea0003900000 */
[----:B------:R-:W4:Y:S02]  /*b450*/  @!P0 SYNCS.PHASECHK.TRANS64 P0, [R9+URZ+0x36438], R16 ;  /* 0x03643810090085a7 */ /* 0x000f24000800007f */
[----:B----4-:R-:W-:Y:S05]  /*b460*/  @!P0 BRA `(.L_x_3272) ;  /* 0xfffffffc00f08947 */ /* 0x010fea000383ffff */
.L_x_3125:
[----:B------:R-:W-:Y:S05]  /*b470*/  BSYNC B6 ;  /* 0x0000000000067941 */ /* 0x000fea0003800000 */
.L_x_3117:
[----:B------:R-:W-:Y:S05]  /*b480*/  EXIT ;  /* 0x000000000000794d */ /* 0x000fea0003800000 */
.L_x_3135:
[----:B------:R-:W-:Y:S02]  /*b490*/  IMAD.MOV.U32 R12, RZ, RZ, RZ ;  /* 0x000000ffff0c7224 */ /* 0x000fe400078e00ff */
[----:B------:R-:W-:Y:S02]  /*b4a0*/  IMAD.MOV.U32 R11, RZ, RZ, 0x1f ;  /* 0x0000001fff0b7424 */ /* 0x000fe400078e00ff */
[----:B------:R-:W-:-:S07]  /*b4b0*/  IMAD.MOV.U32 R15, RZ, RZ, -0x1 ;  /* 0xffffffffff0f7424 */ /* 0x000fce00078e00ff */
[----:B---3--:R-:W-:Y:S05]  /*b4c0*/  WARPSYNC.COLLECTIVE R15, `(.L_x_3273) ;  /* 0x000000000f087348 */ /* 0x008fea0003c00000 */
[----:B------:R1:W2:Y:S02]  /*b4d0*/  SHFL.IDX P6, R14, R13, R12, R11 ;  /* 0x0000000c0d0e7389 */ /* 0x0002a400000c000b */
[----:B-123--:R-:W-:Y:S01]  /*b4e0*/  ENDCOLLECTIVE ;  /* 0x000000000000791b */ /* 0x00efe20003800000 */
.L_x_3273:
[----:B------:R-:W-:Y:S05]  /*b4f0*/  BRA `(.L_x_3274) ;  /* 0xffffff60004c7947 */ /* 0x000fea000383ffff */
.L_x_3137:
[----:B--2---:R-:W-:-:S04]  /*b500*/  IMAD.U32 R0, RZ, RZ, UR36 ;  /* 0x00000024ff007e24 */ /* 0x004fc8000f8e00ff */
[----:B------:R2:W4:Y:S03]  /*b510*/  SYNCS.PHASECHK.TRANS64.TRYWAIT P0, [R0+URZ+0x36400], R10 ;  /* 0x0364000a000075a7 */ /* 0x000526000800017f */
[----:B----4-:R-:W-:Y:S05]  /*b520*/  @!P0 NANOSLEEP.SYNCS 0x989680 ;  /* 0x009896800000895d */ /* 0x010fea0003900000 */
[----:B------:R-:W4:Y:S02]  /*b530*/  @!P0 SYNCS.PHASECHK.TRANS64 P0, [R0+URZ+0x36400], R10 ;  /* 0x0364000a000085a7 */ /* 0x000f24000800007f */
[----:B----4-:R-:W-:Y:S05]  /*b540*/  @!P0 BRA `(.L_x_3137) ;  /* 0xfffffffc00ec8947 */ /* 0x010fea000383ffff */
[----:B------:R-:W-:Y:S05]  /*b550*/  BRA `(.L_x_3136) ;  /* 0xffffff6000887947 */ /* 0x000fea000383ffff */
.L_x_3141:
[----:B---3--:R3:W4:Y:S02]  /*b560*/  SYNCS.PHASECHK.TRANS64.TRYWAIT P1, [R3+URZ+0x36410], R10 ;  /* 0x0364100a030075a7 */ /* 0x008724000802017f */
[----:B----4-:R-:W-:Y:S05]  /*b570*/  @!P1 NANOSLEEP.SYNCS 0x989680 ;  /* 0x009896800000995d */ /* 0x010fea0003900000 */
[----:B------:R-:W4:Y:S02]  /*b580*/  @!P1 SYNCS.PHASECHK.TRANS64 P1, [R3+URZ+0x36410], R10 ;  /* 0x0364100a030095a7 */ /* 0x000f24000802007f */
[----:B----4-:R-:W-:Y:S05]  /*b590*/  @!P1 BRA `(.L_x_3141) ;  /* 0xfffffffc00f09947 */ /* 0x010fea000383ffff */
[----:B------:R-:W-:Y:S05]  /*b5a0*/  BRA `(.L_x_3140) ;  /* 0xffffff6800487947 */ /* 0x000fea000383ffff */
.L_x_3145:
[----:B-1----:R-:W-:-:S04]  /*b5b0*/  IMAD.U32 R121, RZ, RZ, UR36 ;  /* 0x00000024ff797e24 */ /* 0x002fc8000f8e00ff */
[----:B------:R1:W2:Y:S03]  /*b5c0*/  SYNCS.PHASECHK.TRANS64.TRYWAIT P1, [R121+URZ+0x36430], R14 ;  /* 0x0364300e790075a7 */ /* 0x0002a6000802017f */
[----:B--2---:R-:W-:Y:S05]  /*b5d0*/  @!P1 NANOSLEEP.SYNCS 0x989680 ;  /* 0x009896800000995d */ /* 0x004fea0003900000 */
[----:B------:R-:W2:Y:S02]  /*b5e0*/  @!P1 SYNCS.PHASECHK.TRANS64 P1, [R121+URZ+0x36430], R14 ;  /* 0x0364300e790095a7 */ /* 0x000ea4000802007f */
[----:B--2---:R-:W-:Y:S05]  /*b5f0*/  @!P1 BRA `(.L_x_3145) ;  /* 0xfffffffc00ec9947 */ /* 0x004fea000383ffff */
[----:B------:R-:W-:Y:S05]  /*b600*/  BRA `(.L_x_3144) ;  /* 0xffffff70006c7947 */ /* 0x000fea000383ffff */
.L_x_3248:
[----:B-1----:R1:W2:Y:S02]  /*b610*/  SYNCS.PHASECHK.TRANS64.TRYWAIT P1, [R0+URZ+0x36420], R6 ;  /* 0x03642006000075a7 */ /* 0x0022a4000802017f */
[----:B--2---:R-:W-:Y:S05]  /*b620*/  @!P1 NANOSLEEP.SYNCS 0x989680 ;  /* 0x009896800000995d */ /* 0x004fea0003900000 */
[----:B------:R-:W2:Y:S02]  /*b630*/  @!P1 SYNCS.PHASECHK.TRANS64 P1, [R0+URZ+0x36420], R6 ;  /* 0x03642006000095a7 */ /* 0x000ea4000802007f */
[----:B--2---:R-:W-:Y:S05]  /*b640*/  @!P1 BRA `(.L_x_3248) ;  /* 0xfffffffc00f09947 */ /* 0x004fea000383ffff */
[----:B------:R-:W-:Y:S05]  /*b650*/  BRA `(.L_x_3275) ;  /* 0xffffffdc006c7947 */ /* 0x000fea000383ffff */
.L_x_3252:
[----:B-1----:R1:W2:Y:S02]  /*b660*/  SYNCS.PHASECHK.TRANS64.TRYWAIT P1, [R0+URZ+0x36438], R6 ;  /* 0x03643806000075a7 */ /* 0x0022a4000802017f */
[----:B--2---:R-:W-:Y:S05]  /*b670*/  @!P1 NANOSLEEP.SYNCS 0x989680 ;  /* 0x009896800000995d */ /* 0x004fea0003900000 */
[----:B------:R-:W2:Y:S02]  /*b680*/  @!P1 SYNCS.PHASECHK.TRANS64 P1, [R0+URZ+0x36438], R6 ;  /* 0x03643806000095a7 */ /* 0x000ea4000802007f */
[----:B--2---:R-:W-:Y:S05]  /*b690*/  @!P1 BRA `(.L_x_3252) ;  /* 0xfffffffc00f09947 */ /* 0x004fea000383ffff */
[----:B------:R-:W-:Y:S05]  /*b6a0*/  BRA `(.L_x_3276) ;  /* 0xffffffe4004c7947 */ /* 0x000fea000383ffff */
.L_x_3254:
[----:B--2---:R2:W3:Y:S02]  /*b6b0*/  SYNCS.PHASECHK.TRANS64.TRYWAIT P1, [R0+URZ+0x36428], R3 ;  /* 0x03642803000075a7 */ /* 0x0044e4000802017f */
[----:B---3--:R-:W-:Y:S05]  /*b6c0*/  @!P1 NANOSLEEP.SYNCS 0x989680 ;  /* 0x009896800000995d */ /* 0x008fea0003900000 */
[----:B------:R-:W3:Y:S02]  /*b6d0*/  @!P1 SYNCS.PHASECHK.TRANS64 P1, [R0+URZ+0x36428], R3 ;  /* 0x03642803000095a7 */ /* 0x000ee4000802007f */
[----:B---3--:R-:W-:Y:S05]  /*b6e0*/  @!P1 BRA `(.L_x_3254) ;  /* 0xfffffffc00f09947 */ /* 0x008fea000383ffff */
[----:B------:R-:W-:Y:S05]  /*b6f0*/  BRA `(.L_x_3277) ;  /* 0xffffffe800107947 */ /* 0x000fea000383ffff */
.L_x_3256:
        /* <DEDUP_REMOVED lines=8> */
.L_x_3258:
[----:B------:R-:W-:-:S07]  /*b780*/  SHF.L.U32 R5, R7, 0x1f, RZ ;  /* 0x0000001f07057819 */ /* 0x000fce00000006ff */
.L_x_3279:
[----:B--2---:R2:W3:Y:S02]  /*b790*/  SYNCS.PHASECHK.TRANS64.TRYWAIT P1, [R0+URZ+0x36420], R5 ;  /* 0x03642005000075a7 */ /* 0x0044e4000802017f */
[----:B---3--:R-:W-:Y:S05]  /*b7a0*/  @!P1 NANOSLEEP.SYNCS 0x989680 ;  /* 0x009896800000995d */ /* 0x008fea0003900000 */
[----:B------:R-:W3:Y:S02]  /*b7b0*/  @!P1 SYNCS.PHASECHK.TRANS64 P1, [R0+URZ+0x36420], R5 ;  /* 0x03642005000095a7 */ /* 0x000ee4000802007f */
[----:B---3--:R-:W-:Y:S05]  /*b7c0*/  @!P1 BRA `(.L_x_3279) ;  /* 0xfffffffc00f09947 */ /* 0x008fea000383ffff */
[----:B------:R-:W-:Y:S05]  /*b7d0*/  BRA `(.L_x_3280) ;  /* 0xffffffec00607947 */ /* 0x000fea000383ffff */
.L_x_3261:
[----:B--2---:R2:W3:Y:S02]  /*b7e0*/  SYNCS.PHASECHK.TRANS64.TRYWAIT P1, [R0+URZ+0x36438], R6 ;  /* 0x03643806000075a7 */ /* 0x0044e4000802017f */
[----:B---3--:R-:W-:Y:S05]  /*b7f0*/  @!P1 NANOSLEEP.SYNCS 0x989680 ;  /* 0x009896800000995d */ /* 0x008fea0003900000 */
[----:B------:R-:W3:Y:S02]  /*b800*/  @!P1 SYNCS.PHASECHK.TRANS64 P1, [R0+URZ+0x36438], R6 ;  /* 0x03643806000095a7 */ /* 0x000ee4000802007f */
[----:B---3--:R-:W-:Y:S05]  /*b810*/  @!P1 BRA `(.L_x_3261) ;  /* 0xfffffffc00f09947 */ /* 0x008fea000383ffff */
[----:B------:R-:W-:Y:S05]  /*b820*/  BRA `(.L_x_3281) ;  /* 0xfffffff0002c7947 */ /* 0x000fea000383ffff */
.L_x_3263:
[----:B-1----:R1:W2:Y:S02]  /*b830*/  SYNCS.PHASECHK.TRANS64.TRYWAIT P1, [R0+URZ+0x36428], R5 ;  /* 0x03642805000075a7 */ /* 0x0022a4000802017f */
[----:B--2---:R-:W-:Y:S05]  /*b840*/  @!P1 NANOSLEEP.SYNCS 0x989680 ;  /* 0x009896800000995d */ /* 0x004fea0003900000 */
[----:B------:R-:W2:Y:S02]  /*b850*/  @!P1 SYNCS.PHASECHK.TRANS64 P1, [R0+URZ+0x36428], R5 ;  /* 0x03642805000095a7 */ /* 0x000ea4000802007f */
[----:B--2---:R-:W-:Y:S05]  /*b860*/  @!P1 BRA `(.L_x_3263) ;  /* 0xfffffffc00f09947 */ /* 0x004fea000383ffff */
[----:B------:R-:W-:Y:S05]  /*b870*/  BRA `(.L_x_3282) ;  /* 0xfffffff000d87947 */ /* 0x000fea000383ffff */
.L_x_3265:
[----:B--2---:R2:W3:Y:S02]  /*b880*/  SYNCS.PHASECHK.TRANS64.TRYWAIT P1, [R0+URZ+0x36438], R3 ;  /* 0x03643803000075a7 */ /* 0x0044e4000802017f */
[----:B---3--:R-:W-:Y:S05]  /*b890*/  @!P1 NANOSLEEP.SYNCS 0x989680 ;  /* 0x009896800000995d */ /* 0x008fea0003900000 */
[----:B------:R-:W3:Y:S02]  /*b8a0*/  @!P1 SYNCS.PHASECHK.TRANS64 P1, [R0+URZ+0x36438], R3 ;  /* 0x03643803000095a7 */ /* 0x000ee4000802007f */
[----:B---3--:R-:W-:Y:S05]  /*b8b0*/  @!P1 BRA `(.L_x_3265) ;  /* 0xfffffffc00f09947 */ /* 0x008fea000383ffff */
[----:B------:R-:W-:Y:S05]  /*b8c0*/  BRA `(.L_x_3283) ;  /* 0xfffffff400947947 */ /* 0x000fea000383ffff */
.L_x_3267:
[----:B------:R-:W-:Y:S01]  /*b8d0*/  BSSY B0, `(.L_x_3284) ;  /* 0x0000006000007945 */ /* 0x000fe20003800000 */
[----:B------:R-:W-:-:S07]  /*b8e0*/  IMAD.MOV.U32 R15, RZ, RZ, -0x1 ;  /* 0xffffffffff0f7424 */ /* 0x000fce00078e00ff */
[----:B-12---:R-:W-:Y:S05]  /*b8f0*/  WARPSYNC.COLLECTIVE R15, `(.L_x_3285) ;  /* 0x000000000f0c7348 */ /* 0x006fea0003c00000 */
[----:B------:R-:W-:Y:S02]  /*b900*/  ELECT P6, UR62, PT ;  /* 0x00000000003e782f */ /* 0x000fe400038c0000 */
[----:B------:R-:W-:Y:S01]  /*b910*/  MOV R14, UR62 ;  /* 0x0000003e000e7c02 */ /* 0x000fe20008000f00 */
[----:B-12---:R-:W-:Y:S10]  /*b920*/  ENDCOLLECTIVE ;  /* 0x000000000000791b */ /* 0x006ff40003800000 */
.L_x_3285:
[----:B------:R-:W-:Y:S05]  /*b930*/  BSYNC B0 ;  /* 0x0000000000007941 */ /* 0x000fea0003800000 */
.L_x_3284:
[----:B------:R-:W-:Y:S05]  /*b940*/  BRA `(.L_x_3286) ;  /* 0xfffffff800507947 */ /* 0x000fea000383ffff */
.L_x_3269:
[----:B-1----:R1:W2:Y:S02]  /*b950*/  SYNCS.PHASECHK.TRANS64.TRYWAIT P0, [R7+URZ], R0 ;  /* 0x00000000070075a7 */ /* 0x0022a4000800017f */
[----:B--2---:R-:W-:Y:S05]  /*b960*/  @!P0 NANOSLEEP.SYNCS 0x989680 ;  /* 0x009896800000895d */ /* 0x004fea0003900000 */
[----:B------:R-:W2:Y:S02]  /*b970*/  @!P0 SYNCS.PHASECHK.TRANS64 P0, [R7+URZ], R0 ;  /* 0x00000000070085a7 */ /* 0x000ea4000800007f */
[----:B--2---:R-:W-:Y:S05]  /*b980*/  @!P0 BRA `(.L_x_3269) ;  /* 0xfffffffc00f08947 */ /* 0x004fea000383ffff */
[----:B------:R-:W-:Y:S05]  /*b990*/  BRA `(.L_x_3287) ;  /* 0xfffffff800907947 */ /* 0x000fea000383ffff */
.L_x_3270:
[----:B--2---:R2:W3:Y:S02]  /*b9a0*/  SYNCS.PHASECHK.TRANS64.TRYWAIT P0, [R3+URZ], R2 ;  /* 0x00000002030075a7 */ /* 0x0044e4000800017f */
[----:B---3--:R-:W-:Y:S05]  /*b9b0*/  @!P0 NANOSLEEP.SYNCS 0x989680 ;  /* 0x009896800000895d */ /* 0x008fea0003900000 */
[----:B------:R-:W3:Y:S02]  /*b9c0*/  @!P0 SYNCS.PHASECHK.TRANS64 P0, [R3+URZ], R2 ;  /* 0x00000002030085a7 */ /* 0x000ee4000800007f */
[----:B---3--:R-:W-:Y:S05]  /*b9d0*/  @!P0 BRA `(.L_x_3270) ;  /* 0xfffffffc00f08947 */ /* 0x008fea000383ffff */
[----:B------:R-:W-:Y:S05]  /*b9e0*/  BRA `(.L_x_3288) ;  /* 0xfffffff800847947 */ /* 0x000fea000383ffff */
.L_x_3289:
        /* <DEDUP_REMOVED lines=9> */
.L_x_3876:


//--------------------- .text._ZN7cutlass13device_kernelIN5flash11enable_sm90INS1_16FlashAttnBwdSm90INS1_25CollectiveMainloopBwdSm90ILi2ELi1ELi1EN4cute5tupleIJNS5_1CILi1EEES8_S8_EEENS6_IJNS7_ILi64EEENS7_ILi96EEENS7_ILi192EEEEEENS_6half_tEfNS_4arch4Sm90ELb1ELb0ELb1ELb1ELb1ELb0ELb1ELb0ELi3ELi1ELi1ELi1ELb0EEENS1_21CollectiveEpilogueBwdISD_SE_SG_Li384ELb1ELb1ELi3EEENS1_25SingleTileBwdLPTSchedulerILb1ELi96ELb1EEEEEEEEEvNT_6ParamsE --------------------------
	.section	.text._ZN7cutlass13device_kernelIN5flash11enable_sm90INS1_16FlashAttnBwdSm90INS1_25CollectiveMainloopBwdSm90ILi2ELi1ELi1EN4cute5tupleIJNS5_1CILi1EEES8_S8_EEENS6_IJNS7_ILi64EEENS7_ILi96EEENS7_ILi192EEEEEENS_6half_tEfNS_4arch4Sm90ELb1ELb0ELb1ELb1ELb1ELb0ELb1ELb0ELi3ELi1ELi1ELi1ELb0EEENS1_21CollectiveEpilogueBwdISD_SE_SG_Li384ELb1ELb1ELi3EEENS1_25SingleTileBwdLPTSchedulerILb1ELi96ELb1EEEEEEEEEvNT_6ParamsE,"ax",@progbits
	.align	128
.text._ZN7cutlass13device_kernelIN5flash11enable_sm90INS1_16FlashAttnBwdSm90INS1_25CollectiveMainloopBwdSm90ILi2ELi1ELi1EN4cute5tupleIJNS5_1CILi1EEES8_S8_EEENS6_IJNS7_ILi64EEENS7_ILi96EEENS7_ILi192EEEEEENS_6half_tEfNS_4arch4Sm90ELb1ELb0ELb1ELb1ELb1ELb0ELb1ELb0ELi3ELi1ELi1ELi1ELb0EEENS1_21CollectiveEpilogueBwdISD_SE_SG_Li384ELb1ELb1ELi3EEENS1_25SingleTileBwdLPTSchedulerILb1ELi96ELb1EEEEEEEEEvNT_6ParamsE:
        .type           _ZN7cutlass13device_kernelIN5flash11enable_sm90INS1_16FlashAttnBwdSm90INS1_25CollectiveMainloopBwdSm90ILi2ELi1ELi1EN4cute5tupleIJNS5_1CILi1EEES8_S8_EEENS6_IJNS7_ILi64EEENS7_ILi96EEENS7_ILi192EEEEEENS_6half_tEfNS_4arch4Sm90ELb1ELb0ELb1ELb1ELb1ELb0ELb1ELb0ELi3ELi1ELi1ELi1ELb0EEENS1_21CollectiveEpilogueBwdISD_SE_SG_Li384ELb1ELb1ELi3EEENS1_25SingleTileBwdLPTSchedulerILb1ELi96ELb1EEEEEEEEEvNT_6ParamsE,@function
        .size           _ZN7cutlass13device_kernelIN5flash11enable_sm90INS1_16FlashAttnBwdSm90INS1_25CollectiveMainloopBwdSm90ILi2ELi1ELi1EN4cute5tupleIJNS5_1CILi1EEES8_S8_EEENS6_IJNS7_ILi64EEENS7_ILi96EEENS7_ILi192EEEEEENS_6half_tEfNS_4arch4Sm90ELb1ELb0ELb1ELb1ELb1ELb0ELb1ELb0ELi3ELi1ELi1ELi1ELb0EEENS1_21CollectiveEpilogueBwdISD_SE_SG_Li384ELb1ELb1ELi3EEENS1_25SingleTileBwdLPTSchedulerILb1ELi96ELb1EEEEEEEEEvNT_6ParamsE,(.L_x_3877 - _ZN7cutlass13device_kernelIN5flash11enable_sm90INS1_16FlashAttnBwdSm90INS1_25CollectiveMainloopBwdSm90ILi2ELi1ELi1EN4cute5tupleIJNS5_1CILi1EEES8_S8_EEENS6_IJNS7_ILi64EEENS7_ILi96EEENS7_ILi192EEEEEENS_6half_tEfNS_4arch4Sm90ELb1ELb0ELb1ELb1ELb1ELb0ELb1ELb0ELi3ELi1ELi1ELi1ELb0EEENS1_21CollectiveEpilogueBwdISD_SE_SG_Li384ELb1ELb1ELi3EEENS1_25SingleTileBwdLPTSchedulerILb1ELi96ELb1EEEEEEEEEvNT_6ParamsE)
        .other          _ZN7cutlass13device_kernelIN5flash11enable_sm90INS1_16FlashAttnBwdSm90INS1_25CollectiveMainloopBwdSm90ILi2ELi1ELi1EN4cute5tupleIJNS5_1CILi1EEES8_S8_EEENS6_IJNS7_ILi64EEENS7_ILi96EEENS7_ILi192EEEEEENS_6half_tEfNS_4arch4Sm90ELb1ELb0ELb1ELb1ELb1ELb0ELb1ELb0ELi3ELi1ELi1ELi1ELb0EEENS1_21CollectiveEpilogueBwdISD_SE_SG_Li384ELb1ELb1ELi3EEENS1_25SingleTileBwdLPTSchedulerILb1ELi96ELb1EEEEEEEEEvNT_6ParamsE,@"STO_CUDA_ENTRY STV_DEFAULT"
_ZN7cutlass13device_kernelIN5flash11enable_sm90INS1_16FlashAttnBwdSm90INS1_25CollectiveMainloopBwdSm90ILi2ELi1ELi1EN4cute5tupleIJNS5_1CILi1EEES8_S8_EEENS6_IJNS7_ILi64EEENS7_ILi96EEENS7_ILi192EEEEEENS_6half_tEfNS_4arch4Sm90ELb1ELb0ELb1ELb1ELb1ELb0ELb1ELb0ELi3ELi1ELi1ELi1ELb0EEENS1_21CollectiveEpilogueBwdISD_SE_SG_Li384ELb1ELb1ELi3EEENS1_25SingleTileBwdLPTSchedulerILb1ELi96ELb1EEEEEEEEEvNT_6ParamsE:
        /* <DEDUP_REMOVED lines=23> */
.L_x_3291:
[----:B------:R-:W-:Y:S05]  /*0170*/  BSYNC B0 ;  /* 0x0000000000007941 */ /* 0x000fea0003800000 */
.L_x_3290:
        /* <DEDUP_REMOVED lines=34> */
.L_x_3292:
        /* <DEDUP_REMOVED lines=20> */
.L_x_3293:
        /* <DEDUP_REMOVED lines=9> */
.L_x_3296:
        /* <DEDUP_REMOVED lines=32> */
.L_x_3297:
[----:B------:R-:W-:Y:S01]  /*0770*/  ULDC UR8, c[0x0][0x8c4] ;  /* 0x0002310000087ab9 */ /* 0x000fe20000000800 */
[----:B------:R-:W-:Y:S01]  /*0780*/  UMOV UR7, UR9 ;  /* 0x0000000900077c82 */ /* 0x000fe20008000000 */
[----:B------:R-:W-:-:S11]  /*0790*/  UISETP.NE.AND UP0, UPT, UR8, 0x1, UPT ;  /* 0x000000010800788c */ /* 0x000fd6000bf05270 */
[----:B------:R-:W-:Y:S02]  /*07a0*/  @UP0 ULDC.64 UR10, c[0x0][0x8c8] ;  /* 0x00023200000a0ab9 */ /* 0x000fe40000000a00 */
[----:B------:R-:W-:-:S04]  /*07b0*/  UIMAD.WIDE.U32 UR4, UR9, UR10, URZ ;  /* 0x0000000a090472a5 */ /* 0x000fc8000f8e003f */
[----:B------:R-:W-:-:S04]  /*07c0*/  @UP0 USHF.R.U32.HI UR7, URZ, UR11, UR5 ;  /* 0x0000000b3f070299 */ /* 0x000fc80008011605 */
[----:B------:R-:W-:-:S12]  /*07d0*/  UIMAD UR4, UR7, UR8, URZ ;  /* 0x00000008070472a4 */ /* 0x000fd8000f8e023f */
.L_x_3298:
[----:B------:R-:W1:Y:S01]  /*07e0*/  LDC R2, c[0x0][0x8b8] ;  /* 0x00022e00ff027b82 */ /* 0x000e620000000800 */
[----:B------:R-:W-:Y:S01]  /*07f0*/  UIADD3 UR4, UR9, -UR4, URZ ;  /* 0x8000000409047290 */ /* 0x000fe2000fffe03f */
[----:B------:R-:W-:Y:S02]  /*0800*/  ULDC UR5, c[0x0][0x8c4] ;  /* 0x0002310000057ab9 */ /* 0x000fe40000000800 */
[----:B------:R-:W-:Y:S01]  /*0810*/  ULDC.64 UR8, c[0x0][0x8f8] ;  /* 0x00023e0000087ab9 */ /* 0x000fe20000000a00 */
[----:B------:R-:W-:Y:S01]  /*0820*/  UIMAD UR4, UR6, UR5, UR4 ;  /* 0x00000005060472a4 */ /* 0x000fe2000f8e0204 */
[----:B------:R-:W-:-:S04]  /*0830*/  ISETP.NE.U32.AND P0, PT, RZ, UR8, PT ;  /* 0x00000008ff007c0c */ /* 0x000fc8000bf05070 */
[----:B------:R-:W-:Y:S01]  /*0840*/  ISETP.NE.AND.EX P0, PT, RZ, UR9, PT, P0 ;  /* 0x00000009ff007c0c */ /* 0x000fe2000bf05300 */
[----:B------:R-:W-:Y:S01]  /*0850*/  IMAD.U32 R5, RZ, RZ, UR4 ;  /* 0x00000004ff057e24 */ /* 0x000fe2000f8e00ff */
[----:B-1----:R-:W-:-:S13]  /*0860*/  ISETP.NE.AND P1, PT, R2, 0x1, PT ;  /* 0x000000010200780c */ /* 0x002fda0003f25270 */
[----:B------:R-:W1:Y:S08]  /*0870*/  @P1 LDC R0, c[0x0][0x8bc] ;  /* 0x00022f00ff001b82 */ /* 0x000e700000000800 */
[----:B------:R-:W2:Y:S01]  /*0880*/  @P1 LDC R3, c[0x0][0x8c0] ;  /* 0x00023000ff031b82 */ /* 0x000ea20000000800 */
[----:B-1----:R-:W-:-:S05]  /*0890*/  @P1 IMAD.HI.U32 R0, R0, UR4, RZ ;  /* 0x0000000400001c27 */ /* 0x002fca000f8e00ff */
[----:B--2---:R-:W-:-:S05]  /*08a0*/  @P1 SHF.R.U32.HI R5, RZ, R3, R0 ;  /* 0x00000003ff051219 */ /* 0x004fca0000011600 */
[----:B------:R-:W-:-:S04]  /*08b0*/  IMAD.MOV R3, RZ, RZ, -R5 ;  /* 0x000000ffff037224 */ /* 0x000fc800078e0a05 */
[----:B------:R-:W-:-:S05]  /*08c0*/  IMAD R8, R2, R3, UR4 ;  /* 0x0000000402087e24 */ /* 0x000fca000f8e0203 */
[----:B------:R1:W-:Y:S01]  /*08d0*/  STL [R1+0x10], R8 ;  /* 0x0000100801007387 */ /* 0x0003e20000100800 */
[----:B------:R-:W-:Y:S05]  /*08e0*/  @!P0 BRA `(.L_x_3299) ;  /* 0x0000000000108947 */ /* 0x000fea0003800000 */
[----:B------:R-:W2:Y:S02]  /*08f0*/  LDC.64 R2, c[0x0][0x8f8] ;  /* 0x00023e00ff027b82 */ /* 0x000ea40000000a00 */
[----:B--2---:R-:W-:-:S05]  /*0900*/  IMAD.WIDE R2, R5, 0x4, R2 ;  /* 0x0000000405027825 */ /* 0x004fca00078e0202 */
[----:B------:R3:W5:Y:S01]  /*0910*/  LDG.E R0, desc[UR38][R2.64] ;  /* 0x0000002602007981 */ /* 0x000762000c1e1900 */
[----:B------:R-:W-:Y:S05]  /*0920*/  BRA `(.L_x_3300) ;  /* 0x00000000002c7947 */ /* 0x000fea0003800000 */
.L_x_3299:
        /* <DEDUP_REMOVED lines=10> */
.L_x_3301:
[----:B------:R-:W2:Y:S02]  /*09d0*/  LDC R0, c[0x0][0x8ec] ;  /* 0x00023b00ff007b82 */ /* 0x000ea40000000800 */
.L_x_3300:
[----:B--2--5:R-:W-:-:S04]  /*09e0*/  VIADD R0, R0, 0x5f ;  /* 0x0000005f00007836 */ /* 0x024fc80000000000 */
[----:B------:R-:W-:-:S05]  /*09f0*/  IMAD.HI R0, R0, 0x2aaaaaab, RZ ;  /* 0x2aaaaaab00007827 */ /* 0x000fca00078e02ff */
[----:B---3--:R-:W-:-:S04]  /*0a00*/  SHF.R.U32.HI R3, RZ, 0x1f, R0 ;  /* 0x0000001fff037819 */ /* 0x008fc80000011600 */
[----:B------:R-:W-:-:S04]  /*0a10*/  LEA.HI.SX32 R3, R0, R3, 0x1c ;  /* 0x0000000300037211 */ /* 0x000fc800078fe2ff */
[----:B------:R-:W-:Y:S01]  /*0a20*/  ISETP.GT.AND P0, PT, R3, UR7, PT ;  /* 0x0000000703007c0c */ /* 0x000fe2000bf04270 */
[----:B------:R-:W-:-:S03]  /*0a30*/  ULOP3.LUT UR7, URZ, UR7, URZ, 0x33, !UPT ;  /* 0x000000073f077292 */ /* 0x000fc6000f8e333f */
[----:B------:R-:W-:-:S03]  /*0a40*/  SEL R6, R5, 0xffffffff, P0 ;  /* 0xffffffff05067807 */ /* 0x000fc60000000000 */
[----:B------:R-:W-:Y:S01]  /*0a50*/  VIADD R4, R3, UR7 ;  /* 0x0000000703047c36 */ /* 0x000fe20008000000 */
[----:B------:R-:W-:Y:S01]  /*0a60*/  ISETP.GE.AND P0, PT, R6, RZ, PT ;  /* 0x000000ff0600720c */ /* 0x000fe20003f06270 */
[----:B------:R2:W-:Y:S04]  /*0a70*/  STL [R1+0xc], R6 ;  /* 0x00000c0601007387 */ /* 0x0005e80000100800 */
[----:B------:R2:W-:Y:S08]  /*0a80*/  STL [R1+0x14], R4 ;  /* 0x0000140401007387 */ /* 0x0005f00000100800 */
[----:B------:R-:W-:Y:S05]  /*0a90*/  @!P0 BRA `(.L_x_3302) ;  /* 0x000000b000c08947 */ /* 0x000fea0003800000 */
[----:B------:R-:W-:Y:S01]  /*0aa0*/  SHF.R.S32.HI R0, RZ, 0x1f, R8 ;  /* 0x0000001fff007819 */ /* 0x000fe20000011408 */
[----:B------:R-:W-:Y:S01]  /*0ab0*/  ULDC.64 UR4, c[0x0][0x780] ;  /* 0x0001e00000047ab9 */ /* 0x000fe20000000a00 */
[----:B------:R-:W3:Y:S01]  /*0ac0*/  LDC R17, c[0x0][0x290] ;  /* 0x0000a400ff117b82 */ /* 0x000ee20000000800 */
[----:B------:R-:W-:Y:S02]  /*0ad0*/  ISETP.NE.U32.AND P0, PT, RZ, UR4, PT ;  /* 0x00000004ff007c0c */ /* 0x000fe4000bf05070 */
[----:B------:R4:W-:Y:S02]  /*0ae0*/  STL [R1+0x18], R0 ;  /* 0x0000180001007387 */ /* 0x0009e40000100800 */
[----:B------:R-:W-:-:S13]  /*0af0*/  ISETP.NE.AND.EX P0, PT, RZ, UR5, PT, P0 ;  /* 0x00000005ff007c0c */ /* 0x000fda000bf05300 */
[----:B----4-:R-:W-:Y:S05]  /*0b00*/  @!P0 BRA `(.L_x_3303) ;  /* 0x0000000000108947 */ /* 0x010fea0003800000 */
[----:B------:R-:W4:Y:S02]  /*0b10*/  LDC.64 R18, c[0x0][0x780] ;  /* 0x0001e000ff127b82 */ /* 0x000f240000000a00 */
[----:B----4-:R-:W-:-:S06]  /*0b20*/  IMAD.WIDE R18, R6, 0x4, R18 ;  /* 0x0000000406127825 */ /* 0x010fcc00078e0212 */
[----:B------:R4:W5:Y:S01]  /*0b30*/  LDG.E R18, desc[UR38][R18.64] ;  /* 0x0000002612127981 */ /* 0x000962000c1e1900 */
[----:B------:R-:W-:Y:S05]  /*0b40*/  BRA `(.L_x_3304) ;  /* 0x0000000000287947 */ /* 0x000fea0003800000 */
.L_x_3303:
[----:B------:R-:W-:Y:S01]  /*0b50*/  ULDC.64 UR4, c[0x0][0x770] ;  /* 0x0001dc0000047ab9 */ /* 0x000fe20000000a00 */
[----:B------:R-:W4:Y:S01]  /*0b60*/  LDC R18, c[0x0][0x280] ;  /* 0x0000a000ff127b82 */ /* 0x000f220000000800 */
[----:B------:R-:W-:-:S04]  /*0b70*/  ISETP.NE.U32.AND P0, PT, RZ, UR4, PT ;  /* 0x00000004ff007c0c */ /* 0x000fc8000bf05070 */
[----:B------:R-:W-:-:S13]  /*0b80*/  ISETP.NE.AND.EX P0, PT, RZ, UR5, PT, P0 ;  /* 0x00000005ff007c0c */ /* 0x000fda000bf05300 */
[----:B------:R-:W-:Y:S05]  /*0b90*/  @!P0 BRA `(.L_x_3304) ;  /* 0x0000000000148947 */ /* 0x000fea0003800000 */
[----:B------:R-:W5:Y:S02]  /*0ba0*/  LDC.64 R2, c[0x0][0x770] ;  /* 0x0001dc00ff027b82 */ /* 0x000f640000000a00 */
[----:B-----5:R-:W-:-:S05]  /*0bb0*/  IMAD.WIDE R2, R6, 0x4, R2 ;  /* 0x0000000406027825 */ /* 0x020fca00078e0202 */
[----:B----4-:R-:W4:Y:S04]  /*0bc0*/  LDG.E R18, desc[UR38][R2.64] ;  /* 0x0000002602127981 */ /* 0x010f28000c1e1900 */
[----:B------:R-:W4:Y:S02]  /*0bd0*/  LDG.E R5, desc[UR38][R2.64+0x4] ;  /* 0x0000042602057981 */ /* 0x000f24000c1e1900 */
[----:B----4-:R-:W-:-:S07]  /*0be0*/  IMAD.IADD R18, R5, 0x1, -R18 ;  /* 0x0000000105127824 */ /* 0x010fce00078e0a12 */
.L_x_3304:
[----:B------:R-:W-:Y:S02]  /*0bf0*/  ULDC.64 UR4, c[0x0][0x788] ;  /* 0x0001e20000047ab9 */ /* 0x000fe40000000a00 */
[----:B------:R-:W-:-:S04]  /*0c00*/  ISETP.NE.U32.AND P0, PT, RZ, UR4, PT ;  /* 0x00000004ff007c0c */ /* 0x000fc8000bf05070 */
[----:B------:R-:W-:-:S13]  /*0c10*/  ISETP.NE.AND.EX P0, PT, RZ, UR5, PT, P0 ;  /* 0x00000005ff007c0c */ /* 0x000fda000bf05300 */
[----:B------:R-:W-:Y:S05]  /*0c20*/  @!P0 BRA `(.L_x_3305) ;  /* 0x0000000000108947 */ /* 0x000fea0003800000 */
[----:B------:R-:W1:Y:S02]  /*0c30*/  LDC.64 R2, c[0x0][0x788] ;  /* 0x0001e200ff027b82 */ /* 0x000e640000000a00 */
[----:B-1----:R-:W-:-:S05]  /*0c40*/  IMAD.WIDE R2, R6, 0x4, R2 ;  /* 0x0000000406027825 */ /* 0x002fca00078e0202 */
[----:B---3--:R1:W5:Y:S01]  /*0c50*/  LDG.E R17, desc[UR38][R2.64] ;  /* 0x0000002602117981 */ /* 0x008362000c1e1900 */
[----:B------:R-:W-:Y:S05]  /*0c60*/  BRA `(.L_x_3306) ;  /* 0x0000000000247947 */ /* 0x000fea0003800000 */
.L_x_3305:
[----:B------:R-:W-:Y:S02]  /*0c70*/  ULDC.64 UR4, c[0x0][0x778] ;  /* 0x0001de0000047ab9 */ /* 0x000fe40000000a00 */
[----:B------:R-:W-:-:S04]  /*0c80*/  ISETP.NE.U32.AND P0, PT, RZ, UR4, PT ;  /* 0x00000004ff007c0c */ /* 0x000fc8000bf05070 */
[----:B------:R-:W-:-:S13]  /*0c90*/  ISETP.NE.AND.EX P0, PT, RZ, UR5, PT, P0 ;  /* 0x00000005ff007c0c */ /* 0x000fda000bf05300 */
[----:B------:R-:W-:Y:S05]  /*0ca0*/  @!P0 BRA `(.L_x_3306) ;  /* 0x0000000000148947 */ /* 0x000fea0003800000 */
[----:B------:R-:W1:Y:S02]  /*0cb0*/  LDC.64 R2, c[0x0][0x778] ;  /* 0x0001de00ff027b82 */ /* 0x000e640000000a00 */
[----:B-1----:R-:W-:-:S05]  /*0cc0*/  IMAD.WIDE R2, R6, 0x4, R2 ;  /* 0x0000000406027825 */ /* 0x002fca00078e0202 */
[----:B---3--:R-:W3:Y:S04]  /*0cd0*/  LDG.E R17, desc[UR38][R2.64] ;  /* 0x0000002602117981 */ /* 0x008ee8000c1e1900 */
[----:B------:R-:W3:Y:S02]  /*0ce0*/  LDG.E R0, desc[UR38][R2.64+0x4] ;  /* 0x0000042602007981 */ /* 0x000ee4000c1e1900 */
[----:B---3--:R-:W-:-:S07]  /*0cf0*/  IMAD.IADD R17, R0, 0x1, -R17 ;  /* 0x0000000100117824 */ /* 0x008fce00078e0a11 */
.L_x_3306:
[----:B---345:R-:W-:Y:S01]  /*0d00*/  IMAD.IADD R0, R18, 0x1, -R17 ;  /* 0x0000000112007824 */ /* 0x038fe200078e0a11 */
        /* <DEDUP_REMOVED lines=18> */
[----:B--2---:R-:W-:Y:S02]  /*0e30*/  SHF.R.S32.HI R4, RZ, 0x6, R3 ;  /* 0x00000006ff047819 */ /* 0x004fe40000011403 */
        /* <DEDUP_REMOVED lines=69> */
.L_x_3309:
        /* <DEDUP_REMOVED lines=15> */
.L_x_3308:
        /* <DEDUP_REMOVED lines=20> */
.L_x_3311:
        /* <DEDUP_REMOVED lines=15> */
.L_x_3310:
        /* <DEDUP_REMOVED lines=8> */
.L_x_3469:
        /* <DEDUP_REMOVED lines=21> */
.L_x_3313:
[----:B------:R-:W3:Y:S04]  /*1780*/  LDL R20, [R1+0x14] ;  /* 0x0000140001147983 */ /* 0x000ee80000100800 */
[----:B------:R-:W4:Y:S01]  /*1790*/  LDL.LU R19, [R1+0x4] ;  /* 0x0000040001137983 */ /* 0x000f220000300800 */
        /* <DEDUP_REMOVED lines=96> */
[----:B---3--:R-:W-:-:S04]  /*1da0*/  IMAD R17, R20, -0x60, R17 ;  /* 0xffffffa014117824 */ /* 0x008fc800078e0211 */
[----:B------:R-:W-:Y:S01]  /*1db0*/  IMAD.IADD R2, R17, 0x1, -R157 ;  /* 0x0000000111027824 */ /* 0x000fe200078e0a9d */
[----:B------:R-:W-:Y:S02]  /*1dc0*/  IADD3 R18, -R18, 0x1, R17 ;  /* 0x0000000112127810 */ /* 0x000fe40007ffe111 */
[----:B----4-:R-:W-:Y:S02]  /*1dd0*/  LOP3.LUT R8, R19, 0x1, RZ, 0xfc, !PT ;  /* 0x0000000113087812 */ /* 0x010fe400078efcff */
[----:B------:R2:W-:Y:S01]  /*1de0*/  STL [R1], R2 ;  /* 0x0000000201007387 */ /* 0x0005e20000100800 */
[----:B------:R-:W-:-:S03]  /*1df0*/  IMAD.IADD R157, R18, 0x1, -R157 ;  /* 0x00000001129d7824 */ /* 0x000fc600078e0a9d */
[----:B------:R3:W-:Y:S01]  /*1e00*/  STL [R1+0x4], R3 ;  /* 0x0000040301007387 */ /* 0x0007e20000100800 */
[----:B--2---:R-:W-:-:S07]  /*1e10*/  IMAD.MOV.U32 R2, RZ, RZ, RZ ;  /* 0x000000ffff027224 */ /* 0x004fce00078e00ff */
.L_x_3325:
[----:B------:R-:W-:-:S13]  /*1e20*/  ISETP.NE.AND P0, PT, R8, 0x3, PT ;  /* 0x000000030800780c */ /* 0x000fda0003f05270 */
[----:B------:R-:W-:Y:S05]  /*1e30*/  @!P0 BRA `(.L_x_3315) ;  /* 0x0000000000048947 */ /* 0x000fea0003800000 */
[----:B------:R-:W-:Y:S01]  /*1e40*/  BPT.TRAP 0x1 ;  /* 0x000000040000795c */ /* 0x000fe20000300000 */
.L_x_3315:
[----:B---3--:R-:W-:Y:S02]  /*1e50*/  LEA R3, R2, UR36, 0x3 ;  /* 0x0000002402037c11 */ /* 0x008fe4000f8e18ff */
[----:B------:R-:W-:-:S04]  /*1e60*/  SHF.L.U32 R10, R7, 0x1f, RZ ;  /* 0x0000001f070a7819 */ /* 0x000fc800000006ff */
[----:B------:R2:W3:Y:S01]  /*1e70*/  SYNCS.PHASECHK.TRANS64.TRYWAIT P1, [R3+URZ+0x36410], R10 ;  /* 0x0364100a030075a7 */ /* 0x0004e2000802017f */
[----:B------:R-:W-:Y:S05]  /*1e80*/  @!P0 BRA `(.L_x_3316) ;  /* 0x0000000000048947 */ /* 0x000fea0003800000 */
[----:B------:R-:W-:Y:S01]  /*1e90*/  BPT.TRAP 0x1 ;  /* 0x000000040000795c */ /* 0x000fe20000300000 */
.L_x_3316:
[----:B---3--:R-:W-:Y:S05]  /*1ea0*/  @P1 BRA `(.L_x_3317) ;  /* 0x0000000000081947 */ /* 0x008fea0003800000 */
[----:B------:R-:W3:Y:S02]  /*1eb0*/  SYNCS.PHASECHK.TRANS64.TRYWAIT P1, [R3+URZ+0x36410], R10 ;  /* 0x0364100a030075a7 */ /* 0x000ee4000802017f */
[----:B---3--:R-:W-:Y:S05]  /*1ec0*/  @!P1 BRA `(.L_x_3318) ;  /* 0x0000009c00f09947 */ /* 0x008fea0003800000 */
.L_x_3317:
        /* <DEDUP_REMOVED lines=103> */
.L_x_3319:
[----:B------:R-:W-:-:S04]  /*2540*/  SHF.L.U32 R14, R5, 0x1f, RZ ;  /* 0x0000001f050e7819 */ /* 0x000fc800000006ff */
[----:B------:R1:W1:Y:S01]  /*2550*/  SYNCS.PHASECHK.TRANS64.TRYWAIT P1, [UR36+0x36430], R14 ;  /* 0x0364300eff0075a7 */ /* 0x0002620008020164 */
[----:B------:R-:W-:Y:S05]  /*2560*/  @!P0 BRA `(.L_x_3320) ;  /* 0x0000000000048947 */ /* 0x000fea0003800000 */
[----:B------:R-:W-:Y:S01]  /*2570*/  BPT.TRAP 0x1 ;  /* 0x000000040000795c */ /* 0x000fe20000300000 */
.L_x_3320:
        /* <DEDUP_REMOVED lines=36> */
.L_x_3321:
        /* <DEDUP_REMOVED lines=351> */
.L_x_3323:
        /* <DEDUP_REMOVED lines=60> */
.L_x_3324:
        /* <DEDUP_REMOVED lines=63> */
.L_x_3307:
[----:B------:R-:W-:Y:S05]  /*4560*/  @P0 BRA `(.L_x_3326) ;  /* 0x0000001400f40947 */ /* 0x000fea0003800000 */
[----:B------:R-:W2:Y:S01]  /*4570*/  LDL R120, [R1+0xc] ;  /* 0x00000c0001787983 */ /* 0x000ea20000100800 */
[----:B------:R-:W1:Y:S01]  /*4580*/  S2UR UR5, SR_CgaCtaId ;  /* 0x00000000000579c3 */ /* 0x000e620000008800 */
[----:B------:R-:W-:Y:S01]  /*4590*/  UMOV UR4, 0x400 ;  /* 0x0000040000047882 */ /* 0x000fe20000000000 */
[----:B------:R-:W-:Y:S01]  /*45a0*/  F2FP.F16.F32.PACK_AB R72, R73, R72 ;  /* 0x000000484948723e */ /* 0x000fe200000000ff */
[----:B------:R-:W3:Y:S01]  /*45b0*/  S2R R0, SR_TID.X ;  /* 0x0000000000007919 */ /* 0x000ee20000002100 */
        /* <DEDUP_REMOVED lines=89> */
[----:B------:R-:W4:Y:S01]  /*4b50*/  @P0 LDG.E R3, desc[UR38][R6.64] ;  /* 0x0000002606030981 */ /* 0x000f22000c1e1900 */
[----:B------:R-:W-:-:S06]  /*4b60*/  IMAD.HI R10, R0, 0x2aaaaaab, RZ ;  /* 0x2aaaaaab000a7827 */ /* 0x000fcc00078e02ff */
[----:B------:R-:W3:Y:S01]  /*4b70*/  LDC R9, c[0x0][0x808] ;  /* 0x00020200ff097b82 */ /* 0x000ee20000000800 */
[----:B--2---:R-:W-:-:S04]  /*4b80*/  ISETP.NE.U32.AND P1, PT, R4, RZ, PT ;  /* 0x000000ff0400720c */ /* 0x004fc80003f25070 */
[----:B------:R-:W-:Y:S02]  /*4b90*/  ISETP.NE.AND.EX P1, PT, R5, RZ, PT, P1 ;  /* 0x000000ff0500720c */ /* 0x000fe40003f25310 */
[----:B------:R-:W-:-:S04]  /*4ba0*/  SHF.R.U32.HI R11, RZ, 0x1f, R10 ;  /* 0x0000001fff0b7819 */ /* 0x000fc8000001160a */
[----:B-1----:R-:W-:-:S07]  /*4bb0*/  LEA.HI.SX32 R43, R10, R11, 0x1e ;  /* 0x0000000b0a2b7211 */ /* 0x002fce00078ff2ff */
[----:B------:R-:W1:Y:S01]  /*4bc0*/  @P1 LDC.64 R4, c[0x0][0x878] ;  /* 0x00021e00ff041b82 */ /* 0x000e620000000a00 */
[C---:B------:R-:W-:Y:S02]  /*4bd0*/  IMAD R0, R43.reuse, -0x18, R0 ;  /* 0xffffffe82b007824 */ /* 0x040fe400078e0200 */
[----:B---3--:R-:W-:-:S03]  /*4be0*/  IMAD.SHL.U32 R8, R43, 0x40, RZ ;  /* 0x000000402b087824 */ /* 0x008fc600078e00ff */
        /* <DEDUP_REMOVED lines=14> */
[----:B----4-:R-:W-:Y:S01]  /*4cd0*/  @P0 SHF.R.S32.HI R4, RZ, 0x1f, R3 ;  /* 0x0000001fff040819 */ /* 0x010fe20000011403 */
[----:B------:R-:W-:Y:S06]  /*4ce0*/  @P1 BRA `(.L_x_3327) ;  /* 0x0000000000101947 */ /* 0x000fec0003800000 */
[----:B------:R-:W-:Y:S05]  /*4cf0*/  @!P0 BRA `(.L_x_3327) ;  /* 0x00000000000c8947 */ /* 0x000fea0003800000 */
[----:B------:R-:W2:Y:S04]  /*4d00*/  LDG.E R8, desc[UR38][R6.64] ;  /* 0x0000002606087981 */ /* 0x000ea8000c1e1900 */
[----:B-----5:R-:W2:Y:S02]  /*4d10*/  LDG.E R9, desc[UR38][R6.64+0x4] ;  /* 0x0000042606097981 */ /* 0x020ea4000c1e1900 */
[----:B--2---:R-:W-:-:S07]  /*4d20*/  IMAD.IADD R9, R9, 0x1, -R8 ;  /* 0x0000000109097824 */ /* 0x004fce00078e0a08 */
.L_x_3327:
        /* <DEDUP_REMOVED lines=56> */
.L_x_3329:
[----:B------:R-:W-:Y:S05]  /*50b0*/  BSYNC B0 ;  /* 0x0000000000007941 */ /* 0x000fea0003800000 */
.L_x_3328:
        /* <DEDUP_REMOVED lines=15> */
.L_x_3331:
[----:B------:R-:W-:Y:S05]  /*51b0*/  BSYNC B0 ;  /* 0x0000000000007941 */ /* 0x000fea0003800000 */
.L_x_3330:
        /* <DEDUP_REMOVED lines=18> */
.L_x_3333:
[----:B------:R-:W-:Y:S05]  /*52e0*/  BSYNC B0 ;  /* 0x0000000000007941 */ /* 0x000fea0003800000 */
.L_x_3332:
        /* <DEDUP_REMOVED lines=17> */
.L_x_3335:
[----:B------:R-:W-:Y:S05]  /*5400*/  BSYNC B0 ;  /* 0x0000000000007941 */ /* 0x000fea0003800000 */
.L_x_3334:
        /* <DEDUP_REMOVED lines=18> */
.L_x_3337:
[----:B------:R-:W-:Y:S05]  /*5530*/  BSYNC B0 ;  /* 0x0000000000007941 */ /* 0x000fea0003800000 */
.L_x_3336:
        /* <DEDUP_REMOVED lines=17> */
.L_x_3339:
[----:B------:R-:W-:Y:S05]  /*5650*/  BSYNC B0 ;  /* 0x0000000000007941 */ /* 0x000fea0003800000 */
.L_x_3338:
        /* <DEDUP_REMOVED lines=30> */
.L_x_3341:
[----:B------:R-:W-:Y:S05]  /*5840*/  BSYNC B0 ;  /* 0x0000000000007941 */ /* 0x000fea0003800000 */
.L_x_3340:
        /* <DEDUP_REMOVED lines=15> */
.L_x_3343:
[----:B------:R-:W-:Y:S05]  /*5940*/  BSYNC B0 ;  /* 0x0000000000007941 */ /* 0x000fea0003800000 */
.L_x_3342:
        /* <DEDUP_REMOVED lines=15> */
.L_x_3345:
[----:B------:R-:W-:Y:S05]  /*5a40*/  BSYNC B0 ;  /* 0x0000000000007941 */ /* 0x000fea0003800000 */
.L_x_3344:
        /* <DEDUP_REMOVED lines=15> */
.L_x_3347:
[----:B------:R-:W-:Y:S05]  /*5b40*/  BSYNC B0 ;  /* 0x0000000000007941 */ /* 0x000fea0003800000 */
.L_x_3346:
        /* <DEDUP_REMOVED lines=15> */
.L_x_3349:
[----:B------:R-:W-:Y:S05]  /*5c40*/  BSYNC B0 ;  /* 0x0000000000007941 */ /* 0x000fea0003800000 */
.L_x_3348:
        /* <DEDUP_REMOVED lines=15> */
.L_x_3326:
[----:B------:R-:W2:Y:S01]  /*5d40*/  LDL R15, [R1+0xc] ;  /* 0x00000c00010f7983 */ /* 0x000ea20000100800 */
[----:B------:R-:W2:Y:S08]  /*5d50*/  LDC.64 R2, c[0x0][0x870] ;  /* 0x00021c00ff027b82 */ /* 0x000eb00000000a00 */
[----:B------:R-:W1:Y:S08]  /*5d60*/  LDC.64 R4, c[0x0][0x870] ;  /* 0x00021c00ff047b82 */ /* 0x000e700000000a00 */
[----:B------:R-:W3:Y:S01]  /*5d70*/  LDC R0, c[0x0][0x808] ;  /* 0x00020200ff007b82 */ /* 0x000ee20000000800 */
        /* <DEDUP_REMOVED lines=9> */
[----:B---3--:R1:W5:Y:S01]  /*5e10*/  @P1 LDG.E R0, desc[UR38][R8.64] ;  /* 0x0000002608001981 */ /* 0x008362000c1e1900 */
[----:B------:R-:W3:Y:S02]  /*5e20*/  S2R R2, SR_TID.X ;  /* 0x0000000000027919 */ /* 0x000ee40000002100 */
[----:B---3--:R-:W-:Y:S01]  /*5e30*/  VIADD R10, R2, 0xffffff80 ;  /* 0xffffff80020a7836 */ /* 0x008fe20000000000 */
        /* <DEDUP_REMOVED lines=13> */
.L_x_3350:
[----:B------:R-:W2:Y:S01]  /*5f10*/  LDL.LU R18, [R1+0x14] ;  /* 0x0000140001127983 */ /* 0x000ea20000300800 */
[----:B------:R-:W-:Y:S01]  /*5f20*/  VIADD R7, R17, 0x10 ;  /* 0x0000001011077836 */ /* 0x000fe20000000000 */
[----:B------:R-:W-:Y:S01]  /*5f30*/  ULDC.64 UR4, c[0x0][0x820] ;  /* 0x0002080000047ab9 */ /* 0x000fe20000000a00 */
[----:B------:R-:W-:Y:S01]  /*5f40*/  IMAD.SHL.U32 R10, R10, 0x8, RZ ;  /* 0x000000080a0a7824 */ /* 0x000fe200078e00ff */
[----:B------:R-:W3:Y:S01]  /*5f50*/  LDL R20, [R1+0x18] ;  /* 0x0000180001147983 */ /* 0x000ee20000100800 */
[----:B------:R-:W-:-:S03]  /*5f60*/  ULDC UR6, c[0x0][0x80c] ;  /* 0x0002030000067ab9 */ /* 0x000fc60000000800 */
[----:B------:R-:W4:Y:S01]  /*5f70*/  LDL R16, [R1+0x10] ;  /* 0x0000100001107983 */ /* 0x000f220000100800 */
[----:B------:R-:W-:Y:S01]  /*5f80*/  SHF.R.S32.HI R11, RZ, 0x1f, R10 ;  /* 0x0000001fff0b7819 */ /* 0x000fe2000001140a */
[C---:B------:R-:W-:Y:S01]  /*5f90*/  VIADD R9, R17.reuse, 0x20 ;  /* 0x0000002011097836 */ /* 0x040fe20000000000 */
[C---:B------:R-:W-:Y:S01]  /*5fa0*/  LEA.HI.X.SX32 R5, R17.reuse, R3, 0x1, P2 ;  /* 0x0000000311057211 */ /* 0x040fe200010f0eff */
[----:B------:R-:W-:Y:S01]  /*5fb0*/  VIADD R13, R17, 0x40 ;  /* 0x00000040110d7836 */ /* 0x000fe20000000000 */
[----:B------:R-:W-:Y:S01]  /*5fc0*/  BSSY B0, `(.L_x_3351) ;  /* 0x0000022000007945 */ /* 0x000fe20003800000 */
[----:B--2--5:R-:W-:Y:S02]  /*5fd0*/  IMAD R12, R18, -0x60, R0 ;  /* 0xffffffa0120c7824 */ /* 0x024fe400078e0200 */
[----:B---3--:R-:W-:-:S03]  /*5fe0*/  IMAD R0, R20, UR4, RZ ;  /* 0x0000000414007c24 */ /* 0x008fc6000f8e02ff */
[-C--:B------:R-:W-:Y:S02]  /*5ff0*/  ISETP.GE.AND P4, PT, R7, R12.reuse, PT ;  /* 0x0000000c0700720c */ /* 0x080fe40003f86270 */
[-C--:B------:R-:W-:Y:S01]  /*6000*/  ISETP.GE.AND P3, PT, R17, R12.reuse, PT ;  /* 0x0000000c1100720c */ /* 0x080fe20003f66270 */
[C---:B----4-:R-:W-:Y:S01]  /*6010*/  IMAD R7, R16.reuse, UR5, R0 ;  /* 0x0000000510077c24 */ /* 0x050fe2000f8e0200 */
        /* <DEDUP_REMOVED lines=28> */
.L_x_3352:
[----:B------:R-:W-:Y:S05]  /*61e0*/  BSYNC B0 ;  /* 0x0000000000007941 */ /* 0x000fea0003800000 */
.L_x_3351:
        /* <DEDUP_REMOVED lines=16> */
.L_x_3354:
[----:B------:R-:W-:Y:S05]  /*62f0*/  BSYNC B0 ;  /* 0x0000000000007941 */ /* 0x000fea0003800000 */
.L_x_3353:
        /* <DEDUP_REMOVED lines=16> */
.L_x_3356:
[----:B------:R-:W-:Y:S05]  /*6400*/  BSYNC B0 ;  /* 0x0000000000007941 */ /* 0x000fea0003800000 */
.L_x_3355:
        /* <DEDUP_REMOVED lines=17> */
.L_x_3358:
[----:B------:R-:W-:Y:S05]  /*6520*/  BSYNC B0 ;  /* 0x0000000000007941 */ /* 0x000fea0003800000 */
.L_x_3357:
        /* <DEDUP_REMOVED lines=16> */
.L_x_3360:
[----:B------:R-:W-:Y:S05]  /*6630*/  BSYNC B0 ;  /* 0x0000000000007941 */ /* 0x000fea0003800000 */
.L_x_3359:
        /* <DEDUP_REMOVED lines=16> */
.L_x_3362:
[----:B------:R-:W-:Y:S05]  /*6740*/  BSYNC B0 ;  /* 0x0000000000007941 */ /* 0x000fea0003800000 */
.L_x_3361:
        /* <DEDUP_REMOVED lines=29> */
.L_x_3364:
[----:B------:R-:W-:Y:S05]  /*6920*/  BSYNC B0 ;  /* 0x0000000000007941 */ /* 0x000fea0003800000 */
.L_x_3363:
        /* <DEDUP_REMOVED lines=15> */
.L_x_3366:
[----:B------:R-:W-:Y:S05]  /*6a20*/  BSYNC B0 ;  /* 0x0000000000007941 */ /* 0x000fea0003800000 */
.L_x_3365:
        /* <DEDUP_REMOVED lines=15> */
.L_x_3368:
[----:B------:R-:W-:Y:S05]  /*6b20*/  BSYNC B0 ;  /* 0x0000000000007941 */ /* 0x000fea0003800000 */
.L_x_3367:
        /* <DEDUP_REMOVED lines=15> */
.L_x_3370:
[----:B------:R-:W-:Y:S05]  /*6c20*/  BSYNC B0 ;  /* 0x0000000000007941 */ /* 0x000fea0003800000 */
.L_x_3369:
        /* <DEDUP_REMOVED lines=15> */
.L_x_3372:
[----:B------:R-:W-:Y:S05]  /*6d20*/  BSYNC B0 ;  /* 0x0000000000007941 */ /* 0x000fea0003800000 */
.L_x_3371:
        /* <DEDUP_REMOVED lines=15> */
.L_x_3295:
        /* <DEDUP_REMOVED lines=29> */
.L_x_3374:
[----:B------:R-:W-:Y:S01]  /*6ff0*/  ULDC UR9, c[0x0][0x8c4] ;  /* 0x0002310000097ab9 */ /* 0x000fe20000000800 */
[----:B------:R-:W-:Y:S01]  /*7000*/  UMOV UR7, UR8 ;  /* 0x0000000800077c82 */ /* 0x000fe20008000000 */
[----:B------:R-:W-:-:S11]  /*7010*/  UISETP.NE.AND UP0, UPT, UR9, 0x1, UPT ;  /* 0x000000010900788c */ /* 0x000fd6000bf05270 */
[----:B------:R-:W-:Y:S02]  /*7020*/  @UP0 ULDC.64 UR10, c[0x0][0x8c8] ;  /* 0x00023200000a0ab9 */ /* 0x000fe40000000a00 */
[----:B------:R-:W-:-:S04]  /*7030*/  UIMAD.WIDE.U32 UR4, UR8, UR10, URZ ;  /* 0x0000000a080472a5 */ /* 0x000fc8000f8e003f */
[----:B------:R-:W-:-:S04]  /*7040*/  @UP0 USHF.R.U32.HI UR7, URZ, UR11, UR5 ;  /* 0x0000000b3f070299 */ /* 0x000fc80008011605 */
[----:B------:R-:W-:-:S12]  /*7050*/  UIMAD UR4, UR7, UR9, URZ ;  /* 0x00000009070472a4 */ /* 0x000fd8000f8e023f */
.L_x_3375:
        /* <DEDUP_REMOVED lines=23> */
.L_x_3376:
        /* <DEDUP_REMOVED lines=13> */
.L_x_3378:
[----:B------:R-:W-:-:S05]  /*72a0*/  ULDC UR4, c[0x0][0x8ec] ;  /* 0x00023b0000047ab9 */ /* 0x000fca0000000800 */
.L_x_3377:
[----:B------:R-:W-:Y:S02]  /*72b0*/  UIADD3 UR4, UR4, 0x5f, URZ ;  /* 0x0000005f04047890 */ /* 0x000fe4000fffe03f */
[----:B------:R-:W-:Y:S02]  /*72c0*/  ULOP3.LUT UR13, URZ, UR7, URZ, 0x33, !UPT ;  /* 0x000000073f0d7292 */ /* 0x000fe4000f8e333f */
[----:B------:R-:W-:-:S04]  /*72d0*/  UIMAD.WIDE UR4, UR4, 0x2aaaaaab, URZ ;  /* 0x2aaaaaab040478a5 */ /* 0x000fc8000f8e023f */
[----:B------:R-:W-:-:S04]  /*72e0*/  USHF.R.U32.HI UR4, URZ, 0x1f, UR5 ;  /* 0x0000001f3f047899 */ /* 0x000fc80008011605 */
[----:B------:R-:W-:-:S04]  /*72f0*/  ULEA.HI.SX32 UR4, UR5, UR4, 0x1c ;  /* 0x0000000405047291 */ /* 0x000fc8000f8fe23f */
[----:B------:R-:W-:Y:S02]  /*7300*/  UISETP.GT.AND UP0, UPT, UR4, UR7, UPT ;  /* 0x000000070400728c */ /* 0x000fe4000bf04270 */
[----:B------:R-:W-:Y:S02]  /*7310*/  UIADD3 UR13, UR4, UR13, URZ ;  /* 0x0000000d040d7290 */ /* 0x000fe4000fffe03f */
[----:B------:R-:W-:-:S06]  /*7320*/  USEL UR10, UR10, 0xffffffff, UP0 ;  /* 0xffffffff0a0a7887 */ /* 0x000fcc0008000000 */
        /* <DEDUP_REMOVED lines=40> */
.L_x_3379:
        /* <DEDUP_REMOVED lines=13> */
.L_x_3380:
        /* <DEDUP_REMOVED lines=12> */
.L_x_3381:
[----:B------:R-:W-:Y:S01]  /*7740*/  UIMAD UR7, UR13, 0x60, UR14 ;  /* 0x000000600d0778a4 */ /* 0x000fe2000f8e020e */
[----:B------:R-:W-:-:S03]  /*7750*/  ULDC UR8, c[0x0][0x74c] ;  /* 0x0001d30000087ab9 */ /* 0x000fc60000000800 */
[----:B------:R-:W-:Y:S02]  /*7760*/  UIADD3 UR8, UR7, -UR8, -UR11 ;  /* 0x8000000807087290 */ /* 0x000fe4000fffe80b */
        /* <DEDUP_REMOVED lines=13> */
[----:B------:R-:W1:Y:S01]  /*7840*/  S2R R0, SR_TID.X ;  /* 0x0000000000007919 */ /* 0x000e620000002100 */
[----:B------:R-:W-:Y:S01]  /*7850*/  UIMAD UR16, UR18, UR20, URZ ;  /* 0x00000014121072a4 */ /* 0x000fe2000f8e023f */
[----:B------:R-:W-:Y:S01]  /*7860*/  LOP3.LUT R10, RZ, UR13, RZ, 0x33, !PT ;  /* 0x0000000dff0a7c12 */ /* 0x000fe2000f8e33ff */
[----:B------:R-:W-:Y:S02]  /*7870*/  UIMAD.WIDE.U32 UR8, UR6, UR20, URZ ;  /* 0x00000014060872a5 */ /* 0x000fe4000f8e003f */
[----:B------:R-:W-:Y:S02]  /*7880*/  UIADD3 UR20, UR11, 0x5f, URZ ;  /* 0x0000005f0b147890 */ /* 0x000fe4000fffe03f */
[----:B------:R-:W-:Y:S02]  /*7890*/  UIADD3 UR14, UR11, 0x9f, -UR14 ;  /* 0x0000009f0b0e7890 */ /* 0x000fe4000fffe80e */
[----:B------:R-:W-:-:S02]  /*78a0*/  UIADD3 UR11, UR7, -UR12, URZ ;  /* 0x8000000c070b7290 */ /* 0x000fc4000fffe03f */
[----:B------:R-:W-:Y:S02]  /*78b0*/  USHF.R.S32.HI UR15, URZ, 0x1f, UR10 ;  /* 0x0000001f3f0f7899 */ /* 0x000fe4000801140a */
[----:B------:R-:W-:Y:S02]  /*78c0*/  ULOP3.LUT UR11, UR11, 0x1, URZ, 0xc0, !UPT ;  /* 0x000000010b0b7892 */ /* 0x000fe4000f8ec03f */
[----:B------:R-:W-:Y:S02]  /*78d0*/  USEL UR29, UR10, URZ, !UP0 ;  /* 0x0000003f0a1d7287 */ /* 0x000fe4000c000000 */
[----:B------:R-:W-:Y:S02]  /*78e0*/  USEL UR23, UR15, URZ, !UP0 ;  /* 0x0000003f0f177287 */ /* 0x000fe4000c000000 */
[----:B------:R-:W-:Y:S02]  /*78f0*/  UISETP.NE.U32.AND UP0, UPT, UR11, 0x1, UPT ;  /* 0x000000010b00788c */ /* 0x000fe4000bf05070 */
[----:B------:R-:W-:Y:S01]  /*7900*/  UIMAD UR17, UR6, UR21, UR16 ;  /* 0x00000015061172a4 */ /* 0x000fe2000f8e0210 */
[----:B------:R-:W-:-:S02]  /*7910*/  ULDC UR22, c[0x0][0x760] ;  /* 0x0001d80000167ab9 */ /* 0x000fc40000000800 */
[----:B------:R-:W-:Y:S01]  /*7920*/  ULDC UR16, c[0x0][0x288] ;  /* 0x0000a20000107ab9 */ /* 0x000fe20000000800 */
[----:B------:R-:W-:Y:S01]  /*7930*/  UIADD3 UR17, UR9, UR17, URZ ;  /* 0x0000001109117290 */ /* 0x000fe2000fffe03f */
[----:B------:R-:W-:Y:S01]  /*7940*/  PLOP3.LUT P1, PT, PT, PT, UP0, 0x80, 0x0 ;  /* 0x000000000000781c */ /* 0x000fe20003f2f008 */
[----:B------:R-:W-:Y:S02]  /*7950*/  UIMAD UR19, UR10, UR16, URZ ;  /* 0x000000100a1372a4 */ /* 0x000fe4000f8e023f */
[----:B------:R-:W-:Y:S01]  /*7960*/  UIADD3 UR10, UP2, UR4, UR8, URZ ;  /* 0x00000008040a7290 */ /* 0x000fe2000ff5e03f */
[----:B------:R-:W-:Y:S01]  /*7970*/  ULDC.64 UR30, c[0x0][0x2e0] ;  /* 0x0000b800001e7ab9 */ /* 0x000fe20000000a00 */
[----:B------:R-:W-:Y:S01]  /*7980*/  UIMAD UR15, UR16, UR22, URZ ;  /* 0x00000016100f72a4 */ /* 0x000fe2000f8e023f */
[----:B-1----:R-:W-:Y:S01]  /*7990*/  LOP3.LUT R0, R0, 0x1f, RZ, 0xc0, !PT ;  /* 0x0000001f00007812 */ /* 0x002fe200078ec0ff */
[----:B------:R-:W-:Y:S02]  /*79a0*/  UIADD3 UR16, UP1, UR6, UR19, URZ ;  /* 0x0000001306107290 */ /* 0x000fe4000ff3e03f */
[----:B------:R-:W-:-:S02]  /*79b0*/  UIMAD.WIDE UR20, UR20, 0x2aaaaaab, URZ ;  /* 0x2aaaaaab141478a5 */ /* 0x000fc4000f8e023f */
[----:B------:R-:W-:Y:S02]  /*79c0*/  UIMAD UR6, UR23, UR30, URZ ;  /* 0x0000001e170672a4 */ /* 0x000fe4000f8e023f */
[----:B------:R-:W-:Y:S02]  /*79d0*/  UIADD3.X UR11, UR5, UR17, URZ, UP2, !UPT ;  /* 0x00000011050b7290 */ /* 0x000fe400097fe43f */
[----:B------:R-:W-:Y:S02]  /*79e0*/  ULEA.HI.X.SX32 UR18, UR19, UR18, 0x1, UP1 ;  /* 0x0000001213127291 */ /* 0x000fe400088f0e3f */
[----:B------:R-:W-:Y:S02]  /*79f0*/  USHF.R.U32.HI UR20, URZ, 0x1f, UR21 ;  /* 0x0000001f3f147899 */ /* 0x000fe40008011615 */
[----:B------:R-:W-:Y:S02]  /*7a00*/  UIMAD UR19, UR29, UR31, UR6 ;  /* 0x0000001f1d1372a4 */ /* 0x000fe4000f8e0206 */
[----:B------:R-:W-:Y:S01]  /*7a10*/  UIMAD.WIDE.U32 UR10, UR29, UR30, UR10 ;  /* 0x0000001e1d0a72a5 */ /* 0x000fe2000f8e000a */
[----:B------:R-:W-:Y:S01]  /*7a20*/  ELECT P0, URZ, PT ;  /* 0x00000000003f782f */ /* 0x000fe20003800000 */
[----:B------:R-:W-:-:S02]  /*7a30*/  ULEA.HI.SX32 UR20, UR21, UR20, 0x1c ;  /* 0x0000001415147291 */ /* 0x000fc4000f8fe23f */
        /* <DEDUP_REMOVED lines=20> */
.L_x_3385:
[----:B------:R-:W2:Y:S04]  /*7b80*/  LDG.E.STRONG.GPU R4, desc[UR38][R2.64] ;  /* 0x0000002602047981 */ /* 0x000ea8000c1ef900 */
[----:B--2---:R-:W-:Y:S01]  /*7b90*/  CCTL.IVALL ;  /* 0x00000000ff00798f */ /* 0x004fe20002000000 */
[----:B------:R-:W-:Y:S05]  /*7ba0*/  YIELD ;  /* 0x0000000000007946 */ /* 0x000fea0003800000 */
[----:B------:R-:W-:-:S13]  /*7bb0*/  ISETP.NE.AND P1, PT, R4, R5, PT ;  /* 0x000000050400720c */ /* 0x000fda0003f25270 */
[----:B------:R-:W-:Y:S05]  /*7bc0*/  @P1 BRA `(.L_x_3385) ;  /* 0xfffffffc00ec1947 */ /* 0x000fea000383ffff */
.L_x_3384:
[----:B------:R-:W-:Y:S05]  /*7bd0*/  BSYNC B0 ;  /* 0x0000000000007941 */ /* 0x000fea0003800000 */
.L_x_3383:
[----:B------:R-:W-:-:S03]  /*7be0*/  UMOV UR6, 0xffffffff ;  /* 0xffffffff00067882 */ /* 0x000fc60000000000 */
[----:B------:R-:W-:Y:S05]  /*7bf0*/  BRA.DIV UR6, `(.L_x_3386) ;  /* 0x0000004206d07947 */ /* 0x000fea000b800000 */
[----:B------:R-:W-:Y:S01]  /*7c00*/  NOP ;  /* 0x0000000000007918 */ /* 0x000fe20000000000 */
.L_x_3472:
        /* <DEDUP_REMOVED lines=22> */
.L_x_3388:
[----:B------:R-:W-:Y:S05]  /*7d70*/  BSYNC B0 ;  /* 0x0000000000007941 */ /* 0x000fea0003800000 */
.L_x_3387:
        /* <DEDUP_REMOVED lines=19> */
.L_x_3390:
[----:B------:R-:W-:Y:S05]  /*7eb0*/  BSYNC B0 ;  /* 0x0000000000007941 */ /* 0x000fea0003800000 */
.L_x_3389:
        /* <DEDUP_REMOVED lines=20> */
.L_x_3392:
[----:B------:R-:W-:Y:S05]  /*8000*/  BSYNC B0 ;  /* 0x0000000000007941 */ /* 0x000fea0003800000 */
.L_x_3391:
[----:B------:R-:W-:Y:S06]  /*8010*/  BAR.ARV 0xa, 0xa0 ;  /* 0x0282800000007b1d */ /* 0x000fec0000002000 */
[----:B------:R-:W-:Y:S04]  /*8020*/  BSSY B0, `(.L_x_3393) ;  /* 0x0000003000007945 */ /* 0x000fe80003800000 */
[----:B------:R-:W-:Y:S05]  /*8030*/  @!P0 BRA `(.L_x_3394) ;  /* 0x0000000000048947 */ /* 0x000fea0003800000 */
[----:B------:R-:W-:-:S04]  /*8040*/  DEPBAR.LE SB0, 0x1 ;  /* 0x000080400000791a */ /* 0x000fc80000000000 */
.L_x_3394:
[----:B------:R-:W-:Y:S05]  /*8050*/  BSYNC B0 ;  /* 0x0000000000007941 */ /* 0x000fea0003800000 */
.L_x_3393:
[----:B------:R-:W-:Y:S06]  /*8060*/  BAR.ARV 0xb, 0xa0 ;  /* 0x02c2800000007b1d */ /* 0x000fec0000002000 */
[----:B------:R-:W-:Y:S04]  /*8070*/  BSSY B0, `(.L_x_3395) ;  /* 0x0000003000007945 */ /* 0x000fe80003800000 */
[----:B------:R-:W-:Y:S05]  /*8080*/  @!P0 BRA `(.L_x_3396) ;  /* 0x0000000000048947 */ /* 0x000fea0003800000 */
[----:B------:R-:W-:-:S04]  /*8090*/  DEPBAR.LE SB0, 0x0 ;  /* 0x000080000000791a */ /* 0x000fc80000000000 */
.L_x_3396:
[----:B------:R-:W-:Y:S05]  /*80a0*/  BSYNC B0 ;  /* 0x0000000000007941 */ /* 0x000fea0003800000 */
.L_x_3395:
        /* <DEDUP_REMOVED lines=19> */
.L_x_3398:
[----:B------:R-:W-:Y:S05]  /*81e0*/  BSYNC B0 ;  /* 0x0000000000007941 */ /* 0x000fea0003800000 */
.L_x_3397:
[----:B------:R-:W-:Y:S01]  /*81f0*/  UIADD3 UR13, UR12, 0x1, URZ ;  /* 0x000000010c0d7890 */ /* 0x000fe2000fffe03f */
[----:B------:R-:W-:Y:S11]  /*8200*/  BRA `(.L_x_3399) ;  /* 0x0000000000047947 */ /* 0x000ff60003800000 */
.L_x_3382:
[----:B------:R-:W-:-:S05]  /*8210*/  UMOV UR13, UR12 ;  /* 0x0000000c000d7c82 */ /* 0x000fca0008000000 */
.L_x_3399:
[----:B------:R-:W-:-:S04]  /*8220*/  UIADD3 UR6, UR12, 0x1, URZ ;  /* 0x000000010c067890 */ /* 0x000fc8000fffe03f */
[----:B------:R-:W-:-:S06]  /*8230*/  UISETP.NE.AND UP0, UPT, UR7, UR6, UPT ;  /* 0x000000060700728c */ /* 0x000fcc000bf05270 */
[----:B------:R-:W-:-:S13]  /*8240*/  PLOP3.LUT P1, PT, PT, PT, UP0, 0x80, 0x0 ;  /* 0x000000000000781c */ /* 0x000fda0003f2f008 */
[----:B------:R-:W-:Y:S05]  /*8250*/  @!P1 BRA `(.L_x_3302) ;  /* 0x0000003800d09947 */ /* 0x000fea0003800000 */
[----:B------:R-:W-:Y:S01]  /*8260*/  UMOV UR22, UR8 ;  /* 0x0000000800167c82 */ /* 0x000fe20008000000 */
[----:B------:R-:W-:Y:S01]  /*8270*/  UMOV UR23, UR17 ;  /* 0x0000001100177c82 */ /* 0x000fe20008000000 */
[----:B------:R-:W-:Y:S01]  /*8280*/  ULDC.64 UR24, c[0x0][0x2c0] ;  /* 0x0000b00000187ab9 */ /* 0x000fe20000000a00 */
[----:B------:R-:W-:Y:S01]  /*8290*/  UIMAD.WIDE.U32 UR22, UR29, UR30, UR22 ;  /* 0x0000001e1d1672a5 */ /* 0x000fe2000f8e0016 */
[----:B------:R-:W-:Y:S01]  /*82a0*/  UMOV UR21, UR13 ;  /* 0x0000000d00157c82 */ /* 0x000fe20008000000 */
[----:B------:R-:W-:Y:S02]  /*82b0*/  UMOV UR6, URZ ;  /* 0x0000003f00067c82 */ /* 0x000fe40008000000 */
[----:B------:R-:W-:-:S04]  /*82c0*/  UIADD3 UR27, UP0, UR4, UR22, URZ ;  /* 0x00000016041b7290 */ /* 0x000fc8000ff1e03f */
[----:B------:R-:W-:Y:S02]  /*82d0*/  UIADD3.X UR22, UR5, UR19, UR23, UP0, !UPT ;  /* 0x0000001305167290 */ /* 0x000fe400087fe417 */
[----:B------:R-:W-:-:S04]  /*82e0*/  ULEA UR26, UP0, UR27, UR24, 0x2 ;  /* 0x000000181b1a7291 */ /* 0x000fc8000f80103f */
[----:B------:R-:W-:Y:S02]  /*82f0*/  ULEA.HI.X UR27, UR27, UR25, UR22, 0x2, UP0 ;  /* 0x000000191b1b7291 */ /* 0x000fe400080f1416 */
[----:B------:R-:W-:-:S04]  /*8300*/  UIADD3 UR26, UP0, UR26, 0x4000, URZ ;  /* 0x000040001a1a7890 */ /* 0x000fc8000ff1e03f */
[----:B------:R-:W-:-:S12]  /*8310*/  UIADD3.X UR27, URZ, UR27, URZ, UP0, !UPT ;  /* 0x0000001b3f1b7290 */ /* 0x000fd800087fe43f */
.L_x_3432:
        /* <DEDUP_REMOVED lines=18> */
.L_x_3402:
[----:B------:R-:W2:Y:S04]  /*8440*/  LDG.E.STRONG.GPU R4, desc[UR38][R2.64] ;  /* 0x0000002602047981 */ /* 0x000ea8000c1ef900 */
[----:B--2---:R-:W-:Y:S01]  /*8450*/  CCTL.IVALL ;  /* 0x00000000ff00798f */ /* 0x004fe20002000000 */
[----:B------:R-:W-:Y:S05]  /*8460*/  YIELD ;  /* 0x0000000000007946 */ /* 0x000fea0003800000 */
[----:B------:R-:W-:-:S13]  /*8470*/  ISETP.NE.AND P1, PT, R4, R5, PT ;  /* 0x000000050400720c */ /* 0x000fda0003f25270 */
[----:B------:R-:W-:Y:S05]  /*8480*/  @P1 BRA `(.L_x_3402) ;  /* 0xfffffffc00ec1947 */ /* 0x000fea000383ffff */
.L_x_3401:
[----:B------:R-:W-:Y:S05]  /*8490*/  BSYNC B0 ;  /* 0x0000000000007941 */ /* 0x000fea0003800000 */
.L_x_3400:
[----:B------:R-:W-:-:S03]  /*84a0*/  UMOV UR24, 0xffffffff ;  /* 0xffffffff00187882 */ /* 0x000fc60000000000 */
[----:B------:R-:W-:Y:S05]  /*84b0*/  BRA.DIV UR24, `(.L_x_3403) ;  /* 0x0000003a18bc7947 */ /* 0x000fea000b800000 */
[----:B------:R-:W-:Y:S01]  /*84c0*/  NOP ;  /* 0x0000000000007918 */ /* 0x000fe20000000000 */
.L_x_3475:
        /* <DEDUP_REMOVED lines=9> */
[----:B------:R-:W-:-:S03]  /*8560*/  UMOV UR37, 0x14f00000 ;  /* 0x14f0000000257882 */ /* 0x000fc60000000000 */
[----:B------:R-:W-:Y:S02]  /*8570*/  ULEA.HI.X.SX32 UR32, UR32, UR31, 0x1, UP0 ;  /* 0x0000001f20207291 */ /* 0x000fe400080f0e3f */
[----:B------:R-:W-:-:S04]  /*8580*/  ULEA UR24, UP0, UR36, UR24, 0x2 ;  /* 0x0000001824187291 */ /* 0x000fc8000f80103f */
[----:B------:R-:W-:-:S03]  /*8590*/  ULEA.HI.X UR25, UR36, UR25, UR32, 0x2, UP0 ;  /* 0x0000001924197291 */ /* 0x000fc600080f1420 */
[----:B------:R-:W-:Y:S01]  /*85a0*/  UMOV UR32, 0x400 ;  /* 0x0000040000207882 */ /* 0x000fe20000000000 */
[----:B------:R-:W-:Y:S01]  /*85b0*/  UMOV UR36, 0x0 ;  /* 0x0000000000247882 */ /* 0x000fe20000000000 */
[----:B-1----:R-:W-:-:S04]  /*85c0*/  ULEA UR34, UR35, UR34, 0x18 ;  /* 0x0000002223227291 */ /* 0x002fc8000f8ec03f */
[----:B------:R-:W-:-:S09]  /*85d0*/  UIADD3 UR34, UR34, 0x12000, URZ ;  /* 0x0001200022227890 */ /* 0x000fd2000fffe03f */
[----:B------:R1:W-:Y:S02]  /*85e0*/  UBLKRED.G.S.ADD.F32.RN [UR24], [UR34], UR32, desc[UR36] ;  /* 0x00002418220073bb */ /* 0x0003e400080a1420 */
[----:B-1----:R0:W-:Y:S02]  /*85f0*/  UTMACMDFLUSH ;  /* 0x00000000000079b7 */ /* 0x0021e40000000000 */
.L_x_3405:
[----:B------:R-:W-:Y:S05]  /*8600*/  BSYNC B0 ;  /* 0x0000000000007941 */ /* 0x000fea0003800000 */
.L_x_3404:
        /* <DEDUP_REMOVED lines=14> */
.L_x_3407:
[----:B------:R-:W-:Y:S05]  /*86f0*/  BSYNC B0 ;  /* 0x0000000000007941 */ /* 0x000fea0003800000 */
.L_x_3406:
        /* <DEDUP_REMOVED lines=15> */
.L_x_3409:
[----:B------:R-:W-:Y:S05]  /*87f0*/  BSYNC B0 ;  /* 0x0000000000007941 */ /* 0x000fea0003800000 */
.L_x_3408:
[----:B------:R-:W-:Y:S06]  /*8800*/  BAR.ARV 0xa, 0xa0 ;  /* 0x0282800000007b1d */ /* 0x000fec0000002000 */
[----:B------:R-:W-:Y:S04]  /*8810*/  BSSY B0, `(.L_x_3410) ;  /* 0x0000003000007945 */ /* 0x000fe80003800000 */
[----:B------:R-:W-:Y:S05]  /*8820*/  @!P0 BRA `(.L_x_3411) ;  /* 0x0000000000048947 */ /* 0x000fea0003800000 */
[----:B------:R-:W-:-:S04]  /*8830*/  DEPBAR.LE SB0, 0x1 ;  /* 0x000080400000791a */ /* 0x000fc80000000000 */
.L_x_3411:
[----:B------:R-:W-:Y:S05]  /*8840*/  BSYNC B0 ;  /* 0x0000000000007941 */ /* 0x000fea0003800000 */
.L_x_3410:
[----:B------:R-:W-:Y:S06]  /*8850*/  BAR.ARV 0xb, 0xa0 ;  /* 0x02c2800000007b1d */ /* 0x000fec0000002000 */
[----:B------:R-:W-:Y:S04]  /*8860*/  BSSY B0, `(.L_x_3412) ;  /* 0x0000003000007945 */ /* 0x000fe80003800000 */
[----:B------:R-:W-:Y:S05]  /*8870*/  @!P0 BRA `(.L_x_3413) ;  /* 0x0000000000048947 */ /* 0x000fea0003800000 */
[----:B------:R-:W-:-:S04]  /*8880*/  DEPBAR.LE SB0, 0x0 ;  /* 0x000080000000791a */ /* 0x000fc80000000000 */
.L_x_3413:
[----:B------:R-:W-:Y:S05]  /*8890*/  BSYNC B0 ;  /* 0x0000000000007941 */ /* 0x000fea0003800000 */
.L_x_3412:
        /* <DEDUP_REMOVED lines=19> */
.L_x_3415:
[----:B------:R-:W-:Y:S05]  /*89d0*/  BSYNC B0 ;  /* 0x0000000000007941 */ /* 0x000fea0003800000 */
.L_x_3414:
        /* <DEDUP_REMOVED lines=16> */
.L_x_3418:
[----:B------:R-:W2:Y:S04]  /*8ae0*/  LDG.E.STRONG.GPU R4, desc[UR38][R2.64] ;  /* 0x0000002602047981 */ /* 0x000ea8000c1ef900 */
[----:B--2---:R-:W-:Y:S01]  /*8af0*/  CCTL.IVALL ;  /* 0x00000000ff00798f */ /* 0x004fe20002000000 */
[----:B------:R-:W-:Y:S05]  /*8b00*/  YIELD ;  /* 0x0000000000007946 */ /* 0x000fea0003800000 */
[----:B------:R-:W-:-:S13]  /*8b10*/  ISETP.NE.AND P1, PT, R4, R5, PT ;  /* 0x000000050400720c */ /* 0x000fda0003f25270 */
[----:B------:R-:W-:Y:S05]  /*8b20*/  @P1 BRA `(.L_x_3418) ;  /* 0xfffffffc00ec1947 */ /* 0x000fea000383ffff */
.L_x_3417:
[----:B------:R-:W-:Y:S05]  /*8b30*/  BSYNC B0 ;  /* 0x0000000000007941 */ /* 0x000fea0003800000 */
.L_x_3416:
[----:B------:R-:W-:-:S03]  /*8b40*/  UMOV UR22, 0xffffffff ;  /* 0xffffffff00167882 */ /* 0x000fc60000000000 */
[----:B------:R-:W-:Y:S05]  /*8b50*/  BRA.DIV UR22, `(.L_x_3419) ;  /* 0x0000003616307947 */ /* 0x000fea000b800000 */
[----:B------:R-:W-:Y:S01]  /*8b60*/  NOP ;  /* 0x0000000000007918 */ /* 0x000fe20000000000 */
.L_x_3478:
        /* <DEDUP_REMOVED lines=15> */
.L_x_3421:
[----:B------:R-:W-:Y:S05]  /*8c60*/  BSYNC B0 ;  /* 0x0000000000007941 */ /* 0x000fea0003800000 */
.L_x_3420:
        /* <DEDUP_REMOVED lines=14> */
.L_x_3423:
[----:B------:R-:W-:Y:S05]  /*8d50*/  BSYNC B0 ;  /* 0x0000000000007941 */ /* 0x000fea0003800000 */
.L_x_3422:
        /* <DEDUP_REMOVED lines=15> */
.L_x_3425:
[----:B------:R-:W-:Y:S05]  /*8e50*/  BSYNC B0 ;  /* 0x0000000000007941 */ /* 0x000fea0003800000 */
.L_x_3424:
[----:B------:R-:W-:Y:S06]  /*8e60*/  BAR.ARV 0xa, 0xa0 ;  /* 0x0282800000007b1d */ /* 0x000fec0000002000 */
[----:B------:R-:W-:Y:S04]  /*8e70*/  BSSY B0, `(.L_x_3426) ;  /* 0x0000003000007945 */ /* 0x000fe80003800000 */
[----:B------:R-:W-:Y:S05]  /*8e80*/  @!P0 BRA `(.L_x_3427) ;  /* 0x0000000000048947 */ /* 0x000fea0003800000 */
[----:B------:R-:W-:-:S04]  /*8e90*/  DEPBAR.LE SB0, 0x1 ;  /* 0x000080400000791a */ /* 0x000fc80000000000 */
.L_x_3427:
[----:B------:R-:W-:Y:S05]  /*8ea0*/  BSYNC B0 ;  /* 0x0000000000007941 */ /* 0x000fea0003800000 */
.L_x_3426:
[----:B------:R-:W-:Y:S06]  /*8eb0*/  BAR.ARV 0xb, 0xa0 ;  /* 0x02c2800000007b1d */ /* 0x000fec0000002000 */
[----:B------:R-:W-:Y:S04]  /*8ec0*/  BSSY B0, `(.L_x_3428) ;  /* 0x0000003000007945 */ /* 0x000fe80003800000 */
[----:B------:R-:W-:Y:S05]  /*8ed0*/  @!P0 BRA `(.L_x_3429) ;  /* 0x0000000000048947 */ /* 0x000fea0003800000 */
[----:B------:R-:W-:-:S04]  /*8ee0*/  DEPBAR.LE SB0, 0x0 ;  /* 0x000080000000791a */ /* 0x000fc80000000000 */
.L_x_3429:
[----:B------:R-:W-:Y:S05]  /*8ef0*/  BSYNC B0 ;  /* 0x0000000000007941 */ /* 0x000fea0003800000 */
.L_x_3428:
        /* <DEDUP_REMOVED lines=19> */
.L_x_3431:
[----:B------:R-:W-:Y:S05]  /*9030*/  BSYNC B0 ;  /* 0x0000000000007941 */ /* 0x000fea0003800000 */
.L_x_3430:
[----:B------:R-:W-:Y:S02]  /*9040*/  UIADD3 UR13, UR13, 0x2, URZ ;  /* 0x000000020d0d7890 */ /* 0x000fe4000fffe03f */
[----:B------:R-:W-:Y:S02]  /*9050*/  UIADD3 UR6, UR6, 0x6000, URZ ;  /* 0x0000600006067890 */ /* 0x000fe4000fffe03f */
[----:B------:R-:W-:-:S06]  /*9060*/  UISETP.GE.AND UP0, UPT, UR13, UR7, UPT ;  /* 0x000000070d00728c */ /* 0x000fcc000bf06270 */
[----:B------:R-:W-:-:S13]  /*9070*/  PLOP3.LUT P1, PT, PT, PT, UP0, 0x80, 0x0 ;  /* 0x000000000000781c */ /* 0x000fda0003f2f008 */
[----:B------:R-:W-:Y:S05]  /*9080*/  @!P1 BRA `(.L_x_3432) ;  /* 0xfffffff000a49947 */ /* 0x000fea000383ffff */
[----:B------:R-:W-:Y:S05]  /*9090*/  BRA `(.L_x_3302) ;  /* 0x0000002c00407947 */ /* 0x000fea0003800000 */
.L_x_3373:
        /* <DEDUP_REMOVED lines=21> */
.L_x_3433:
[----:B------:R-:W1:Y:S01]  /*91f0*/  LDC R3, c[0x0][0x8c4] ;  /* 0x00023100ff037b82 */ /* 0x000e620000000800 */
[----:B------:R-:W-:Y:S01]  /*9200*/  IMAD.MOV.U32 R0, RZ, RZ, R5 ;  /* 0x000000ffff007224 */ /* 0x000fe200078e0005 */
[----:B-1----:R-:W-:-:S13]  /*9210*/  ISETP.NE.AND P0, PT, R3, 0x1, PT ;  /* 0x000000010300780c */ /* 0x002fda0003f05270 */
[----:B------:R-:W1:Y:S02]  /*9220*/  @P0 LDC.64 R6, c[0x0][0x8c8] ;  /* 0x00023200ff060b82 */ /* 0x000e640000000a00 */
[----:B-1----:R-:W-:-:S05]  /*9230*/  @P0 IMAD.HI.U32 R4, R5, R6, RZ ;  /* 0x0000000605040227 */ /* 0x002fca00078e00ff */
[----:B------:R-:W-:-:S05]  /*9240*/  @P0 SHF.R.U32.HI R0, RZ, R7, R4 ;  /* 0x00000007ff000219 */ /* 0x000fca0000011604 */
[----:B------:R-:W-:-:S07]  /*9250*/  IMAD R3, R0, R3, RZ ;  /* 0x0000000300037224 */ /* 0x000fce00078e02ff */
.L_x_3434:
        /* <DEDUP_REMOVED lines=23> */
.L_x_3435:
        /* <DEDUP_REMOVED lines=10> */
.L_x_3437:
[----:B------:R-:W2:Y:S02]  /*9470*/  LDC R4, c[0x0][0x8ec] ;  /* 0x00023b00ff047b82 */ /* 0x000ea40000000800 */
.L_x_3436:
[----:B--2--5:R-:W-:Y:S01]  /*9480*/  VIADD R4, R4, 0x5f ;  /* 0x0000005f04047836 */ /* 0x024fe20000000000 */
[----:B------:R-:W-:Y:S01]  /*9490*/  LOP3.LUT R8, RZ, R0, RZ, 0x33, !PT ;  /* 0x00000000ff087212 */ /* 0x000fe200078e33ff */
[----:B-1----:R-:W-:Y:S02]  /*94a0*/  IMAD.MOV.U32 R2, RZ, RZ, RZ ;  /* 0x000000ffff027224 */ /* 0x002fe400078e00ff */
[----:B------:R-:W-:-:S04]  /*94b0*/  IMAD.HI R4, R4, 0x2aaaaaab, RZ ;  /* 0x2aaaaaab04047827 */ /* 0x000fc800078e02ff */
[----:B------:R-:W-:Y:S01]  /*94c0*/  IMAD.MOV.U32 R16, RZ, RZ, 0x1 ;  /* 0x00000001ff107424 */ /* 0x000fe200078e00ff */
[----:B------:R-:W-:-:S04]  /*94d0*/  SHF.R.U32.HI R3, RZ, 0x1f, R4 ;  /* 0x0000001fff037819 */ /* 0x000fc80000011604 */
[----:B------:R-:W-:-:S04]  /*94e0*/  LEA.HI.SX32 R3, R4, R3, 0x1c ;  /* 0x0000000304037211 */ /* 0x000fc800078fe2ff */
[C---:B------:R-:W-:Y:S01]  /*94f0*/  ISETP.GT.AND P0, PT, R3.reuse, R0, PT ;  /* 0x000000000300720c */ /* 0x040fe20003f04270 */
[----:B------:R-:W-:Y:S02]  /*9500*/  IMAD.MOV.U32 R0, RZ, RZ, 0x1 ;  /* 0x00000001ff007424 */ /* 0x000fe400078e00ff */
[----:B------:R-:W-:Y:S01]  /*9510*/  IMAD.IADD R8, R3, 0x1, R8 ;  /* 0x0000000103087824 */ /* 0x000fe200078e0208 */
[----:B------:R-:W-:-:S04]  /*9520*/  SEL R9, R9, 0xffffffff, P0 ;  /* 0xffffffff09097807 */ /* 0x000fc80000000000 */
        /* <DEDUP_REMOVED lines=41> */
.L_x_3439:
        /* <DEDUP_REMOVED lines=11> */
.L_x_3440:
[----:B------:R-:W-:Y:S05]  /*9870*/  @!P0 BRA `(.L_x_3441) ;  /* 0x00000000000c8947 */ /* 0x000fea0003800000 */
[----:B------:R-:W2:Y:S04]  /*9880*/  LDG.E R5, desc[UR38][R2.64] ;  /* 0x0000002602057981 */ /* 0x000ea8000c1e1900 */
[----:B------:R-:W2:Y:S02]  /*9890*/  LDG.E R4, desc[UR38][R2.64+0x4] ;  /* 0x0000042602047981 */ /* 0x000ea4000c1e1900 */
[----:B--2---:R-:W-:-:S07]  /*98a0*/  IMAD.IADD R4, R4, 0x1, -R5 ;  /* 0x0000000104047824 */ /* 0x004fce00078e0a05 */
.L_x_3441:
        /* <DEDUP_REMOVED lines=22> */
[C---:B------:R-:W-:Y:S01]  /*9a10*/  R2UR UR29, R9.reuse ;  /* 0x00000000091d72ca */ /* 0x040fe200000e0000 */
[----:B------:R-:W-:Y:S01]  /*9a20*/  UIMAD.WIDE.U32 UR4, UR28, UR10, UR8 ;  /* 0x0000000a1c0472a5 */ /* 0x000fe2000f8e0008 */
[----:B------:R-:W-:Y:S01]  /*9a30*/  SEL R2, R2, RZ, !P1 ;  /* 0x000000ff02027207 */ /* 0x000fe20004800000 */
[----:B------:R-:W-:Y:S01]  /*9a40*/  UIMAD UR10, UR7, UR10, URZ ;  /* 0x0000000a070a72a4 */ /* 0x000fe2000f8e023f */
[----:B------:R-:W-:Y:S01]  /*9a50*/  R2UR UR35, R8 ;  /* 0x00000000082372ca */ /* 0x000fe200000e0000 */
[----:B------:R-:W-:Y:S01]  /*9a60*/  ULDC.64 UR12, c[0x0][0x730] ;  /* 0x0001cc00000c7ab9 */ /* 0x000fe20000000a00 */
[----:B------:R-:W-:Y:S01]  /*9a70*/  R2UR UR14, R2 ;  /* 0x00000000020e72ca */ /* 0x000fe200000e0000 */
[----:B------:R-:W-:Y:S01]  /*9a80*/  UIMAD UR10, UR28, UR11, UR10 ;  /* 0x0000000b1c0a72a4 */ /* 0x000fe2000f8e020a */
[----:B------:R-:W-:Y:S01]  /*9a90*/  SEL R9, R9, RZ, !P0 ;  /* 0x000000ff09097207 */ /* 0x000fe20004000000 */
[----:B------:R-:W-:Y:S01]  /*9aa0*/  UIMAD UR7, UR7, UR12, URZ ;  /* 0x0000000c070772a4 */ /* 0x000fe2000f8e023f */
[----:B------:R-:W-:Y:S01]  /*9ab0*/  BSSY B0, `(.L_x_3438) ;  /* 0x000020d000007945 */ /* 0x000fe20003800000 */
[----:B------:R-:W-:Y:S01]  /*9ac0*/  ULDC UR11, c[0x0][0x2e8] ;  /* 0x0000ba00000b7ab9 */ /* 0x000fe20000000800 */
[----:B------:R-:W-:Y:S01]  /*9ad0*/  UIMAD.WIDE.U32 UR8, UR28, UR12, UR8 ;  /* 0x0000000c1c0872a5 */ /* 0x000fe2000f8e0008 */
[----:B------:R-:W-:Y:S01]  /*9ae0*/  R2UR UR37, R9 ;  /* 0x00000000092572ca */ /* 0x000fe200000e0000 */
[----:B------:R-:W-:Y:S01]  /*9af0*/  UISETP.NE.AND UP0, UPT, UR11, 0x1, UPT ;  /* 0x000000010b00788c */ /* 0x000fe2000bf05270 */
[----:B------:R-:W-:Y:S01]  /*9b00*/  R2UR UR11, R12 ;  /* 0x000000000c0b72ca */ /* 0x000fe200000e0000 */
[----:B------:R-:W-:Y:S01]  /*9b10*/  UIMAD UR7, UR28, UR13, UR7 ;  /* 0x0000000d1c0772a4 */ /* 0x000fe2000f8e0207 */
[----:B------:R-:W-:Y:S01]  /*9b20*/  IMAD.MOV.U32 R2, RZ, RZ, RZ ;  /* 0x000000ffff027224 */ /* 0x000fe200078e00ff */
[----:B------:R-:W-:Y:S01]  /*9b30*/  VOTEU.ANY UP1, P1 ;  /* 0x00000000003f7886 */ /* 0x000fe20000820100 */
[----:B------:R-:W-:Y:S01]  /*9b40*/  ELECT P0, URZ, PT ;  /* 0x00000000003f782f */ /* 0x000fe20003800000 */
[----:B------:R-:W-:Y:S01]  /*9b50*/  IMAD.MOV.U32 R16, RZ, RZ, 0x1 ;  /* 0x00000001ff107424 */ /* 0x000fe200078e00ff */
[----:B------:R-:W-:Y:S01]  /*9b60*/  ULDC.64 UR12, c[0x0][0x720] ;  /* 0x0001c800000c7ab9 */ /* 0x000fe20000000a00 */
[----:B------:R-:W-:-:S02]  /*9b70*/  UIADD3 UR9, UR9, UR7, URZ ;  /* 0x0000000709097290 */ /* 0x000fc4000fffe03f */
[----:B------:R-:W-:Y:S01]  /*9b80*/  USEL UR29, UR29, URZ, !UP1 ;  /* 0x0000003f1d1d7287 */ /* 0x000fe2000c800000 */
[----:B------:R-:W-:Y:S01]  /*9b90*/  ULDC.64 UR16, c[0x0][0x738] ;  /* 0x0001ce0000107ab9 */ /* 0x000fe20000000a00 */
[----:B------:R-:W-:Y:S02]  /*9ba0*/  UIADD3 UR5, UR5, UR10, URZ ;  /* 0x0000000a05057290 */ /* 0x000fe4000fffe03f */
[----:B------:R-:W-:Y:S02]  /*9bb0*/  UIMAD UR7, UR14, UR12, URZ ;  /* 0x0000000c0e0772a4 */ /* 0x000fe4000f8e023f */
[----:B------:R-:W-:Y:S02]  /*9bc0*/  UIMAD UR10, UR14, UR16, URZ ;  /* 0x000000100e0a72a4 */ /* 0x000fe4000f8e023f */
[----:B------:R-:W-:Y:S02]  /*9bd0*/  UIMAD.WIDE.U32 UR14, UR16, UR29, UR8 ;  /* 0x0000001d100e72a5 */ /* 0x000fe4000f8e0008 */
[----:B------:R-:W-:Y:S01]  /*9be0*/  UIMAD.WIDE.U32 UR22, UR12, UR29, UR4 ;  /* 0x0000001d0c1672a5 */ /* 0x000fe2000f8e0004 */
[----:B------:R-:W-:Y:S01]  /*9bf0*/  @UP0 ULDC UR8, c[0x0][0x2ec] ;  /* 0x0000bb0000080ab9 */ /* 0x000fe20000000800 */
[----:B------:R-:W-:-:S02]  /*9c00*/  UIMAD UR5, UR13, UR29, UR7 ;  /* 0x0000001d0d0572a4 */ /* 0x000fc4000f8e0207 */
[----:B------:R-:W-:Y:S01]  /*9c10*/  UIMAD.WIDE.U32 UR8, UR28, UR8, URZ ;  /* 0x000000081c0872a5 */ /* 0x000fe2000f8e003f */
[----:B------:R-:W-:Y:S01]  /*9c20*/  @UP0 ULDC UR7, c[0x0][0x2f0] ;  /* 0x0000bc0000070ab9 */ /* 0x000fe20000000800 */
[----:B------:R-:W-:Y:S01]  /*9c30*/  UMOV UR36, UR28 ;  /* 0x0000001c00247c82 */ /* 0x000fe20008000000 */
[----:B------:R-:W-:Y:S02]  /*9c40*/  UIMAD UR4, UR17, UR29, UR10 ;  /* 0x0000001d110472a4 */ /* 0x000fe4000f8e020a */
[----:B------:R-:W-:Y:S02]  /*9c50*/  UIMAD UR35, UR35, 0x60, UR11 ;  /* 0x00000060232378a4 */ /* 0x000fe4000f8e020b */
        /* <DEDUP_REMOVED lines=14> */
.L_x_3479:
        /* <DEDUP_REMOVED lines=9> */
.L_x_3444:
        /* <DEDUP_REMOVED lines=112> */
.L_x_3455:
[----:B-1----:R-:W-:-:S05]  /*a4d0*/  IMAD.MOV.U32 R6, RZ, RZ, 0x1 ;  /* 0x00000001ff067424 */ /* 0x002fca00078e00ff */
[----:B------:R-:W-:-:S04]  /*a4e0*/  SHF.L.U32 R6, R6, 0x1f, RZ ;  /* 0x0000001f06067819 */ /* 0x000fc800000006ff */
[----:B------:R-:W1:Y:S02]  /*a4f0*/  SYNCS.PHASECHK.TRANS64.TRYWAIT P1, [R0+URZ+0x36438], R6 ;  /* 0x03643806000075a7 */ /* 0x000e64000802017f */
[----:B-1----:R-:W-:Y:S05]  /*a500*/  @!P1 BRA `(.L_x_3447) ;  /* 0x0000001800f49947 */ /* 0x002fea0003800000 */
.L_x_3480:
[----:B------:R-:W-:Y:S05]  /*a510*/  @P0 BRA `(.L_x_3448) ;  /* 0x0000000000140947 */ /* 0x000fea0003800000 */
[----:B------:R-:W-:Y:S01]  /*a520*/  ISETP.NE.AND P1, PT, R18, RZ, PT ;  /* 0x000000ff1200720c */ /* 0x000fe20003f25270 */
[----:B------:R-:W-:-:S04]  /*a530*/  IMAD.MOV.U32 R3, RZ, RZ, 0x6100 ;  /* 0x00006100ff037424 */ /* 0x000fc800078e00ff */
[----:B------:R2:W-:Y:S08]  /*a540*/  SYNCS.ARRIVE.TRANS64 RZ, [R0+URZ+0x36430], R3 ;  /* 0x0364300300ff79a7 */ /* 0x0005f0000800003f */
[----:B------:R-:W-:Y:S05]  /*a550*/  @!P1 BRA `(.L_x_3448) ;  /* 0x0000000000049947 */ /* 0x000fea0003800000 */
[----:B------:R-:W-:Y:S01]  /*a560*/  BPT.TRAP 0x1 ;  /* 0x000000040000795c */ /* 0x000fe20000300000 */
.L_x_3448:
        /* <DEDUP_REMOVED lines=48> */
.L_x_3481:
[----:B------:R-:W-:Y:S05]  /*a870*/  @P0 BRA `(.L_x_3450) ;  /* 0x0000000000140947 */ /* 0x000fea0003800000 */
[----:B------:R-:W-:Y:S01]  /*a880*/  ISETP.NE.AND P1, PT, R18, RZ, PT ;  /* 0x000000ff1200720c */ /* 0x000fe20003f25270 */
[----:B--2---:R-:W-:-:S04]  /*a890*/  IMAD.MOV.U32 R3, RZ, RZ, 0x6100 ;  /* 0x00006100ff037424 */ /* 0x004fc800078e00ff */
[----:B------:R3:W-:Y:S08]  /*a8a0*/  SYNCS.ARRIVE.TRANS64 RZ, [R0+URZ+0x36418], R3 ;  /* 0x0364180300ff79a7 */ /* 0x0007f0000800003f */
[----:B------:R-:W-:Y:S05]  /*a8b0*/  @!P1 BRA `(.L_x_3450) ;  /* 0x0000000000049947 */ /* 0x000fea0003800000 */
[----:B------:R-:W-:Y:S01]  /*a8c0*/  BPT.TRAP 0x1 ;  /* 0x000000040000795c */ /* 0x000fe20000300000 */
.L_x_3450:
        /* <DEDUP_REMOVED lines=47> */
.L_x_3482:
        /* <DEDUP_REMOVED lines=8> */
.L_x_3452:
        /* <DEDUP_REMOVED lines=37> */
.L_x_3484:
[----:B------:R-:W-:Y:S05]  /*ae90*/  @P0 BRA `(.L_x_3454) ;  /* 0x0000000000140947 */ /* 0x000fea0003800000 */
[----:B------:R-:W-:Y:S01]  /*aea0*/  ISETP.NE.AND P1, PT, R18, RZ, PT ;  /* 0x000000ff1200720c */ /* 0x000fe20003f25270 */
[----:B--2---:R-:W-:-:S04]  /*aeb0*/  IMAD.MOV.U32 R5, RZ, RZ, 0x6100 ;  /* 0x00006100ff057424 */ /* 0x004fc800078e00ff */
[----:B------:R3:W-:Y:S08]  /*aec0*/  SYNCS.ARRIVE.TRANS64 RZ, [R0+URZ+0x36410], R5 ;  /* 0x0364100500ff79a7 */ /* 0x0007f0000800003f */
[----:B------:R-:W-:Y:S05]  /*aed0*/  @!P1 BRA `(.L_x_3454) ;  /* 0x0000000000049947 */ /* 0x000fea0003800000 */
[----:B------:R-:W-:Y:S01]  /*aee0*/  BPT.TRAP 0x1 ;  /* 0x000000040000795c */ /* 0x000fe20000300000 */
.L_x_3454:
        /* <DEDUP_REMOVED lines=44> */
.L_x_3446:
[----:B------:R-:W-:Y:S01]  /*b1b0*/  ISETP.NE.AND P1, PT, R20, RZ, PT ;  /* 0x000000ff1400720c */ /* 0x000fe20003f25270 */
[----:B------:R-:W-:Y:S02]  /*b1c0*/  IMAD.MOV.U32 R16, RZ, RZ, 0x1 ;  /* 0x00000001ff107424 */ /* 0x000fe400078e00ff */
[----:B------:R-:W-:-:S10]  /*b1d0*/  IMAD.MOV.U32 R5, RZ, RZ, R14 ;  /* 0x000000ffff057224 */ /* 0x000fd400078e000e */
[----:B------:R-:W-:Y:S05]  /*b1e0*/  @!P1 BRA `(.L_x_3445) ;  /* 0x00000004008c9947 */ /* 0x000fea0003800000 */
[----:B------:R-:W2:Y:S02]  /*b1f0*/  SYNCS.PHASECHK.TRANS64.TRYWAIT P1, [R0+URZ+0x36438], R6 ;  /* 0x03643806000075a7 */ /* 0x000ea4000802017f */
[----:B--2---:R-:W-:Y:S05]  /*b200*/  @!P1 BRA `(.L_x_3456) ;  /* 0x0000001000149947 */ /* 0x004fea0003800000 */
.L_x_3485:
[----:B------:R-:W-:Y:S05]  /*b210*/  @P0 BRA `(.L_x_3457) ;  /* 0x0000000000140947 */ /* 0x000fea0003800000 */
[----:B------:R-:W-:Y:S01]  /*b220*/  ISETP.NE.AND P1, PT, R18, RZ, PT ;  /* 0x000000ff1200720c */ /* 0x000fe20003f25270 */
[----:B------:R-:W-:-:S04]  /*b230*/  IMAD.MOV.U32 R5, RZ, RZ, 0x6100 ;  /* 0x00006100ff057424 */ /* 0x000fc800078e00ff */
[----:B------:R3:W-:Y:S08]  /*b240*/  SYNCS.ARRIVE.TRANS64 RZ, [R0+URZ+0x36430], R5 ;  /* 0x0364300500ff79a7 */ /* 0x0007f0000800003f */
[----:B------:R-:W-:Y:S05]  /*b250*/  @!P1 BRA `(.L_x_3457) ;  /* 0x0000000000049947 */ /* 0x000fea0003800000 */
[----:B------:R-:W-:Y:S01]  /*b260*/  BPT.TRAP 0x1 ;  /* 0x000000040000795c */ /* 0x000fe20000300000 */
.L_x_3457:
        /* <DEDUP_REMOVED lines=42> */
.L_x_3486:
[----:B------:R-:W-:Y:S01]  /*b510*/  IMAD.MOV.U32 R16, RZ, RZ, RZ ;  /* 0x000000ffff107224 */ /* 0x000fe200078e00ff */
[----:B------:R-:W-:Y:S06]  /*b520*/  @P0 BRA `(.L_x_3459) ;  /* 0x0000000000140947 */ /* 0x000fec0003800000 */
[----:B------:R-:W-:Y:S01]  /*b530*/  ISETP.NE.AND P1, PT, R18, RZ, PT ;  /* 0x000000ff1200720c */ /* 0x000fe20003f25270 */
[----:B-1----:R-:W-:-:S04]  /*b540*/  IMAD.MOV.U32 R5, RZ, RZ, 0x6100 ;  /* 0x00006100ff057424 */ /* 0x002fc800078e00ff */
[----:B------:R2:W-:Y:S08]  /*b550*/  SYNCS.ARRIVE.TRANS64 RZ, [R0+URZ+0x36418], R5 ;  /* 0x0364180500ff79a7 */ /* 0x0005f0000800003f */
[----:B------:R-:W-:Y:S05]  /*b560*/  @!P1 BRA `(.L_x_3459) ;  /* 0x0000000000049947 */ /* 0x000fea0003800000 */
[----:B------:R-:W-:Y:S01]  /*b570*/  BPT.TRAP 0x1 ;  /* 0x000000040000795c */ /* 0x000fe20000300000 */
.L_x_3459:
        /* <DEDUP_REMOVED lines=42> */
.L_x_3445:
[----:B------:R-:W-:-:S04]  /*b820*/  SHF.L.U32 R3, R16, 0x1f, RZ ;  /* 0x0000001f10037819 */ /* 0x000fc800000006ff */
[----:B------:R-:W2:Y:S02]  /*b830*/  SYNCS.PHASECHK.TRANS64.TRYWAIT P1, [R0+URZ+0x36438], R3 ;  /* 0x03643803000075a7 */ /* 0x000ea4000802017f */
[----:B--2---:R-:W-:Y:S05]  /*b840*/  @!P1 BRA `(.L_x_3460) ;  /* 0x0000000800ac9947 */ /* 0x004fea0003800000 */
.L_x_3487:
[----:B------:R-:W-:Y:S05]  /*b850*/  @P0 BRA `(.L_x_3461) ;  /* 0x0000000000180947 */ /* 0x000fea0003800000 */
[----:B------:R-:W3:Y:S01]  /*b860*/  S2R R2, SR_TID.X ;  /* 0x0000000000027919 */ /* 0x000ee20000002100 */
[----:B--2---:R-:W-:-:S04]  /*b870*/  IMAD.MOV.U32 R3, RZ, RZ, 0x6100 ;  /* 0x00006100ff037424 */ /* 0x004fc800078e00ff */
[----:B------:R4:W-:Y:S01]  /*b880*/  SYNCS.ARRIVE.TRANS64 RZ, [R0+URZ+0x36430], R3 ;  /* 0x0364300300ff79a7 */ /* 0x0009e2000800003f */
[----:B---3--:R-:W-:-:S13]  /*b890*/  LOP3.LUT P0, RZ, R2, 0x1f, RZ, 0xc0, !PT ;  /* 0x0000001f02ff7812 */ /* 0x008fda000780c0ff */
[----:B----4-:R-:W-:Y:S05]  /*b8a0*/  @!P0 BRA `(.L_x_3461) ;  /* 0x0000000000048947 */ /* 0x010fea0003800000 */
[----:B------:R-:W-:Y:S01]  /*b8b0*/  BPT.TRAP 0x1 ;  /* 0x000000040000795c */ /* 0x000fe20000300000 */
.L_x_3461:
        /* <DEDUP_REMOVED lines=44> */
.L_x_3442:
[----:B------:R-:W-:Y:S05]  /*bb80*/  BSYNC B0 ;  /* 0x0000000000007941 */ /* 0x000fea0003800000 */
.L_x_3438:
[----:B------:R-:W-:-:S03]  /*bb90*/  UMOV UR7, 0xffffffff ;  /* 0xffffffff00077882 */ /* 0x000fc60000000000 */
[----:B------:R-:W-:Y:S05]  /*bba0*/  BRA.DIV UR7, `(.L_x_3462) ;  /* 0x0000000607e87947 */ /* 0x000fea000b800000 */
[----:B------:R-:W-:-:S13]  /*bbb0*/  ELECT P6, URZ, PT ;  /* 0x00000000003f782f */ /* 0x000fda00038c0000 */
.L_x_3490:
[----:B------:R-:W-:Y:S05]  /*bbc0*/  @!P6 BRA `(.L_x_3302) ;  /* 0x000000000074e947 */ /* 0x000fea0003800000 */
[----:B------:R-:W2:Y:S02]  /*bbd0*/  LDL.LU R3, [R1+0x4] ;  /* 0x0000040001037983 */ /* 0x000ea40000300800 */
[----:B--2---:R-:W-:-:S04]  /*bbe0*/  LOP3.LUT R3, R3, 0x2, RZ, 0xfc, !PT ;  /* 0x0000000203037812 */ /* 0x004fc800078efcff */
[----:B------:R-:W-:-:S13]  /*bbf0*/  ISETP.NE.AND P2, PT, R3, 0x3, PT ;  /* 0x000000030300780c */ /* 0x000fda0003f45270 */
[----:B------:R-:W-:Y:S05]  /*bc00*/  @!P2 BRA `(.L_x_3463) ;  /* 0x000000000004a947 */ /* 0x000fea0003800000 */
[----:B------:R-:W-:Y:S01]  /*bc10*/  BPT.TRAP 0x1 ;  /* 0x000000040000795c */ /* 0x000fe20000300000 */
.L_x_3463:
        /* <DEDUP_REMOVED lines=15> */
.L_x_3491:
[----:B------:R-:W2:Y:S02]  /*bd10*/  SYNCS.PHASECHK.TRANS64.TRYWAIT P0, [R3+URZ], R0 ;  /* 0x00000000030075a7 */ /* 0x000ea4000800017f */
[----:B--2---:R-:W-:Y:S05]  /*bd20*/  @!P0 BRA `(.L_x_3465) ;  /* 0x0000000400bc8947 */ /* 0x004fea0003800000 */
.L_x_3492:
[----:B------:R-:W-:Y:S05]  /*bd30*/  @!P2 BRA `(.L_x_3466) ;  /* 0x000000000004a947 */ /* 0x000fea0003800000 */
[----:B------:R-:W-:Y:S01]  /*bd40*/  BPT.TRAP 0x1 ;  /* 0x000000040000795c */ /* 0x000fe20000300000 */
.L_x_3466:
[----:B------:R-:W-:-:S07]  /*bd50*/  SHF.L.U32 R16, R16, 0x1f, RZ ;  /* 0x0000001f10107819 */ /* 0x000fce00000006ff */
.L_x_3467:
[----:B---3--:R3:W4:Y:S02]  /*bd60*/  SYNCS.PHASECHK.TRANS64.TRYWAIT P0, [R9+URZ+0x36438], R16 ;  /* 0x03643810090075a7 */ /* 0x008724000800017f */
[----:B----4-:R-:W-:Y:S05]  /*bd70*/  @!P0 NANOSLEEP.SYNCS 0x989680 ;  /* 0x009896800000895d */ /* 0x010fea0003900000 */
[----:B------:R-:W4:Y:S02]  /*bd80*/  @!P0 SYNCS.PHASECHK.TRANS64 P0, [R9+URZ+0x36438], R16 ;  /* 0x03643810090085a7 */ /* 0x000f24000800007f */
[----:B----4-:R-:W-:Y:S05]  /*bd90*/  @!P0 BRA `(.L_x_3467) ;  /* 0xfffffffc00f08947 */ /* 0x010fea000383ffff */
.L_x_3302:
[----:B------:R-:W-:Y:S05]  /*bda0*/  BSYNC B6 ;  /* 0x0000000000067941 */ /* 0x000fea0003800000 */
.L_x_3294:
[----:B------:R-:W-:Y:S05]  /*bdb0*/  EXIT ;  /* 0x000000000000794d */ /* 0x000fea0003800000 */
.L_x_3312:
[----:B------:R-:W-:Y:S02]  /*bdc0*/  IMAD.MOV.U32 R12, RZ, RZ, RZ ;  /* 0x000000ffff0c7224 */ /* 0x000fe400078e00ff */
[----:B------:R-:W-:Y:S02]  /*bdd0*/  IMAD.MOV.U32 R11, RZ, RZ, 0x1f ;  /* 0x0000001fff0b7424 */ /* 0x000fe400078e00ff */
[----:B------:R-:W-:-:S07]  /*bde0*/  IMAD.MOV.U32 R15, RZ, RZ, -0x1 ;  /* 0xffffffffff0f7424 */ /* 0x000fce00078e00ff */
[----:B------:R-:W-:Y:S05]  /*bdf0*/  WARPSYNC.COLLECTIVE R15, `(.L_x_3468) ;  /* 0x000000000f087348 */ /* 0x000fea0003c00000 */
[----:B------:R1:W2:Y:S02]  /*be00*/  SHFL.IDX P6, R14, R13, R12, R11 ;  /* 0x0000000c0d0e7389 */ /* 0x0002a400000c000b */
[----:B-12---:R-:W-:Y:S01]  /*be10*/  ENDCOLLECTIVE ;  /* 0x000000000000791b */ /* 0x006fe20003800000 */
.L_x_3468:
[----:B------:R-:W-:Y:S05]  /*be20*/  BRA `(.L_x_3469) ;  /* 0xffffff5800007947 */ /* 0x000fea000383ffff */
.L_x_3314:
[----:B--2---:R-:W-:-:S04]  /*be30*/  IMAD.U32 R0, RZ, RZ, UR36 ;  /* 0x00000024ff007e24 */ /* 0x004fc8000f8e00ff */
[----:B------:R2:W3:Y:S03]  /*be40*/  SYNCS.PHASECHK.TRANS64.TRYWAIT P0, [R0+URZ+0x36400], R10 ;  /* 0x0364000a000075a7 */ /* 0x0004e6000800017f */
[----:B---3--:R-:W-:Y:S05]  /*be50*/  @!P0 NANOSLEEP.SYNCS 0x989680 ;  /* 0x009896800000895d */ /* 0x008fea0003900000 */
[----:B------:R-:W3:Y:S02]  /*be60*/  @!P0 SYNCS.PHASECHK.TRANS64 P0, [R0+URZ+0x36400], R10 ;  /* 0x0364000a000085a7 */ /* 0x000ee4000800007f */
[----:B---3--:R-:W-:Y:S05]  /*be70*/  @!P0 BRA `(.L_x_3314) ;  /* 0xfffffffc00ec8947 */ /* 0x008fea000383ffff */
[----:B------:R-:W-:Y:S05]  /*be80*/  BRA `(.L_x_3313) ;  /* 0xffffff58003c7947 */ /* 0x000fea000383ffff */
.L_x_3318:
[----:B---3--:R3:W4:Y:S02]  /*be90*/  SYNCS.PHASECHK.TRANS64.TRYWAIT P1, [R3+URZ+0x36410], R10 ;  /* 0x0364100a030075a7 */ /* 0x008724000802017f */
[----:B----4-:R-:W-:Y:S05]  /*bea0*/  @!P1 NANOSLEEP.SYNCS 0x989680 ;  /* 0x009896800000995d */ /* 0x010fea0003900000 */
[----:B------:R-:W4:Y:S02]  /*beb0*/  @!P1 SYNCS.PHASECHK.TRANS64 P1, [R3+URZ+0x36410], R10 ;  /* 0x0364100a030095a7 */ /* 0x000f24000802007f */
[----:B----4-:R-:W-:Y:S05]  /*bec0*/  @!P1 BRA `(.L_x_3318) ;  /* 0xfffffffc00f09947 */ /* 0x010fea000383ffff */
[----:B------:R-:W-:Y:S05]  /*bed0*/  BRA `(.L_x_3317) ;  /* 0xffffff5c00fc7947 */ /* 0x000fea000383ffff */
.L_x_3322:
[----:B-1----:R-:W-:-:S04]  /*bee0*/  IMAD.U32 R121, RZ, RZ, UR36 ;  /* 0x00000024ff797e24 */ /* 0x002fc8000f8e00ff */
[----:B------:R1:W2:Y:S03]  /*bef0*/  SYNCS.PHASECHK.TRANS64.TRYWAIT P1, [R121+URZ+0x36430], R14 ;  /* 0x0364300e790075a7 */ /* 0x0002a6000802017f */
[----:B--2---:R-:W-:Y:S05]  /*bf00*/  @!P1 NANOSLEEP.SYNCS 0x989680 ;  /* 0x009896800000995d */ /* 0x004fea0003900000 */
[----:B------:R-:W2:Y:S02]  /*bf10*/  @!P1 SYNCS.PHASECHK.TRANS64 P1, [R121+URZ+0x36430], R14 ;  /* 0x0364300e790095a7 */ /* 0x000ea4000802007f */
[----:B--2---:R-:W-:Y:S05]  /*bf20*/  @!P1 BRA `(.L_x_3322) ;  /* 0xfffffffc00ec9947 */ /* 0x004fea000383ffff */
[----:B------:R-:W-:Y:S05]  /*bf30*/  BRA `(.L_x_3321) ;  /* 0xffffff6800207947 */ /* 0x000fea000383ffff */
.L_x_3386:
[----:B------:R-:W-:Y:S01]  /*bf40*/  BSSY B0, `(.L_x_3470) ;  /* 0x0000005000007945 */ /* 0x000fe20003800000 */
[----:B------:R-:W-:-:S07]  /*bf50*/  IMAD.MOV.U32 R15, RZ, RZ, -0x1 ;  /* 0xffffffffff0f7424 */ /* 0x000fce00078e00ff */
[----:B------:R-:W-:Y:S05]  /*bf60*/  WARPSYNC.COLLECTIVE R15, `(.L_x_3471) ;  /* 0x000000000f087348 */ /* 0x000fea0003c00000 */
[----:B------:R-:W-:Y:S01]  /*bf70*/  NOP ;  /* 0x0000000000007918 */ /* 0x000fe20000000000 */
[----:B------:R-:W-:Y:S01]  /*bf80*/  ENDCOLLECTIVE ;  /* 0x000000000000791b */ /* 0x000fe20003800000 */
.L_x_3471:
[----:B------:R-:W-:Y:S05]  /*bf90*/  BSYNC B0 ;  /* 0x0000000000007941 */ /* 0x000fea0003800000 */
.L_x_3470:
[----:B------:R-:W-:Y:S05]  /*bfa0*/  BRA `(.L_x_3472) ;  /* 0xffffffbc00187947 */ /* 0x000fea000383ffff */
.L_x_3403:
[----:B------:R-:W-:Y:S01]  /*bfb0*/  BSSY B0, `(.L_x_3473) ;  /* 0x0000005000007945 */ /* 0x000fe20003800000 */
[----:B------:R-:W-:-:S07]  /*bfc0*/  IMAD.MOV.U32 R15, RZ, RZ, -0x1 ;  /* 0xffffffffff0f7424 */ /* 0x000fce00078e00ff */
[----:B------:R-:W-:Y:S05]  /*bfd0*/  WARPSYNC.COLLECTIVE R15, `(.L_x_3474) ;  /* 0x000000000f087348 */ /* 0x000fea0003c00000 */
[----:B------:R-:W-:Y:S01]  /*bfe0*/  NOP ;  /* 0x0000000000007918 */ /* 0x000fe20000000000 */
[----:B------:R-:W-:Y:S01]  /*bff0*/  ENDCOLLECTIVE ;  /* 0x000000000000791b */ /* 0x000fe20003800000 */
.L_x_3474:
[----:B------:R-:W-:Y:S05]  /*c000*/  BSYNC B0 ;  /* 0x0000000000007941 */ /* 0x000fea0003800000 */
.L_x_3473:
[----:B------:R-:W-:Y:S05]  /*c010*/  BRA `(.L_x_3475) ;  /* 0xffffffc4002c7947 */ /* 0x000fea000383ffff */
.L_x_3419:
[----:B------:R-:W-:Y:S01]  /*c020*/  BSSY B0, `(.L_x_3476) ;  /* 0x0000005000007945 */ /* 0x000fe20003800000 */
[----:B------:R-:W-:-:S07]  /*c030*/  IMAD.MOV.U32 R15, RZ, RZ, -0x1 ;  /* 0xffffffffff0f7424 */ /* 0x000fce00078e00ff */
[----:B------:R-:W-:Y:S05]  /*c040*/  WARPSYNC.COLLECTIVE R15, `(.L_x_3477) ;  /* 0x000000000f087348 */ /* 0x000fea0003c00000 */
[----:B------:R-:W-:Y:S01]  /*c050*/  NOP ;  /* 0x0000000000007918 */ /* 0x000fe20000000000 */
[----:B------:R-:W-:Y:S01]  /*c060*/  ENDCOLLECTIVE ;  /* 0x000000000000791b */ /* 0x000fe20003800000 */
.L_x_3477:
[----:B------:R-:W-:Y:S05]  /*c070*/  BSYNC B0 ;  /* 0x0000000000007941 */ /* 0x000fea0003800000 */
.L_x_3476:
[----:B------:R-:W-:Y:S05]  /*c080*/  BRA `(.L_x_3478) ;  /* 0xffffffc800b87947 */ /* 0x000fea000383ffff */
.L_x_3443:
[----:B-1----:R1:W2:Y:S02]  /*c090*/  SYNCS.PHASECHK.TRANS64.TRYWAIT P1, [R0+URZ+0x36420], R6 ;  /* 0x03642006000075a7 */ /* 0x0022a4000802017f */
[----:B--2---:R-:W-:Y:S05]  /*c0a0*/  @!P1 NANOSLEEP.SYNCS 0x989680 ;  /* 0x009896800000995d */ /* 0x004fea0003900000 */
[----:B------:R-:W2:Y:S02]  /*c0b0*/  @!P1 SYNCS.PHASECHK.TRANS64 P1, [R0+URZ+0x36420], R6 ;  /* 0x03642006000095a7 */ /* 0x000ea4000802007f */
[----:B--2---:R-:W-:Y:S05]  /*c0c0*/  @!P1 BRA `(.L_x_3443) ;  /* 0xfffffffc00f09947 */ /* 0x004fea000383ffff */
[----:B------:R-:W-:Y:S05]  /*c0d0*/  BRA `(.L_x_3479) ;  /* 0xffffffdc00187947 */ /* 0x000fea000383ffff */
.L_x_3447:
[----:B-1----:R1:W2:Y:S02]  /*c0e0*/  SYNCS.PHASECHK.TRANS64.TRYWAIT P1, [R0+URZ+0x36438], R6 ;  /* 0x03643806000075a7 */ /* 0x0022a4000802017f */
[----:B--2---:R-:W-:Y:S05]  /*c0f0*/  @!P1 NANOSLEEP.SYNCS 0x989680 ;  /* 0x009896800000995d */ /* 0x004fea0003900000 */
[----:B------:R-:W2:Y:S02]  /*c100*/  @!P1 SYNCS.PHASECHK.TRANS64 P1, [R0+URZ+0x36438], R6 ;  /* 0x03643806000095a7 */ /* 0x000ea4000802007f */
[----:B--2---:R-:W-:Y:S05]  /*c110*/  @!P1 BRA `(.L_x_3447) ;  /* 0xfffffffc00f09947 */ /* 0x004fea000383ffff */
[----:B------:R-:W-:Y:S05]  /*c120*/  BRA `(.L_x_3480) ;  /* 0xffffffe000f87947 */ /* 0x000fea000383ffff */
.L_x_3449:
[----:B--2---:R2:W3:Y:S02]  /*c130*/  SYNCS.PHASECHK.TRANS64.TRYWAIT P1, [R0+URZ+0x36428], R3 ;  /* 0x03642803000075a7 */ /* 0x0044e4000802017f */
[----:B---3--:R-:W-:Y:S05]  /*c140*/  @!P1 NANOSLEEP.SYNCS 0x989680 ;  /* 0x009896800000995d */ /* 0x008fea0003900000 */
[----:B------:R-:W3:Y:S02]  /*c150*/  @!P1 SYNCS.PHASECHK.TRANS64 P1, [R0+URZ+0x36428], R3 ;  /* 0x03642803000095a7 */ /* 0x000ee4000802007f */
[----:B---3--:R-:W-:Y:S05]  /*c160*/  @!P1 BRA `(.L_x_3449) ;  /* 0xfffffffc00f09947 */ /* 0x008fea000383ffff */
[----:B------:R-:W-:Y:S05]  /*c170*/  BRA `(.L_x_3481) ;  /* 0xffffffe400bc7947 */ /* 0x000fea000383ffff */
.L_x_3451:
        /* <DEDUP_REMOVED lines=8> */
.L_x_3453:
[----:B------:R-:W-:-:S07]  /*c200*/  SHF.L.U32 R5, R7, 0x1f, RZ ;  /* 0x0000001f07057819 */ /* 0x000fce00000006ff */
.L_x_3483:
[----:B--2---:R2:W3:Y:S02]  /*c210*/  SYNCS.PHASECHK.TRANS64.TRYWAIT P1, [R0+URZ+0x36420], R5 ;  /* 0x03642005000075a7 */ /* 0x0044e4000802017f */
[----:B---3--:R-:W-:Y:S05]  /*c220*/  @!P1 NANOSLEEP.SYNCS 0x989680 ;  /* 0x009896800000995d */ /* 0x008fea0003900000 */
[----:B------:R-:W3:Y:S02]  /*c230*/  @!P1 SYNCS.PHASECHK.TRANS64 P1, [R0+URZ+0x36420], R5 ;  /* 0x03642005000095a7 */ /* 0x000ee4000802007f */
[----:B---3--:R-:W-:Y:S05]  /*c240*/  @!P1 BRA `(.L_x_3483) ;  /* 0xfffffffc00f09947 */ /* 0x008fea000383ffff */
[----:B------:R-:W-:Y:S05]  /*c250*/  BRA `(.L_x_3484) ;  /* 0xffffffec000c7947 */ /* 0x000fea000383ffff */
.L_x_3456:
[----:B--2---:R2:W3:Y:S02]  /*c260*/  SYNCS.PHASECHK.TRANS64.TRYWAIT P1, [R0+URZ+0x36438], R6 ;  /* 0x03643806000075a7 */ /* 0x0044e4000802017f */
[----:B---3--:R-:W-:Y:S05]  /*c270*/  @!P1 NANOSLEEP.SYNCS 0x989680 ;  /* 0x009896800000995d */ /* 0x008fea0003900000 */
[----:B------:R-:W3:Y:S02]  /*c280*/  @!P1 SYNCS.PHASECHK.TRANS64 P1, [R0+URZ+0x36438], R6 ;  /* 0x03643806000095a7 */ /* 0x000ee4000802007f */
[----:B---3--:R-:W-:Y:S05]  /*c290*/  @!P1 BRA `(.L_x_3456) ;  /* 0xfffffffc00f09947 */ /* 0x008fea000383ffff */
[----:B------:R-:W-:Y:S05]  /*c2a0*/  BRA `(.L_x_3485) ;  /* 0xffffffec00d87947 */ /* 0x000fea000383ffff */
.L_x_3458:
[----:B-1----:R1:W2:Y:S02]  /*c2b0*/  SYNCS.PHASECHK.TRANS64.TRYWAIT P1, [R0+URZ+0x36428], R5 ;  /* 0x03642805000075a7 */ /* 0x0022a4000802017f */
[----:B--2---:R-:W-:Y:S05]  /*c2c0*/  @!P1 NANOSLEEP.SYNCS 0x989680 ;  /* 0x009896800000995d */ /* 0x004fea0003900000 */
[----:B------:R-:W2:Y:S02]  /*c2d0*/  @!P1 SYNCS.PHASECHK.TRANS64 P1, [R0+URZ+0x36428], R5 ;  /* 0x03642805000095a7 */ /* 0x000ea4000802007f */
[----:B--2---:R-:W-:Y:S05]  /*c2e0*/  @!P1 BRA `(.L_x_3458) ;  /* 0xfffffffc00f09947 */ /* 0x004fea000383ffff */
[----:B------:R-:W-:Y:S05]  /*c2f0*/  BRA `(.L_x_3486) ;  /* 0xfffffff000847947 */ /* 0x000fea000383ffff */
.L_x_3460:
[----:B--2---:R2:W3:Y:S02]  /*c300*/  SYNCS.PHASECHK.TRANS64.TRYWAIT P1, [R0+URZ+0x36438], R3 ;  /* 0x03643803000075a7 */ /* 0x0044e4000802017f */
[----:B---3--:R-:W-:Y:S05]  /*c310*/  @!P1 NANOSLEEP.SYNCS 0x989680 ;  /* 0x009896800000995d */ /* 0x008fea0003900000 */
[----:B------:R-:W3:Y:S02]  /*c320*/  @!P1 SYNCS.PHASECHK.TRANS64 P1, [R0+URZ+0x36438], R3 ;  /* 0x03643803000095a7 */ /* 0x000ee4000802007f */
[----:B---3--:R-:W-:Y:S05]  /*c330*/  @!P1 BRA `(.L_x_3460) ;  /* 0xfffffffc00f09947 */ /* 0x008fea000383ffff */
[----:B------:R-:W-:Y:S05]  /*c340*/  BRA `(.L_x_3487) ;  /* 0xfffffff400407947 */ /* 0x000fea000383ffff */
.L_x_3462:
[----:B------:R-:W-:Y:S01]  /*c350*/  BSSY B0, `(.L_x_3488) ;  /* 0x0000006000007945 */ /* 0x000fe20003800000 */
[----:B------:R-:W-:-:S07]  /*c360*/  IMAD.MOV.U32 R15, RZ, RZ, -0x1 ;  /* 0xffffffffff0f7424 */ /* 0x000fce00078e00ff */
[----:B------:R-:W-:Y:S05]  /*c370*/  WARPSYNC.COLLECTIVE R15, `(.L_x_3489) ;  /* 0x000000000f0c7348 */ /* 0x000fea0003c00000 */
[----:B------:R-:W-:Y:S02]  /*c380*/  ELECT P6, UR62, PT ;  /* 0x00000000003e782f */ /* 0x000fe400038c0000 */
[----:B------:R-:W-:Y:S01]  /*c390*/  MOV R14, UR62 ;  /* 0x0000003e000e7c02 */ /* 0x000fe20008000f00 */
[----:B------:R-:W-:Y:S10]  /*c3a0*/  ENDCOLLECTIVE ;  /* 0x000000000000791b */ /* 0x000ff40003800000 */
.L_x_3489:
[----:B------:R-:W-:Y:S05]  /*c3b0*/  BSYNC B0 ;  /* 0x0000000000007941 */ /* 0x000fea0003800000 */
.L_x_3488:
[----:B------:R-:W-:Y:S05]  /*c3c0*/  BRA `(.L_x_3490) ;  /* 0xfffffff400fc7947 */ /* 0x000fea000383ffff */
.L_x_3464:
[----:B-1----:R1:W2:Y:S02]  /*c3d0*/  SYNCS.PHASECHK.TRANS64.TRYWAIT P0, [R7+URZ], R4 ;  /* 0x00000004070075a7 */ /* 0x0022a4000800017f */
[----:B--2---:R-:W-:Y:S05]  /*c3e0*/  @!P0 NANOSLEEP.SYNCS 0x989680 ;  /* 0x009896800000895d */ /* 0x004fea0003900000 */
[----:B------:R-:W2:Y:S02]  /*c3f0*/  @!P0 SYNCS.PHASECHK.TRANS64 P0, [R7+URZ], R4 ;  /* 0x00000004070085a7 */ /* 0x000ea4000800007f */
[----:B--2---:R-:W-:Y:S05]  /*c400*/  @!P0 BRA `(.L_x_3464) ;  /* 0xfffffffc00f08947 */ /* 0x004fea000383ffff */
[----:B------:R-:W-:Y:S05]  /*c410*/  BRA `(.L_x_3491) ;  /* 0xfffffff8003c7947 */ /* 0x000fea000383ffff */
.L_x_3465:
[----:B--2---:R2:W3:Y:S02]  /*c420*/  SYNCS.PHASECHK.TRANS64.TRYWAIT P0, [R3+URZ], R0 ;  /* 0x00000000030075a7 */ /* 0x0044e4000800017f */
[----:B---3--:R-:W-:Y:S05]  /*c430*/  @!P0 NANOSLEEP.SYNCS 0x989680 ;  /* 0x009896800000895d */ /* 0x008fea0003900000 */
[----:B------:R-:W3:Y:S02]  /*c440*/  @!P0 SYNCS.PHASECHK.TRANS64 P0, [R3+URZ], R0 ;  /* 0x00000000030085a7 */ /* 0x000ee4000800007f */
[----:B---3--:R-:W-:Y:S05]  /*c450*/  @!P0 BRA `(.L_x_3465) ;  /* 0xfffffffc00f08947 */ /* 0x008fea000383ffff */
[----:B------:R-:W-:Y:S05]  /*c460*/  BRA `(.L_x_3492) ;  /* 0xfffffff800307947 */ /* 0x000fea000383ffff */
.L_x_3493:
        /* <DEDUP_REMOVED lines=9> */
.L_x_3877:


//--------------------- .text._ZN7cutlass13device_kernelIN5flash11enable_sm90INS1_16FlashAttnBwdSm90INS1_25CollectiveMainloopBwdSm90ILi2ELi1ELi1EN4cute5tupleIJNS5_1CILi1EEES8_S8_EEENS6_IJNS7_ILi64EEENS7_ILi96EEENS7_ILi192EEEEEENS_6half_tEfNS_4arch4Sm90ELb1ELb0ELb1ELb1ELb0ELb0ELb1ELb0ELi3ELi1ELi1ELi1ELb0EEENS1_24CollectiveEpilogueBwdGQAISD_fSG_Li384ELb1ELb0EEENS1_25SingleTileBwdLPTSchedulerILb1ELi96ELb0EEEEEEEEEvNT_6ParamsE --------------------------
	.section	.text._ZN7cutlass13device_kernelIN5flash11enable_sm90INS1_16FlashAttnBwdSm90INS1_25CollectiveMainloopBwdSm90ILi2ELi1ELi1EN4cute5tupleIJNS5_1CILi1EEES8_S8_EEENS6_IJNS7_ILi64EEENS7_ILi96EEENS7_ILi192EEEEEENS_6half_tEfNS_4arch4Sm90ELb1ELb0ELb1ELb1ELb0ELb0ELb1ELb0ELi3ELi1ELi1ELi1ELb0EEENS1_24CollectiveEpilogueBwdGQAISD_fSG_Li384ELb1ELb0EEENS1_25SingleTileBwdLPTSchedulerILb1ELi96ELb0EEEEEEEEEvNT_6ParamsE,"ax",@progbits
	.align	128
.text._ZN7cutlass13device_kernelIN5flash11enable_sm90INS1_16FlashAttnBwdSm90INS1_25CollectiveMainloopBwdSm90ILi2ELi1ELi1EN4cute5tupleIJNS5_1CILi1EEES8_S8_EEENS6_IJNS7_ILi64EEENS7_ILi96EEENS7_ILi192EEEEEENS_6half_tEfNS_4arch4Sm90ELb1ELb0ELb1ELb1ELb0ELb0ELb1ELb0ELi3ELi1ELi1ELi1ELb0EEENS1_24CollectiveEpilogueBwdGQAISD_fSG_Li384ELb1ELb0EEENS1_25SingleTileBwdLPTSchedulerILb1ELi96ELb0EEEEEEEEEvNT_6ParamsE:
        .type           _ZN7cutlass13device_kernelIN5flash11enable_sm90INS1_16FlashAttnBwdSm90INS1_25CollectiveMainloopBwdSm90ILi2ELi1ELi1EN4cute5tupleIJNS5_1CILi1EEES8_S8_EEENS6_IJNS7_ILi64EEENS7_ILi96EEENS7_ILi192EEEEEENS_6half_tEfNS_4arch4Sm90ELb1ELb0ELb1ELb1ELb0ELb0ELb1ELb0ELi3ELi1ELi1ELi1ELb0EEENS1_24CollectiveEpilogueBwdGQAISD_fSG_Li384ELb1ELb0EEENS1_25SingleTileBwdLPTSchedulerILb1ELi96ELb0EEEEEEEEEvNT_6ParamsE,@function
        .size           _ZN7cutlass13device_kernelIN5flash11enable_sm90INS1_16FlashAttnBwdSm90INS1_25CollectiveMainloopBwdSm90ILi2ELi1ELi1EN4cute5tupleIJNS5_1CILi1EEES8_S8_EEENS6_IJNS7_ILi64EEENS7_ILi96EEENS7_ILi192EEEEEENS_6half_tEfNS_4arch4Sm90ELb1ELb0ELb1ELb1ELb0ELb0ELb1ELb0ELi3ELi1ELi1ELi1ELb0EEENS1_24CollectiveEpilogueBwdGQAISD_fSG_Li384ELb1ELb0EEENS1_25SingleTileBwdLPTSchedulerILb1ELi96ELb0EEEEEEEEEvNT_6ParamsE,(.L_x_3878 - _ZN7cutlass13device_kernelIN5flash11enable_sm90INS1_16FlashAttnBwdSm90INS1_25CollectiveMainloopBwdSm90ILi2ELi1ELi1EN4cute5tupleIJNS5_1CILi1EEES8_S8_EEENS6_IJNS7_ILi64EEENS7_ILi96EEENS7_ILi192EEEEEENS_6half_tEfNS_4arch4Sm90ELb1ELb0ELb1ELb1ELb0ELb0ELb1ELb0ELi3ELi1ELi1ELi1ELb0EEENS1_24CollectiveEpilogueBwdGQAISD_fSG_Li384ELb1ELb0EEENS1_25SingleTileBwdLPTSchedulerILb1ELi96ELb0EEEEEEEEEvNT_6ParamsE)
        .other          _ZN7cutlass13device_kernelIN5flash11enable_sm90INS1_16FlashAttnBwdSm90INS1_25CollectiveMainloopBwdSm90ILi2ELi1ELi1EN4cute5tupleIJNS5_1CILi1EEES8_S8_EEENS6_IJNS7_ILi64EEENS7_ILi96EEENS7_ILi192EEEEEENS_6half_tEfNS_4arch4Sm90ELb1ELb0ELb1ELb1ELb0ELb0ELb1ELb0ELi3ELi1ELi1ELi1ELb0EEENS1_24CollectiveEpilogueBwdGQAISD_fSG_Li384ELb1ELb0EEENS1_25SingleTileBwdLPTSchedulerILb1ELi96ELb0EEEEEEEEEvNT_6ParamsE,@"STO_CUDA_ENTRY STV_DEFAULT"
_ZN7cutlass13device_kernelIN5flash11enable_sm90INS1_16FlashAttnBwdSm90INS1_25CollectiveMainloopBwdSm90ILi2ELi1ELi1EN4cute5tupleIJNS5_1CILi1EEES8_S8_EEENS6_IJNS7_ILi64EEENS7_ILi96EEENS7_ILi192EEEEEENS_6half_tEfNS_4arch4Sm90ELb1ELb0ELb1ELb1ELb0ELb0ELb1ELb0ELi3ELi1ELi1ELi1ELb0EEENS1_24CollectiveEpilogueBwdGQAISD_fSG_Li384ELb1ELb0EEENS1_25SingleTileBwdLPTSchedulerILb1ELi96ELb0EEEEEEEEEvNT_6ParamsE:
        /* <DEDUP_REMOVED lines=23> */
.L_x_3495:
[----:B------:R-:W-:Y:S05]  /*0170*/  BSYNC B0 ;  /* 0x0000000000007941 */ /* 0x000fea0003800000 */
.L_x_3494:
        /* <DEDUP_REMOVED lines=34> */
.L_x_3496:
        /* <DEDUP_REMOVED lines=20> */
.L_x_3497:
        /* <DEDUP_REMOVED lines=9> */
.L_x_3500:
        /* <DEDUP_REMOVED lines=33> */
.L_x_3501:
        /* <DEDUP_REMOVED lines=8> */
.L_x_3502:
        /* <DEDUP_REMOVED lines=19> */
[----:B-1----:R2:W5:Y:S01]  /*0930*/  LDG.E R0, desc[UR38][R2.64] ;  /* 0x0000002602007981 */ /* 0x002562000c1e1900 */
[----:B------:R-:W-:Y:S05]  /*0940*/  BRA `(.L_x_3504) ;  /* 0x00000000002c7947 */ /* 0x000fea0003800000 */
.L_x_3503:
[----:B------:R-:W-:Y:S02]  /*0950*/  ULDC.64 UR4, c[0x0][0x8f8] ;  /* 0x00023e0000047ab9 */ /* 0x000fe40000000a00 */
[----:B------:R-:W-:-:S04]  /*0960*/  ISETP.NE.U32.AND P0, PT, RZ, UR4, PT ;  /* 0x00000004ff007c0c */ /* 0x000fc8000bf05070 */
[----:B------:R-:W-:-:S13]  /*0970*/  ISETP.NE.AND.EX P0, PT, RZ, UR5, PT, P0 ;  /* 0x00000005ff007c0c */ /* 0x000fda000bf05300 */
[----:B------:R-:W-:Y:S05]  /*0980*/  @!P0 BRA `(.L_x_3505) ;  /* 0x0000000000188947 */ /* 0x000fea0003800000 */
[----:B------:R-:W2:Y:S02]  /*0990*/  LDC.64 R2, c[0x0][0x8f8] ;  /* 0x00023e00ff027b82 */ /* 0x000ea40000000a00 */
[----:B--2---:R-:W-:-:S05]  /*09a0*/  IMAD.WIDE R2, R5, 0x4, R2 ;  /* 0x0000000405027825 */ /* 0x004fca00078e0202 */
[----:B-1----:R-:W2:Y:S04]  /*09b0*/  LDG.E R0, desc[UR38][R2.64] ;  /* 0x0000002602007981 */ /* 0x002ea8000c1e1900 */
[----:B------:R-:W2:Y:S02]  /*09c0*/  LDG.E R7, desc[UR38][R2.64+0x4] ;  /* 0x0000042602077981 */ /* 0x000ea4000c1e1900 */
[----:B--2---:R-:W-:Y:S01]  /*09d0*/  IMAD.IADD R0, R7, 0x1, -R0 ;  /* 0x0000000107007824 */ /* 0x004fe200078e0a00 */
[----:B------:R-:W-:Y:S06]  /*09e0*/  BRA `(.L_x_3504) ;  /* 0x0000000000047947 */ /* 0x000fec0003800000 */
.L_x_3505:
[----:B-1----:R-:W1:Y:S02]  /*09f0*/  LDC R0, c[0x0][0x8f4] ;  /* 0x00023d00ff007b82 */ /* 0x002e640000000800 */
.L_x_3504:
[----:B------:R-:W3:Y:S01]  /*0a00*/  LDL R4, [R1+0x10] ;  /* 0x0000100001047983 */ /* 0x000ee20000100800 */
[----:B-1---5:R-:W-:-:S04]  /*0a10*/  VIADD R0, R0, 0x5f ;  /* 0x0000005f00007836 */ /* 0x022fc80000000000 */
[----:B------:R-:W-:-:S05]  /*0a20*/  IMAD.HI R0, R0, 0x2aaaaaab, RZ ;  /* 0x2aaaaaab00007827 */ /* 0x000fca00078e02ff */
[----:B--2---:R-:W-:-:S04]  /*0a30*/  SHF.R.U32.HI R3, RZ, 0x1f, R0 ;  /* 0x0000001fff037819 */ /* 0x004fc80000011600 */
[----:B------:R-:W-:-:S04]  /*0a40*/  LEA.HI.SX32 R3, R0, R3, 0x1c ;  /* 0x0000000300037211 */ /* 0x000fc800078fe2ff */
[----:B---3--:R-:W-:-:S04]  /*0a50*/  ISETP.GE.AND P0, PT, R4, R3, PT ;  /* 0x000000030400720c */ /* 0x008fc80003f06270 */
[----:B------:R-:W-:-:S04]  /*0a60*/  SEL R6, R5, 0xffffffff, !P0 ;  /* 0xffffffff05067807 */ /* 0x000fc80004000000 */
[----:B------:R-:W-:Y:S01]  /*0a70*/  ISETP.GE.AND P0, PT, R6, RZ, PT ;  /* 0x000000ff0600720c */ /* 0x000fe20003f06270 */
[----:B------:R4:W-:-:S12]  /*0a80*/  STL [R1+0xc], R6 ;  /* 0x00000c0601007387 */ /* 0x0009d80000100800 */
[----:B----4-:R-:W-:Y:S05]  /*0a90*/  @!P0 BRA `(.L_x_3506) ;  /* 0x0000008800788947 */ /* 0x010fea0003800000 */
[----:B------:R-:W-:Y:S01]  /*0aa0*/  ULDC.64 UR4, c[0x0][0x780] ;  /* 0x0001e00000047ab9 */ /* 0x000fe20000000a00 */
[----:B------:R-:W1:Y:S01]  /*0ab0*/  LDC R17, c[0x0][0x290] ;  /* 0x0000a400ff117b82 */ /* 0x000e620000000800 */
[----:B------:R-:W-:-:S04]  /*0ac0*/  ISETP.NE.U32.AND P0, PT, RZ, UR4, PT ;  /* 0x00000004ff007c0c */ /* 0x000fc8000bf05070 */
[----:B------:R-:W-:-:S13]  /*0ad0*/  ISETP.NE.AND.EX P0, PT, RZ, UR5, PT, P0 ;  /* 0x00000005ff007c0c */ /* 0x000fda000bf05300 */
[----:B------:R-:W-:Y:S05]  /*0ae0*/  @!P0 BRA `(.L_x_3507) ;  /* 0x0000000000108947 */ /* 0x000fea0003800000 */
[----:B------:R-:W2:Y:S02]  /*0af0*/  LDC.64 R18, c[0x0][0x780] ;  /* 0x0001e000ff127b82 */ /* 0x000ea40000000a00 */
[----:B--2---:R-:W-:-:S06]  /*0b00*/  IMAD.WIDE R18, R6, 0x4, R18 ;  /* 0x0000000406127825 */ /* 0x004fcc00078e0212 */
[----:B------:R2:W5:Y:S01]  /*0b10*/  LDG.E R18, desc[UR38][R18.64] ;  /* 0x0000002612127981 */ /* 0x000562000c1e1900 */
[----:B------:R-:W-:Y:S05]  /*0b20*/  BRA `(.L_x_3508) ;  /* 0x0000000000287947 */ /* 0x000fea0003800000 */
.L_x_3507:
        /* <DEDUP_REMOVED lines=10> */
.L_x_3508:
[----:B------:R-:W-:Y:S02]  /*0bd0*/  ULDC.64 UR4, c[0x0][0x788] ;  /* 0x0001e20000047ab9 */ /* 0x000fe40000000a00 */
[----:B------:R-:W-:-:S04]  /*0be0*/  ISETP.NE.U32.AND P0, PT, RZ, UR4, PT ;  /* 0x00000004ff007c0c */ /* 0x000fc8000bf05070 */
[----:B------:R-:W-:-:S13]  /*0bf0*/  ISETP.NE.AND.EX P0, PT, RZ, UR5, PT, P0 ;  /* 0x00000005ff007c0c */ /* 0x000fda000bf05300 */
[----:B------:R-:W-:Y:S05]  /*0c00*/  @!P0 BRA `(.L_x_3509) ;  /* 0x0000000000108947 */ /* 0x000fea0003800000 */
[----:B------:R-:W4:Y:S02]  /*0c10*/  LDC.64 R2, c[0x0][0x788] ;  /* 0x0001e200ff027b82 */ /* 0x000f240000000a00 */
[----:B----4-:R-:W-:-:S05]  /*0c20*/  IMAD.WIDE R2, R6, 0x4, R2 ;  /* 0x0000000406027825 */ /* 0x010fca00078e0202 */
[----:B-1----:R4:W5:Y:S01]  /*0c30*/  LDG.E R17, desc[UR38][R2.64] ;  /* 0x0000002602117981 */ /* 0x002962000c1e1900 */
[----:B------:R-:W-:Y:S05]  /*0c40*/  BRA `(.L_x_3510) ;  /* 0x0000000000247947 */ /* 0x000fea0003800000 */
.L_x_3509:
[----:B------:R-:W-:Y:S02]  /*0c50*/  ULDC.64 UR4, c[0x0][0x778] ;  /* 0x0001de0000047ab9 */ /* 0x000fe40000000a00 */
[----:B------:R-:W-:-:S04]  /*0c60*/  ISETP.NE.U32.AND P0, PT, RZ, UR4, PT ;  /* 0x00000004ff007c0c */ /* 0x000fc8000bf05070 */
[----:B------:R-:W-:-:S13]  /*0c70*/  ISETP.NE.AND.EX P0, PT, RZ, UR5, PT, P0 ;  /* 0x00000005ff007c0c */ /* 0x000fda000bf05300 */
[----:B------:R-:W-:Y:S05]  /*0c80*/  @!P0 BRA `(.L_x_3510) ;  /* 0x0000000000148947 */ /* 0x000fea0003800000 */
[----:B------:R-:W4:Y:S02]  /*0c90*/  LDC.64 R2, c[0x0][0x778] ;  /* 0x0001de00ff027b82 */ /* 0x000f240000000a00 */
[----:B----4-:R-:W-:-:S05]  /*0ca0*/  IMAD.WIDE R2, R6, 0x4, R2 ;  /* 0x0000000406027825 */ /* 0x010fca00078e0202 */
[----:B-1----:R-:W4:Y:S04]  /*0cb0*/  LDG.E R17, desc[UR38][R2.64] ;  /* 0x0000002602117981 */ /* 0x002f28000c1e1900 */
[----:B------:R-:W4:Y:S02]  /*0cc0*/  LDG.E R0, desc[UR38][R2.64+0x4] ;  /* 0x0000042602007981 */ /* 0x000f24000c1e1900 */
[----:B----4-:R-:W-:-:S07]  /*0cd0*/  IMAD.IADD R17, R0, 0x1, -R17 ;  /* 0x0000000100117824 */ /* 0x010fce00078e0a11 */
.L_x_3510:
[----:B-1-3-5:R-:W-:Y:S01]  /*0ce0*/  IMAD.IADD R0, R18, 0x1, -R17 ;  /* 0x0000000112007824 */ /* 0x02afe200078e0a11 */
[----:B------:R-:W-:Y:S01]  /*0cf0*/  ULDC UR4, c[0x0][0x74c] ;  /* 0x0001d30000047ab9 */ /* 0x000fe20000000800 */
[----:B------:R-:W-:Y:S02]  /*0d00*/  PLOP3.LUT P0, PT, PT, PT, PT, 0x80, 0x0 ;  /* 0x000000000000781c */ /* 0x000fe40003f0f070 */
[----:B------:R-:W-:Y:S01]  /*0d10*/  CS2R R72, SRZ ;  /* 0x0000000000487805 */ /* 0x000fe2000001ff00 */
[----:B----4-:R-:W-:Y:S01]  /*0d20*/  IMAD R2, R4, 0x60, R0 ;  /* 0x0000006004027824 */ /* 0x010fe200078e0200 */
        /* <DEDUP_REMOVED lines=72> */
[----:B------:R1:W3:Y:S01]  /*11b0*/  LDC.64 R14, c[0x4][R2] ;  /* 0x01000000020e7b82 */ /* 0x0002e20000000a00 */
        /* <DEDUP_REMOVED lines=11> */
.L_x_3513:
        /* <DEDUP_REMOVED lines=15> */
.L_x_3512:
        /* <DEDUP_REMOVED lines=20> */
.L_x_3515:
        /* <DEDUP_REMOVED lines=15> */
.L_x_3514:
[----:B------:R-:W1:Y:S01]  /*1590*/  S2R R2, SR_TID.X ;  /* 0x0000000000027919 */ /* 0x000e620000002100 */
[----:B------:R-:W-:Y:S01]  /*15a0*/  UMOV UR4, 0xffffffff ;  /* 0xffffffff00047882 */ /* 0x000fe20000000000 */
[----:B-1----:R-:W-:-:S05]  /*15b0*/  VIADD R0, R2, 0xffffff80 ;  /* 0xffffff8002007836 */ /* 0x002fca0000000000 */
[----:B------:R-:W-:-:S04]  /*15c0*/  SHF.R.S32.HI R3, RZ, 0x1f, R0 ;  /* 0x0000001fff037819 */ /* 0x000fc80000011400 */
[----:B------:R-:W-:-:S04]  /*15d0*/  LEA.HI R2, R3, R0, RZ, 0x7 ;  /* 0x0000000003027211 */ /* 0x000fc800078f38ff */
[----:B------:R-:W-:Y:S01]  /*15e0*/  SHF.R.S32.HI R13, RZ, 0x7, R2 ;  /* 0x00000007ff0d7819 */ /* 0x000fe20000011402 */
[----:B------:R-:W-:Y:S06]  /*15f0*/  BRA.DIV UR4, `(.L_x_3516) ;  /* 0x0000007e04a87947 */ /* 0x000fec000b800000 */
[----:B------:R1:W3:Y:S02]  /*1600*/  SHFL.IDX PT, R14, R13, RZ, 0x1f ;  /* 0x00001fff0d0e7589 */ /* 0x0002e400000e0000 */
.L_x_3612:
[----:B------:R-:W-:Y:S01]  /*1610*/  SHF.L.U32 R10, RZ, 0x1f, RZ ;  /* 0x0000001fff0a7819 */ /* 0x000fe200000006ff */
[----:B---3--:R-:W-:Y:S01]  /*1620*/  IMAD.HI R4, R14, 0x55555556, RZ ;  /* 0x555555560e047827 */ /* 0x008fe200078e02ff */
[----:B------:R-:W-:Y:S02]  /*1630*/  LOP3.LUT R5, R2, 0xffffff80, RZ, 0xc0, !PT ;  /* 0xffffff8002057812 */ /* 0x000fe400078ec0ff */
[----:B------:R-:W3:Y:S01]  /*1640*/  SYNCS.PHASECHK.TRANS64.TRYWAIT P0, [UR36+0x36400], R10 ;  /* 0x0364000aff0075a7 */ /* 0x000ee20008000164 */
        /* <DEDUP_REMOVED lines=14> */
[----:B---3--:R-:W-:Y:S06]  /*1730*/  @P0 BRA `(.L_x_3517) ;  /* 0x0000000000080947 */ /* 0x008fec0003800000 */
[----:B------:R-:W3:Y:S02]  /*1740*/  SYNCS.PHASECHK.TRANS64.TRYWAIT P0, [UR36+0x36400], R10 ;  /* 0x0364000aff0075a7 */ /* 0x000ee40008000164 */
[----:B---3--:R-:W-:Y:S05]  /*1750*/  @!P0 BRA `(.L_x_3518) ;  /* 0x0000007c006c8947 */ /* 0x008fea0003800000 */
.L_x_3517:
[----:B------:R-:W4:Y:S04]  /*1760*/  LDL R20, [R1+0x10] ;  /* 0x0000100001147983 */ /* 0x000f280000100800 */
[----:B--2---:R-:W2:Y:S01]  /*1770*/  LDL.LU R19, [R1+0x4] ;  /* 0x0000040001137983 */ /* 0x004ea20000300800 */
[----:B---3--:R-:W-:Y:S01]  /*1780*/  LEA.HI R0, R3, R2, RZ, 0x2 ;  /* 0x0000000203007211 */ /* 0x008fe200078f10ff */
        /* <DEDUP_REMOVED lines=98> */
[----:B--2---:R-:W-:Y:S02]  /*1db0*/  LOP3.LUT R8, R19, 0x1, RZ, 0xfc, !PT ;  /* 0x0000000113087812 */ /* 0x004fe400078efcff */
[----:B------:R2:W-:Y:S01]  /*1dc0*/  STL [R1], R2 ;  /* 0x0000000201007387 */ /* 0x0005e20000100800 */
[----:B------:R-:W-:-:S03]  /*1dd0*/  IMAD.IADD R157, R18, 0x1, -R157 ;  /* 0x00000001129d7824 */ /* 0x000fc600078e0a9d */
[----:B------:R3:W-:Y:S01]  /*1de0*/  STL [R1+0x4], R3 ;  /* 0x0000040301007387 */ /* 0x0007e20000100800 */
[----:B--2---:R-:W-:-:S07]  /*1df0*/  IMAD.MOV.U32 R2, RZ, RZ, RZ ;  /* 0x000000ffff027224 */ /* 0x004fce00078e00ff */
.L_x_3529:
[----:B------:R-:W-:-:S13]  /*1e00*/  ISETP.NE.AND P0, PT, R8, 0x3, PT ;  /* 0x000000030800780c */ /* 0x000fda0003f05270 */
[----:B------:R-:W-:Y:S05]  /*1e10*/  @!P0 BRA `(.L_x_3519) ;  /* 0x0000000000048947 */ /* 0x000fea0003800000 */
[----:B------:R-:W-:Y:S01]  /*1e20*/  BPT.TRAP 0x1 ;  /* 0x000000040000795c */ /* 0x000fe20000300000 */
.L_x_3519:
[----:B---3--:R-:W-:Y:S02]  /*1e30*/  LEA R3, R2, UR36, 0x3 ;  /* 0x0000002402037c11 */ /* 0x008fe4000f8e18ff */
[----:B------:R-:W-:-:S04]  /*1e40*/  SHF.L.U32 R10, R7, 0x1f, RZ ;  /* 0x0000001f070a7819 */ /* 0x000fc800000006ff */
[----:B------:R2:W3:Y:S01]  /*1e50*/  SYNCS.PHASECHK.TRANS64.TRYWAIT P1, [R3+URZ+0x36410], R10 ;  /* 0x0364100a030075a7 */ /* 0x0004e2000802017f */
[----:B------:R-:W-:Y:S05]  /*1e60*/  @!P0 BRA `(.L_x_3520) ;  /* 0x0000000000048947 */ /* 0x000fea0003800000 */
[----:B------:R-:W-:Y:S01]  /*1e70*/  BPT.TRAP 0x1 ;  /* 0x000000040000795c */ /* 0x000fe20000300000 */
.L_x_3520:
[----:B---3--:R-:W-:Y:S05]  /*1e80*/  @P1 BRA `(.L_x_3521) ;  /* 0x0000000000081947 */ /* 0x008fea0003800000 */
[----:B------:R-:W3:Y:S02]  /*1e90*/  SYNCS.PHASECHK.TRANS64.TRYWAIT P1, [R3+URZ+0x36410], R10 ;  /* 0x0364100a030075a7 */ /* 0x000ee4000802017f */
[----:B---3--:R-:W-:Y:S05]  /*1ea0*/  @!P1 BRA `(.L_x_3522) ;  /* 0x0000007400b09947 */ /* 0x008fea0003800000 */
.L_x_3521:
        /* <DEDUP_REMOVED lines=103> */
.L_x_3523:
[----:B------:R-:W-:-:S04]  /*2520*/  SHF.L.U32 R14, R5, 0x1f, RZ ;  /* 0x0000001f050e7819 */ /* 0x000fc800000006ff */
[----:B------:R1:W1:Y:S01]  /*2530*/  SYNCS.PHASECHK.TRANS64.TRYWAIT P1, [UR36+0x36430], R14 ;  /* 0x0364300eff0075a7 */ /* 0x0002620008020164 */
[----:B------:R-:W-:Y:S05]  /*2540*/  @!P0 BRA `(.L_x_3524) ;  /* 0x0000000000048947 */ /* 0x000fea0003800000 */
[----:B------:R-:W-:Y:S01]  /*2550*/  BPT.TRAP 0x1 ;  /* 0x000000040000795c */ /* 0x000fe20000300000 */
.L_x_3524:
        /* <DEDUP_REMOVED lines=36> */
.L_x_3525:
        /* <DEDUP_REMOVED lines=351> */
.L_x_3527:
        /* <DEDUP_REMOVED lines=60> */
.L_x_3528:
        /* <DEDUP_REMOVED lines=63> */
.L_x_3511:
[----:B------:R-:W-:Y:S05]  /*4540*/  @P0 BRA `(.L_x_3506) ;  /* 0x0000004c00cc0947 */ /* 0x000fea0003800000 */
[----:B------:R-:W3:Y:S01]  /*4550*/  LDL.LU R9, [R1+0x10] ;  /* 0x0000100001097983 */ /* 0x000ee20000300800 */
[----:B------:R-:W1:Y:S03]  /*4560*/  LDC.64 R2, c[0x0][0x878] ;  /* 0x00021e00ff027b82 */ /* 0x000e660000000a00 */
[----:B------:R-:W4:Y:S04]  /*4570*/  LDL.LU R121, [R1+0x14] ;  /* 0x0000140001797983 */ /* 0x000f280000300800 */
[----:B------:R-:W5:Y:S01]  /*4580*/  LDL.LU R120, [R1+0xc] ;  /* 0x00000c0001787983 */ /* 0x000f620000300800 */
[----:B------:R-:W5:Y:S01]  /*4590*/  S2R R0, SR_TID.X ;  /* 0x0000000000007919 */ /* 0x000f620000002100 */
[----:B------:R-:W5:Y:S01]  /*45a0*/  S2UR UR5, SR_CgaCtaId ;  /* 0x00000000000579c3 */ /* 0x000f620000008800 */
[----:B------:R-:W-:-:S07]  /*45b0*/  UMOV UR4, 0x400 ;  /* 0x0000040000047882 */ /* 0x000fce0000000000 */
[----:B------:R-:W3:Y:S01]  /*45c0*/  LDC.64 R12, c[0x0][0x818] ;  /* 0x00020600ff0c7b82 */ /* 0x000ee20000000a00 */
[----:B-1----:R-:W-:-:S04]  /*45d0*/  ISETP.NE.U32.AND P0, PT, R2, RZ, PT ;  /* 0x000000ff0200720c */ /* 0x002fc80003f05070 */
[----:B------:R-:W-:-:S03]  /*45e0*/  ISETP.NE.AND.EX P0, PT, R3, RZ, PT, P0 ;  /* 0x000000ff0300720c */ /* 0x000fc60003f05300 */
[----:B------:R-:W1:Y:S08]  /*45f0*/  LDC R2, c[0x0][0x850] ;  /* 0x00021400ff027b82 */ /* 0x000e700000000800 */
[----:B------:R-:W3:Y:S08]  /*4600*/  LDC.64 R16, c[0x0][0x840] ;  /* 0x00021000ff107b82 */ /* 0x000ef00000000a00 */
[----:B------:R-:W5:Y:S08]  /*4610*/  @P0 LDC.64 R4, c[0x0][0x878] ;  /* 0x00021e00ff040b82 */ /* 0x000f700000000a00 */
[----:B------:R-:W3:Y:S08]  /*4620*/  LDC.64 R14, c[0x0][0x820] ;  /* 0x00020800ff0e7b82 */ /* 0x000ef00000000a00 */
[----:B--2---:R-:W2:Y:S08]  /*4630*/  LDC.64 R18, c[0x0][0x848] ;  /* 0x00021200ff127b82 */ /* 0x004eb00000000a00 */
[----:B------:R-:W2:Y:S08]  /*4640*/  LDC.64 R20, c[0x0][0x800] ;  /* 0x00020000ff147b82 */ /* 0x000eb00000000a00 */
[----:B------:R-:W2:Y:S01]  /*4650*/  LDC.64 R22, c[0x0][0x828] ;  /* 0x00020a00ff167b82 */ /* 0x000ea20000000a00 */
[----:B-----5:R-:W-:-:S06]  /*4660*/  @P0 IMAD.WIDE R4, R120, 0x4, R4 ;  /* 0x0000000478040825 */ /* 0x020fcc00078e0204 */
[----:B------:R-:W5:Y:S01]  /*4670*/  @P0 LDG.E R4, desc[UR38][R4.64] ;  /* 0x0000002604040981 */ /* 0x000f62000c1e1900 */
[----:B------:R-:W-:Y:S01]  /*4680*/  BAR.SYNC.DEFER_BLOCKING 0x1, 0x180 ;  /* 0x0046000000007b1d */ /* 0x000fe20000010000 */
[----:B-1----:R-:W-:Y:S01]  /*4690*/  ISETP.NE.AND P1, PT, R2, 0x1, PT ;  /* 0x000000010200780c */ /* 0x002fe20003f25270 */
        /* <DEDUP_REMOVED lines=9> */
[----:B------:R-:W1:Y:S02]  /*4730*/  @P1 LDC R8, c[0x0][0x858] ;  /* 0x00021600ff081b82 */ /* 0x000e640000000800 */
[----:B------:R-:W-:-:S04]  /*4740*/  IMAD R6, R6, 0x600, R3 ;  /* 0x0000060006067824 */ /* 0x000fc800078e0203 */
[----:B------:R-:W-:Y:S02]  /*4750*/  IMAD.SHL.U32 R6, R6, 0x4, RZ ;  /* 0x0000000406067824 */ /* 0x000fe400078e00ff */
[----:B----4-:R-:W-:-:S05]  /*4760*/  @P1 IMAD.HI.U32 R3, R121, R7, RZ ;  /* 0x0000000779031227 */ /* 0x010fca00078e00ff */
[----:B-1----:R-:W-:Y:S01]  /*4770*/  @P1 SHF.R.U32.HI R121, RZ, R8, R3 ;  /* 0x00000008ff791219 */ /* 0x002fe20000011603 */
[----:B---3--:R-:W-:Y:S01]  /*4780*/  IMAD R3, R9, 0x4800, RZ ;  /* 0x0000480009037824 */ /* 0x008fe200078e02ff */
[----:B------:R-:W-:Y:S02]  /*4790*/  LEA R8, R6, UR4, 0x2 ;  /* 0x0000000406087c11 */ /* 0x000fe4000f8e10ff */
[----:B------:R-:W-:Y:S01]  /*47a0*/  SHF.R.S32.HI R9, RZ, 0x1f, R121 ;  /* 0x0000001fff097819 */ /* 0x000fe20000011479 */
[----:B------:R1:W-:Y:S04]  /*47b0*/  @P1 STL [R1+0x14], R121 ;  /* 0x0000147901001387 */ /* 0x0003e80000100800 */
[----:B------:R1:W-:Y:S01]  /*47c0*/  STS.128 [R8], R24 ;  /* 0x0000001808007388 */ /* 0x0003e20000000c00 */
[----:B------:R-:W-:-:S03]  /*47d0*/  IMAD R10, R9, R16, RZ ;  /* 0x00000010090a7224 */ /* 0x000fc600078e02ff */
        /* <DEDUP_REMOVED lines=16> */
[----:B---3--:R-:W3:Y:S01]  /*48e0*/  FENCE.VIEW.ASYNC.S ;  /* 0x00000000000073c6 */ /* 0x008ee20000000000 */
[----:B-----5:R-:W-:-:S04]  /*48f0*/  @P0 IMAD R4, R120, 0x60, R4 ;  /* 0x0000006078040824 */ /* 0x020fc800078e0204 */
[----:B------:R-:W-:-:S05]  /*4900*/  @P0 IMAD.HI R4, R4, 0x2aaaaaab, RZ ;  /* 0x2aaaaaab04040827 */ /* 0x000fca00078e02ff */
[----:B------:R-:W-:-:S04]  /*4910*/  @P0 SHF.R.U32.HI R5, RZ, 0x1f, R4 ;  /* 0x0000001fff050819 */ /* 0x000fc80000011604 */
[----:B------:R-:W-:-:S05]  /*4920*/  @P0 LEA.HI.SX32 R5, R4, R5, 0x1c ;  /* 0x0000000504050211 */ /* 0x000fca00078fe2ff */
[----:B------:R-:W-:-:S05]  /*4930*/  @P0 IMAD R4, R5, 0x4800, RZ ;  /* 0x0000480005040824 */ /* 0x000fca00078e02ff */
[----:B------:R-:W-:Y:S02]  /*4940*/  @P0 SHF.R.S32.HI R5, RZ, 0x1f, R4 ;  /* 0x0000001fff050819 */ /* 0x000fe40000011404 */
[----:B------:R-:W-:Y:S01]  /*4950*/  @!P0 CS2R R4, SRZ ;  /* 0x0000000000048805 */ /* 0x000fe2000001ff00 */
[----:B---3--:R-:W-:Y:S05]  /*4960*/  BAR.SYNC.DEFER_BLOCKING 0x1, 0x180 ;  /* 0x0046000000007b1d */ /* 0x008fea0000010000 */
[----:B------:R-:W-:Y:S01]  /*4970*/  IADD3 R6, P1, R3, R4, RZ ;  /* 0x0000000403067210 */ /* 0x000fe20007f3e0ff */
[----:B------:R-:W-:Y:S01]  /*4980*/  IMAD R4, R9, R12, RZ ;  /* 0x0000000c09047224 */ /* 0x000fe200078e02ff */
[----:B------:R-:W-:-:S02]  /*4990*/  SEL R9, R120, RZ, !P0 ;  /* 0x000000ff78097207 */ /* 0x000fc40004000000 */
[----:B------:R-:W-:Y:S01]  /*49a0*/  LEA.HI.X.SX32 R7, R3, R5, 0x1, P1 ;  /* 0x0000000503077211 */ /* 0x000fe200008f0eff */
[C---:B------:R-:W-:Y:S01]  /*49b0*/  IMAD R11, R121.reuse, R13, R4 ;  /* 0x0000000d790b7224 */ /* 0x040fe200078e0204 */
[----:B------:R-:W-:Y:S01]  /*49c0*/  SHF.R.S32.HI R3, RZ, 0x1f, R120 ;  /* 0x0000001fff037819 */ /* 0x000fe20000011478 */
[C---:B------:R-:W-:Y:S02]  /*49d0*/  IMAD R13, R121.reuse, R17, R10 ;  /* 0x00000011790d7224 */ /* 0x040fe400078e020a */
[--C-:B------:R-:W-:Y:S01]  /*49e0*/  IMAD.WIDE.U32 R4, R121, R12, R6.reuse ;  /* 0x0000000c79047225 */ /* 0x100fe200078e0006 */
[----:B------:R-:W-:Y:S02]  /*49f0*/  SEL R3, R3, RZ, !P0 ;  /* 0x000000ff03037207 */ /* 0x000fe40004000000 */
[----:B------:R-:W-:Y:S01]  /*4a00*/  ISETP.NE.AND P0, PT, R2, RZ, PT ;  /* 0x000000ff0200720c */ /* 0x000fe20003f05270 */
[----:B------:R-:W-:-:S04]  /*4a10*/  IMAD.WIDE.U32 R6, R121, R16, R6 ;  /* 0x0000001079067225 */ /* 0x000fc800078e0006 */
[----:B------:R-:W-:Y:S02]  /*4a20*/  IMAD.IADD R5, R5, 0x1, R11 ;  /* 0x0000000105057824 */ /* 0x000fe400078e020b */
[----:B------:R-:W-:Y:S02]  /*4a30*/  IMAD.IADD R7, R7, 0x1, R13 ;  /* 0x0000000107077824 */ /* 0x000fe400078e020d */
[C---:B------:R-:W-:Y:S02]  /*4a40*/  IMAD R10, R3.reuse, R14, RZ ;  /* 0x0000000e030a7224 */ /* 0x040fe400078e02ff */
[----:B--2---:R-:W-:Y:S02]  /*4a50*/  IMAD R12, R3, R18, RZ ;  /* 0x00000012030c7224 */ /* 0x004fe400078e02ff */
[----:B------:R-:W-:-:S04]  /*4a60*/  IMAD.WIDE.U32 R4, R9, R14, R4 ;  /* 0x0000000e09047225 */ /* 0x000fc800078e0004 */
[----:B------:R-:W-:Y:S01]  /*4a70*/  IMAD.WIDE.U32 R6, R9, R18, R6 ;  /* 0x0000001209067225 */ /* 0x000fe200078e0006 */
[----:B------:R-:W-:-:S03]  /*4a80*/  LEA R20, P1, R4, R20, 0x2 ;  /* 0x0000001404147211 */ /* 0x000fc600078210ff */
[C---:B------:R-:W-:Y:S01]  /*4a90*/  IMAD R3, R9.reuse, R15, R10 ;  /* 0x0000000f09037224 */ /* 0x040fe200078e020a */
[----:B------:R-:W-:Y:S01]  /*4aa0*/  LEA R22, P2, R6, R22, 0x2 ;  /* 0x0000001606167211 */ /* 0x000fe200078410ff */
[----:B------:R-:W-:Y:S02]  /*4ab0*/  IMAD R9, R9, R19, R12 ;  /* 0x0000001309097224 */ /* 0x000fe400078e020c */
[----:B------:R-:W-:Y:S02]  /*4ac0*/  IMAD.IADD R3, R5, 0x1, R3 ;  /* 0x0000000105037824 */ /* 0x000fe400078e0203 */
[----:B------:R-:W-:-:S03]  /*4ad0*/  IMAD.IADD R2, R7, 0x1, R9 ;  /* 0x0000000107027824 */ /* 0x000fc600078e0209 */
[----:B------:R-:W-:Y:S02]  /*4ae0*/  LEA.HI.X R3, R4, R21, R3, 0x2, P1 ;  /* 0x0000001504037211 */ /* 0x000fe400008f1403 */
[----:B------:R-:W-:Y:S01]  /*4af0*/  LEA.HI.X R2, R6, R23, R2, 0x2, P2 ;  /* 0x0000001706027211 */ /* 0x000fe200010f1402 */
[----:B-1----:R-:W-:Y:S06]  /*4b00*/  @P0 BRA `(.L_x_3531) ;  /* 0x0000000000340947 */ /* 0x002fec0003800000 */
[----:B------:R-:W-:Y:S01]  /*4b10*/  R2UR UR6, R22 ;  /* 0x00000000160672ca */ /* 0x000fe200000e0000 */
[----:B------:R-:W-:Y:S01]  /*4b20*/  UMOV UR5, 0x1200 ;  /* 0x0000120000057882 */ /* 0x000fe20000000000 */
[----:B------:R-:W-:Y:S01]  /*4b30*/  R2UR UR7, R2 ;  /* 0x00000000020772ca */ /* 0x000fe200000e0000 */
[----:B------:R-:W-:Y:S01]  /*4b40*/  UMOV UR8, 0x0 ;  /* 0x0000000000087882 */ /* 0x000fe20000000000 */
[----:B------:R-:W-:Y:S01]  /*4b50*/  PLOP3.LUT P0, PT, PT, PT, PT, 0x80, 0x0 ;  /* 0x000000000000781c */ /* 0x000fe20003f0f070 */
[----:B------:R-:W-:-:S12]  /*4b60*/  UMOV UR9, 0x14f00000 ;  /* 0x14f0000000097882 */ /* 0x000fd80000000000 */
.L_x_3532:
[----:B------:R-:W-:Y:S01]  /*4b70*/  @P0 ELECT P1, URZ, PT ;  /* 0x00000000003f082f */ /* 0x000fe20003820000 */
[----:B------:R1:W-:-:S12]  /*4b80*/  UBLKRED.G.S.ADD.F32.RN [UR6], [UR4], UR5, desc[UR8] ;  /* 0x00000806040073bb */ /* 0x0003d800080a1405 */
[----:B------:R-:W-:Y:S02]  /*4b90*/  @P1 PLOP3.LUT P0, PT, P1, PT, PT, 0x8, 0x0 ;  /* 0x000000000000181c */ /* 0x000fe40000f0e170 */
[----:B------:R-:W-:-:S11]  /*4ba0*/  PLOP3.LUT P1, PT, PT, PT, PT, 0x8, 0x0 ;  /* 0x000000000000781c */ /* 0x000fd60003f2e170 */
[----:B-1----:R-:W-:Y:S05]  /*4bb0*/  @P0 BRA.U.ANY `(.L_x_3532) ;  /* 0xfffffffd00ec0947 */ /* 0x002fea000393ffff */
[----:B------:R0:W-:Y:S01]  /*4bc0*/  UTMACMDFLUSH ;  /* 0x00000000000079b7 */ /* 0x0001e20000000000 */
[----:B------:R-:W-:-:S04]  /*4bd0*/  DEPBAR.LE SB0, 0x0 ;  /* 0x000080000000791a */ /* 0x000fc80000000000 */
.L_x_3531:
[----:B------:R-:W-:Y:S05]  /*4be0*/  BSYNC B0 ;  /* 0x0000000000007941 */ /* 0x000fea0003800000 */
.L_x_3530:
        /* <DEDUP_REMOVED lines=28> */
.L_x_3533:
        /* <DEDUP_REMOVED lines=8> */
.L_x_3499:
        /* <DEDUP_REMOVED lines=29> */
.L_x_3535:
[----:B------:R-:W-:Y:S01]  /*5000*/  ULDC UR9, c[0x0][0x8cc] ;  /* 0x0002330000097ab9 */ /* 0x000fe20000000800 */
[----:B------:R-:W-:Y:S01]  /*5010*/  UMOV UR7, UR8 ;  /* 0x0000000800077c82 */ /* 0x000fe20008000000 */
[----:B------:R-:W-:-:S11]  /*5020*/  UISETP.NE.AND UP0, UPT, UR9, 0x1, UPT ;  /* 0x000000010900788c */ /* 0x000fd6000bf05270 */
[----:B------:R-:W-:Y:S02]  /*5030*/  @UP0 ULDC.64 UR10, c[0x0][0x8d0] ;  /* 0x00023400000a0ab9 */ /* 0x000fe40000000a00 */
[----:B------:R-:W-:-:S04]  /*5040*/  UIMAD.WIDE.U32 UR4, UR8, UR10, URZ ;  /* 0x0000000a080472a5 */ /* 0x000fc8000f8e003f */
[----:B------:R-:W-:-:S04]  /*5050*/  @UP0 USHF.R.U32.HI UR7, URZ, UR11, UR5 ;  /* 0x0000000b3f070299 */ /* 0x000fc80008011605 */
[----:B------:R-:W-:-:S12]  /*5060*/  UIMAD UR4, UR7, UR9, URZ ;  /* 0x00000009070472a4 */ /* 0x000fd8000f8e023f */
.L_x_3536:
        /* <DEDUP_REMOVED lines=23> */
.L_x_3537:
        /* <DEDUP_REMOVED lines=13> */
.L_x_3539:
[----:B------:R-:W-:-:S05]  /*52b0*/  ULDC UR4, c[0x0][0x8f4] ;  /* 0x00023d0000047ab9 */ /* 0x000fca0000000800 */
.L_x_3538:
        /* <DEDUP_REMOVED lines=46> */
.L_x_3540:
        /* <DEDUP_REMOVED lines=13> */
.L_x_3541:
        /* <DEDUP_REMOVED lines=12> */
.L_x_3542:
        /* <DEDUP_REMOVED lines=54> */
.L_x_3545:
[----:B------:R-:W-:Y:S05]  /*5a90*/  BSYNC B0 ;  /* 0x0000000000007941 */ /* 0x000fea0003800000 */
.L_x_3544:
        /* <DEDUP_REMOVED lines=18> */
.L_x_3547:
[----:B------:R-:W-:Y:S05]  /*5bc0*/  BSYNC B0 ;  /* 0x0000000000007941 */ /* 0x000fea0003800000 */
.L_x_3546:
        /* <DEDUP_REMOVED lines=19> */
.L_x_3549:
[----:B------:R-:W-:Y:S05]  /*5d00*/  BSYNC B0 ;  /* 0x0000000000007941 */ /* 0x000fea0003800000 */
.L_x_3548:
[----:B------:R-:W-:Y:S06]  /*5d10*/  BAR.ARV 0xa, 0xa0 ;  /* 0x0282800000007b1d */ /* 0x000fec0000002000 */
[----:B------:R-:W-:Y:S04]  /*5d20*/  BSSY B0, `(.L_x_3550) ;  /* 0x0000003000007945 */ /* 0x000fe80003800000 */
[----:B------:R-:W-:Y:S05]  /*5d30*/  @!P0 BRA `(.L_x_3551) ;  /* 0x0000000000048947 */ /* 0x000fea0003800000 */
[----:B------:R-:W-:-:S04]  /*5d40*/  DEPBAR.LE SB0, 0x1 ;  /* 0x000080400000791a */ /* 0x000fc80000000000 */
.L_x_3551:
[----:B------:R-:W-:Y:S05]  /*5d50*/  BSYNC B0 ;  /* 0x0000000000007941 */ /* 0x000fea0003800000 */
.L_x_3550:
[----:B------:R-:W-:Y:S06]  /*5d60*/  BAR.ARV 0xb, 0xa0 ;  /* 0x02c2800000007b1d */ /* 0x000fec0000002000 */
[----:B------:R-:W-:Y:S04]  /*5d70*/  BSSY B0, `(.L_x_3552) ;  /* 0x0000003000007945 */ /* 0x000fe80003800000 */
[----:B------:R-:W-:Y:S05]  /*5d80*/  @!P0 BRA `(.L_x_3553) ;  /* 0x0000000000048947 */ /* 0x000fea0003800000 */
[----:B------:R-:W-:-:S04]  /*5d90*/  DEPBAR.LE SB0, 0x0 ;  /* 0x000080000000791a */ /* 0x000fc80000000000 */
.L_x_3553:
[----:B------:R-:W-:Y:S05]  /*5da0*/  BSYNC B0 ;  /* 0x0000000000007941 */ /* 0x000fea0003800000 */
.L_x_3552:
[----:B------:R-:W-:Y:S06]  /*5db0*/  BAR.ARV 0xc, 0xa0 ;  /* 0x0302800000007b1d */ /* 0x000fec0000002000 */
[----:B------:R-:W-:Y:S01]  /*5dc0*/  UIADD3 UR20, UR16, 0x1, URZ ;  /* 0x0000000110147890 */ /* 0x000fe2000fffe03f */
[----:B------:R-:W-:Y:S11]  /*5dd0*/  BRA `(.L_x_3554) ;  /* 0x0000000000047947 */ /* 0x000ff60003800000 */
.L_x_3543:
[----:B------:R-:W-:-:S05]  /*5de0*/  UMOV UR20, UR16 ;  /* 0x0000001000147c82 */ /* 0x000fca0008000000 */
.L_x_3554:
        /* <DEDUP_REMOVED lines=26> */
.L_x_3575:
        /* <DEDUP_REMOVED lines=32> */
.L_x_3556:
[----:B------:R-:W-:Y:S05]  /*6190*/  BSYNC B0 ;  /* 0x0000000000007941 */ /* 0x000fea0003800000 */
.L_x_3555:
        /* <DEDUP_REMOVED lines=12> */
.L_x_3558:
[----:B------:R-:W-:Y:S05]  /*6260*/  BSYNC B0 ;  /* 0x0000000000007941 */ /* 0x000fea0003800000 */
.L_x_3557:
        /* <DEDUP_REMOVED lines=13> */
.L_x_3560:
[----:B------:R-:W-:Y:S05]  /*6340*/  BSYNC B0 ;  /* 0x0000000000007941 */ /* 0x000fea0003800000 */
.L_x_3559:
[----:B------:R-:W-:Y:S06]  /*6350*/  BAR.ARV 0xa, 0xa0 ;  /* 0x0282800000007b1d */ /* 0x000fec0000002000 */
[----:B------:R-:W-:Y:S04]  /*6360*/  BSSY B0, `(.L_x_3561) ;  /* 0x0000003000007945 */ /* 0x000fe80003800000 */
[----:B------:R-:W-:Y:S05]  /*6370*/  @!P0 BRA `(.L_x_3562) ;  /* 0x0000000000048947 */ /* 0x000fea0003800000 */
[----:B------:R-:W-:-:S04]  /*6380*/  DEPBAR.LE SB0, 0x1 ;  /* 0x000080400000791a */ /* 0x000fc80000000000 */
.L_x_3562:
[----:B------:R-:W-:Y:S05]  /*6390*/  BSYNC B0 ;  /* 0x0000000000007941 */ /* 0x000fea0003800000 */
.L_x_3561:
[----:B------:R-:W-:Y:S06]  /*63a0*/  BAR.ARV 0xb, 0xa0 ;  /* 0x02c2800000007b1d */ /* 0x000fec0000002000 */
[----:B------:R-:W-:Y:S04]  /*63b0*/  BSSY B0, `(.L_x_3563) ;  /* 0x0000003000007945 */ /* 0x000fe80003800000 */
[----:B------:R-:W-:Y:S05]  /*63c0*/  @!P0 BRA `(.L_x_3564) ;  /* 0x0000000000048947 */ /* 0x000fea0003800000 */
[----:B------:R-:W-:-:S04]  /*63d0*/  DEPBAR.LE SB0, 0x0 ;  /* 0x000080000000791a */ /* 0x000fc80000000000 */
.L_x_3564:
[----:B------:R-:W-:Y:S05]  /*63e0*/  BSYNC B0 ;  /* 0x0000000000007941 */ /* 0x000fea0003800000 */
.L_x_3563:
        /* <DEDUP_REMOVED lines=13> */
.L_x_3566:
[----:B------:R-:W-:Y:S05]  /*64c0*/  BSYNC B0 ;  /* 0x0000000000007941 */ /* 0x000fea0003800000 */
.L_x_3565:
        /* <DEDUP_REMOVED lines=12> */
.L_x_3568:
[----:B------:R-:W-:Y:S05]  /*6590*/  BSYNC B0 ;  /* 0x0000000000007941 */ /* 0x000fea0003800000 */
.L_x_3567:
        /* <DEDUP_REMOVED lines=13> */
.L_x_3570:
[----:B------:R-:W-:Y:S05]  /*6670*/  BSYNC B0 ;  /* 0x0000000000007941 */ /* 0x000fea0003800000 */
.L_x_3569:
[----:B------:R-:W-:Y:S06]  /*6680*/  BAR.ARV 0xa, 0xa0 ;  /* 0x0282800000007b1d */ /* 0x000fec0000002000 */
[----:B------:R-:W-:Y:S04]  /*6690*/  BSSY B0, `(.L_x_3571) ;  /* 0x0000003000007945 */ /* 0x000fe80003800000 */
[----:B------:R-:W-:Y:S05]  /*66a0*/  @!P0 BRA `(.L_x_3572) ;  /* 0x0000000000048947 */ /* 0x000fea0003800000 */
[----:B------:R-:W-:-:S04]  /*66b0*/  DEPBAR.LE SB0, 0x1 ;  /* 0x000080400000791a */ /* 0x000fc80000000000 */
.L_x_3572:
[----:B------:R-:W-:Y:S05]  /*66c0*/  BSYNC B0 ;  /* 0x0000000000007941 */ /* 0x000fea0003800000 */
.L_x_3571:
[----:B------:R-:W-:Y:S01]  /*66d0*/  UIADD3 UR20, UR20, 0x2, URZ ;  /* 0x0000000214147890 */ /* 0x000fe2000fffe03f */
[----:B------:R-:W-:Y:S06]  /*66e0*/  BAR.ARV 0xb, 0xa0 ;  /* 0x02c2800000007b1d */ /* 0x000fec0000002000 */
[----:B------:R-:W-:Y:S01]  /*66f0*/  UISETP.GE.AND UP0, UPT, UR20, UR7, UPT ;  /* 0x000000071400728c */ /* 0x000fe2000bf06270 */
[----:B------:R-:W-:Y:S04]  /*6700*/  BSSY B0, `(.L_x_3573) ;  /* 0x0000003000007945 */ /* 0x000fe80003800000 */
[----:B------:R-:W-:Y:S06]  /*6710*/  @!P0 BRA `(.L_x_3574) ;  /* 0x0000000000048947 */ /* 0x000fec0003800000 */
[----:B------:R-:W-:-:S04]  /*6720*/  DEPBAR.LE SB0, 0x0 ;  /* 0x000080000000791a */ /* 0x000fc80000000000 */
.L_x_3574:
[----:B------:R-:W-:Y:S05]  /*6730*/  BSYNC B0 ;  /* 0x0000000000007941 */ /* 0x000fea0003800000 */
.L_x_3573:
[----:B------:R-:W-:Y:S06]  /*6740*/  BAR.ARV 0xc, 0xa0 ;  /* 0x0302800000007b1d */ /* 0x000fec0000002000 */
[----:B------:R-:W-:Y:S01]  /*6750*/  PLOP3.LUT P1, PT, PT, PT, UP0, 0x80, 0x0 ;  /* 0x000000000000781c */ /* 0x000fe20003f2f008 */
[----:B------:R-:W-:Y:S02]  /*6760*/  UIADD3 UR47, UR47, 0x6000, URZ ;  /* 0x000060002f2f7890 */ /* 0x000fe4000fffe03f */
[----:B------:R-:W-:-:S10]  /*6770*/  UIADD3 UR6, UR6, 0x6000, URZ ;  /* 0x0000600006067890 */ /* 0x000fd4000fffe03f */
[----:B------:R-:W-:Y:S05]  /*6780*/  @!P1 BRA `(.L_x_3575) ;  /* 0xfffffff800009947 */ /* 0x000fea000383ffff */
[----:B------:R-:W-:Y:S05]  /*6790*/  BRA `(.L_x_3506) ;  /* 0x0000002c00387947 */ /* 0x000fea0003800000 */
.L_x_3534:
        /* <DEDUP_REMOVED lines=21> */
.L_x_3576:
[----:B------:R-:W1:Y:S01]  /*68f0*/  LDC R3, c[0x0][0x8cc] ;  /* 0x00023300ff037b82 */ /* 0x000e620000000800 */
[----:B------:R-:W-:Y:S01]  /*6900*/  IMAD.MOV.U32 R0, RZ, RZ, R5 ;  /* 0x000000ffff007224 */ /* 0x000fe200078e0005 */
[----:B-1----:R-:W-:-:S13]  /*6910*/  ISETP.NE.AND P0, PT, R3, 0x1, PT ;  /* 0x000000010300780c */ /* 0x002fda0003f05270 */
[----:B------:R-:W1:Y:S02]  /*6920*/  @P0 LDC.64 R6, c[0x0][0x8d0] ;  /* 0x00023400ff060b82 */ /* 0x000e640000000a00 */
[----:B-1----:R-:W-:-:S05]  /*6930*/  @P0 IMAD.HI.U32 R4, R5, R6, RZ ;  /* 0x0000000605040227 */ /* 0x002fca00078e00ff */
[----:B------:R-:W-:-:S05]  /*6940*/  @P0 SHF.R.U32.HI R0, RZ, R7, R4 ;  /* 0x00000007ff000219 */ /* 0x000fca0000011604 */
[----:B------:R-:W-:-:S07]  /*6950*/  IMAD R3, R0, R3, RZ ;  /* 0x0000000300037224 */ /* 0x000fce00078e02ff */
.L_x_3577:
        /* <DEDUP_REMOVED lines=23> */
.L_x_3578:
        /* <DEDUP_REMOVED lines=10> */
.L_x_3580:
[----:B------:R-:W1:Y:S02]  /*6b70*/  LDC R4, c[0x0][0x8f4] ;  /* 0x00023d00ff047b82 */ /* 0x000e640000000800 */
.L_x_3579:
[----:B-1---5:R-:W-:Y:S02]  /*6b80*/  VIADD R4, R4, 0x5f ;  /* 0x0000005f04047836 */ /* 0x022fe40000000000 */
[----:B------:R-:W-:Y:S02]  /*6b90*/  IMAD.MOV.U32 R8, RZ, RZ, 0x1 ;  /* 0x00000001ff087424 */ /* 0x000fe400078e00ff */
[----:B------:R-:W-:-:S04]  /*6ba0*/  IMAD.HI R4, R4, 0x2aaaaaab, RZ ;  /* 0x2aaaaaab04047827 */ /* 0x000fc800078e02ff */
[----:B--2---:R-:W-:Y:S01]  /*6bb0*/  IMAD.MOV.U32 R2, RZ, RZ, RZ ;  /* 0x000000ffff027224 */ /* 0x004fe200078e00ff */
        /* <DEDUP_REMOVED lines=46> */
.L_x_3582:
        /* <DEDUP_REMOVED lines=11> */
.L_x_3583:
[----:B------:R-:W-:Y:S05]  /*6f50*/  @!P0 BRA `(.L_x_3584) ;  /* 0x00000000000c8947 */ /* 0x000fea0003800000 */
[----:B------:R-:W2:Y:S04]  /*6f60*/  LDG.E R5, desc[UR38][R2.64] ;  /* 0x0000002602057981 */ /* 0x000ea8000c1e1900 */
[----:B------:R-:W2:Y:S02]  /*6f70*/  LDG.E R4, desc[UR38][R2.64+0x4] ;  /* 0x0000042602047981 */ /* 0x000ea4000c1e1900 */
[----:B--2---:R-:W-:-:S07]  /*6f80*/  IMAD.IADD R4, R4, 0x1, -R5 ;  /* 0x0000000104047824 */ /* 0x004fce00078e0a05 */
.L_x_3584:
        /* <DEDUP_REMOVED lines=73> */
.L_x_3613:
        /* <DEDUP_REMOVED lines=9> */
.L_x_3587:
        /* <DEDUP_REMOVED lines=112> */
.L_x_3598:
[----:B-1----:R-:W-:-:S05]  /*7bb0*/  IMAD.MOV.U32 R6, RZ, RZ, 0x1 ;  /* 0x00000001ff067424 */ /* 0x002fca00078e00ff */
[----:B------:R-:W-:-:S04]  /*7bc0*/  SHF.L.U32 R6, R6, 0x1f, RZ ;  /* 0x0000001f06067819 */ /* 0x000fc800000006ff */
[----:B------:R-:W1:Y:S02]  /*7bd0*/  SYNCS.PHASECHK.TRANS64.TRYWAIT P1, [R0+URZ+0x36438], R6 ;  /* 0x03643806000075a7 */ /* 0x000e64000802017f */
[----:B-1----:R-:W-:Y:S05]  /*7be0*/  @!P1 BRA `(.L_x_3590) ;  /* 0x0000001800a09947 */ /* 0x002fea0003800000 */
.L_x_3614:
[----:B------:R-:W-:Y:S05]  /*7bf0*/  @P0 BRA `(.L_x_3591) ;  /* 0x0000000000140947 */ /* 0x000fea0003800000 */
[----:B------:R-:W-:Y:S01]  /*7c00*/  ISETP.NE.AND P1, PT, R18, RZ, PT ;  /* 0x000000ff1200720c */ /* 0x000fe20003f25270 */
[----:B------:R-:W-:-:S04]  /*7c10*/  IMAD.MOV.U32 R3, RZ, RZ, 0x6100 ;  /* 0x00006100ff037424 */ /* 0x000fc800078e00ff */
[----:B------:R2:W-:Y:S08]  /*7c20*/  SYNCS.ARRIVE.TRANS64 RZ, [R0+URZ+0x36430], R3 ;  /* 0x0364300300ff79a7 */ /* 0x0005f0000800003f */
[----:B------:R-:W-:Y:S05]  /*7c30*/  @!P1 BRA `(.L_x_3591) ;  /* 0x0000000000049947 */ /* 0x000fea0003800000 */
[----:B------:R-:W-:Y:S01]  /*7c40*/  BPT.TRAP 0x1 ;  /* 0x000000040000795c */ /* 0x000fe20000300000 */
.L_x_3591:
        /* <DEDUP_REMOVED lines=48> */
.L_x_3615:
[----:B------:R-:W-:Y:S05]  /*7f50*/  @P0 BRA `(.L_x_3593) ;  /* 0x0000000000140947 */ /* 0x000fea0003800000 */
[----:B------:R-:W-:Y:S01]  /*7f60*/  ISETP.NE.AND P1, PT, R18, RZ, PT ;  /* 0x000000ff1200720c */ /* 0x000fe20003f25270 */
[----:B--2---:R-:W-:-:S04]  /*7f70*/  IMAD.MOV.U32 R3, RZ, RZ, 0x6100 ;  /* 0x00006100ff037424 */ /* 0x004fc800078e00ff */
[----:B------:R3:W-:Y:S08]  /*7f80*/  SYNCS.ARRIVE.TRANS64 RZ, [R0+URZ+0x36418], R3 ;  /* 0x0364180300ff79a7 */ /* 0x0007f0000800003f */
[----:B------:R-:W-:Y:S05]  /*7f90*/  @!P1 BRA `(.L_x_3593) ;  /* 0x0000000000049947 */ /* 0x000fea0003800000 */
[----:B------:R-:W-:Y:S01]  /*7fa0*/  BPT.TRAP 0x1 ;  /* 0x000000040000795c */ /* 0x000fe20000300000 */
.L_x_3593:
        /* <DEDUP_REMOVED lines=47> */
.L_x_3616:
        /* <DEDUP_REMOVED lines=8> */
.L_x_3595:
        /* <DEDUP_REMOVED lines=37> */
.L_x_3618:
[----:B------:R-:W-:Y:S05]  /*8570*/  @P0 BRA `(.L_x_3597) ;  /* 0x0000000000140947 */ /* 0x000fea0003800000 */
[----:B------:R-:W-:Y:S01]  /*8580*/  ISETP.NE.AND P1, PT, R18, RZ, PT ;  /* 0x000000ff1200720c */ /* 0x000fe20003f25270 */
[----:B--2---:R-:W-:-:S04]  /*8590*/  IMAD.MOV.U32 R5, RZ, RZ, 0x6100 ;  /* 0x00006100ff057424 */ /* 0x004fc800078e00ff */
[----:B------:R3:W-:Y:S08]  /*85a0*/  SYNCS.ARRIVE.TRANS64 RZ, [R0+URZ+0x36410], R5 ;  /* 0x0364100500ff79a7 */ /* 0x0007f0000800003f */
[----:B------:R-:W-:Y:S05]  /*85b0*/  @!P1 BRA `(.L_x_3597) ;  /* 0x0000000000049947 */ /* 0x000fea0003800000 */
[----:B------:R-:W-:Y:S01]  /*85c0*/  BPT.TRAP 0x1 ;  /* 0x000000040000795c */ /* 0x000fe20000300000 */
.L_x_3597:
        /* <DEDUP_REMOVED lines=44> */
.L_x_3589:
[----:B------:R-:W-:Y:S01]  /*8890*/  ISETP.NE.AND P1, PT, R20, RZ, PT ;  /* 0x000000ff1400720c */ /* 0x000fe20003f25270 */
[----:B------:R-:W-:Y:S02]  /*88a0*/  IMAD.MOV.U32 R16, RZ, RZ, 0x1 ;  /* 0x00000001ff107424 */ /* 0x000fe400078e00ff */
[----:B------:R-:W-:-:S10]  /*88b0*/  IMAD.MOV.U32 R5, RZ, RZ, R14 ;  /* 0x000000ffff057224 */ /* 0x000fd400078e000e */
[----:B------:R-:W-:Y:S05]  /*88c0*/  @!P1 BRA `(.L_x_3588) ;  /* 0x00000004008c9947 */ /* 0x000fea0003800000 */
[----:B------:R-:W2:Y:S02]  /*88d0*/  SYNCS.PHASECHK.TRANS64.TRYWAIT P1, [R0+URZ+0x36438], R6 ;  /* 0x03643806000075a7 */ /* 0x000ea4000802017f */
[----:B--2---:R-:W-:Y:S05]  /*88e0*/  @!P1 BRA `(.L_x_3599) ;  /* 0x0000000c00c09947 */ /* 0x004fea0003800000 */
.L_x_3619:
[----:B------:R-:W-:Y:S05]  /*88f0*/  @P0 BRA `(.L_x_3600) ;  /* 0x0000000000140947 */ /* 0x000fea0003800000 */
[----:B------:R-:W-:Y:S01]  /*8900*/  ISETP.NE.AND P1, PT, R18, RZ, PT ;  /* 0x000000ff1200720c */ /* 0x000fe20003f25270 */
[----:B------:R-:W-:-:S04]  /*8910*/  IMAD.MOV.U32 R5, RZ, RZ, 0x6100 ;  /* 0x00006100ff057424 */ /* 0x000fc800078e00ff */
[----:B------:R3:W-:Y:S08]  /*8920*/  SYNCS.ARRIVE.TRANS64 RZ, [R0+URZ+0x36430], R5 ;  /* 0x0364300500ff79a7 */ /* 0x0007f0000800003f */
[----:B------:R-:W-:Y:S05]  /*8930*/  @!P1 BRA `(.L_x_3600) ;  /* 0x0000000000049947 */ /* 0x000fea0003800000 */
[----:B------:R-:W-:Y:S01]  /*8940*/  BPT.TRAP 0x1 ;  /* 0x000000040000795c */ /* 0x000fe20000300000 */
.L_x_3600:
        /* <DEDUP_REMOVED lines=42> */
.L_x_3620:
[----:B------:R-:W-:Y:S01]  /*8bf0*/  IMAD.MOV.U32 R16, RZ, RZ, RZ ;  /* 0x000000ffff107224 */ /* 0x000fe200078e00ff */
[----:B------:R-:W-:Y:S06]  /*8c00*/  @P0 BRA `(.L_x_3602) ;  /* 0x0000000000140947 */ /* 0x000fec0003800000 */
[----:B------:R-:W-:Y:S01]  /*8c10*/  ISETP.NE.AND P1, PT, R18, RZ, PT ;  /* 0x000000ff1200720c */ /* 0x000fe20003f25270 */
[----:B-1----:R-:W-:-:S04]  /*8c20*/  IMAD.MOV.U32 R5, RZ, RZ, 0x6100 ;  /* 0x00006100ff057424 */ /* 0x002fc800078e00ff */
[----:B------:R2:W-:Y:S08]  /*8c30*/  SYNCS.ARRIVE.TRANS64 RZ, [R0+URZ+0x36418], R5 ;  /* 0x0364180500ff79a7 */ /* 0x0005f0000800003f */
[----:B------:R-:W-:Y:S05]  /*8c40*/  @!P1 BRA `(.L_x_3602) ;  /* 0x0000000000049947 */ /* 0x000fea0003800000 */
[----:B------:R-:W-:Y:S01]  /*8c50*/  BPT.TRAP 0x1 ;  /* 0x000000040000795c */ /* 0x000fe20000300000 */
.L_x_3602:
        /* <DEDUP_REMOVED lines=42> */
.L_x_3588:
[----:B------:R-:W-:-:S04]  /*8f00*/  SHF.L.U32 R3, R16, 0x1f, RZ ;  /* 0x0000001f10037819 */ /* 0x000fc800000006ff */
[----:B------:R-:W2:Y:S02]  /*8f10*/  SYNCS.PHASECHK.TRANS64.TRYWAIT P1, [R0+URZ+0x36438], R3 ;  /* 0x03643803000075a7 */ /* 0x000ea4000802017f */
[----:B--2---:R-:W-:Y:S05]  /*8f20*/  @!P1 BRA `(.L_x_3603) ;  /* 0x0000000800589947 */ /* 0x004fea0003800000 */
.L_x_3621:
[----:B------:R-:W-:Y:S05]  /*8f30*/  @P0 BRA `(.L_x_3604) ;  /* 0x0000000000180947 */ /* 0x000fea0003800000 */
[----:B------:R-:W3:Y:S01]  /*8f40*/  S2R R2, SR_TID.X ;  /* 0x0000000000027919 */ /* 0x000ee20000002100 */
[----:B--2---:R-:W-:-:S04]  /*8f50*/  IMAD.MOV.U32 R3, RZ, RZ, 0x6100 ;  /* 0x00006100ff037424 */ /* 0x004fc800078e00ff */
[----:B------:R4:W-:Y:S01]  /*8f60*/  SYNCS.ARRIVE.TRANS64 RZ, [R0+URZ+0x36430], R3 ;  /* 0x0364300300ff79a7 */ /* 0x0009e2000800003f */
[----:B---3--:R-:W-:-:S13]  /*8f70*/  LOP3.LUT P0, RZ, R2, 0x1f, RZ, 0xc0, !PT ;  /* 0x0000001f02ff7812 */ /* 0x008fda000780c0ff */
[----:B----4-:R-:W-:Y:S05]  /*8f80*/  @!P0 BRA `(.L_x_3604) ;  /* 0x0000000000048947 */ /* 0x010fea0003800000 */
[----:B------:R-:W-:Y:S01]  /*8f90*/  BPT.TRAP 0x1 ;  /* 0x000000040000795c */ /* 0x000fe20000300000 */
.L_x_3604:
        /* <DEDUP_REMOVED lines=44> */
.L_x_3585:
[----:B------:R-:W-:Y:S05]  /*9260*/  BSYNC B0 ;  /* 0x0000000000007941 */ /* 0x000fea0003800000 */
.L_x_3581:
[----:B------:R-:W-:-:S03]  /*9270*/  UMOV UR7, 0xffffffff ;  /* 0xffffffff00077882 */ /* 0x000fc60000000000 */
[----:B------:R-:W-:Y:S05]  /*9280*/  BRA.DIV UR7, `(.L_x_3605) ;  /* 0x0000000607947947 */ /* 0x000fea000b800000 */
[----:B------:R-:W-:-:S13]  /*9290*/  ELECT P6, URZ, PT ;  /* 0x00000000003f782f */ /* 0x000fda00038c0000 */
.L_x_3624:
[----:B------:R-:W-:Y:S05]  /*92a0*/  @!P6 BRA `(.L_x_3506) ;  /* 0x000000000074e947 */ /* 0x000fea0003800000 */
[----:B-12---:R-:W2:Y:S02]  /*92b0*/  LDL.LU R0, [R1+0x4] ;  /* 0x0000040001007983 */ /* 0x006ea40000300800 */
[----:B--2---:R-:W-:-:S04]  /*92c0*/  LOP3.LUT R0, R0, 0x2, RZ, 0xfc, !PT ;  /* 0x0000000200007812 */ /* 0x004fc800078efcff */
[----:B------:R-:W-:-:S13]  /*92d0*/  ISETP.NE.AND P2, PT, R0, 0x3, PT ;  /* 0x000000030000780c */ /* 0x000fda0003f45270 */
[----:B------:R-:W-:Y:S05]  /*92e0*/  @!P2 BRA `(.L_x_3606) ;  /* 0x000000000004a947 */ /* 0x000fea0003800000 */
[----:B------:R-:W-:Y:S01]  /*92f0*/  BPT.TRAP 0x1 ;  /* 0x000000040000795c */ /* 0x000fe20000300000 */
.L_x_3606:
        /* <DEDUP_REMOVED lines=15> */
.L_x_3625:
[----:B------:R-:W2:Y:S02]  /*93f0*/  SYNCS.PHASECHK.TRANS64.TRYWAIT P0, [R3+URZ], R2 ;  /* 0x00000002030075a7 */ /* 0x000ea4000800017f */
[----:B--2---:R-:W-:Y:S05]  /*9400*/  @!P0 BRA `(.L_x_3608) ;  /* 0x0000000400688947 */ /* 0x004fea0003800000 */
.L_x_3626:
[----:B------:R-:W-:Y:S05]  /*9410*/  @!P2 BRA `(.L_x_3609) ;  /* 0x000000000004a947 */ /* 0x000fea0003800000 */
[----:B------:R-:W-:Y:S01]  /*9420*/  BPT.TRAP 0x1 ;  /* 0x000000040000795c */ /* 0x000fe20000300000 */
.L_x_3609:
[----:B------:R-:W-:-:S07]  /*9430*/  SHF.L.U32 R16, R16, 0x1f, RZ ;  /* 0x0000001f10107819 */ /* 0x000fce00000006ff */
.L_x_3610:
[----:B---3--:R3:W4:Y:S02]  /*9440*/  SYNCS.PHASECHK.TRANS64.TRYWAIT P0, [R9+URZ+0x36438], R16 ;  /* 0x03643810090075a7 */ /* 0x008724000800017f */
[----:B----4-:R-:W-:Y:S05]  /*9450*/  @!P0 NANOSLEEP.SYNCS 0x989680 ;  /* 0x009896800000895d */ /* 0x010fea0003900000 */
[----:B------:R-:W4:Y:S02]  /*9460*/  @!P0 SYNCS.PHASECHK.TRANS64 P0, [R9+URZ+0x36438], R16 ;  /* 0x03643810090085a7 */ /* 0x000f24000800007f */
[----:B----4-:R-:W-:Y:S05]  /*9470*/  @!P0 BRA `(.L_x_3610) ;  /* 0xfffffffc00f08947 */ /* 0x010fea000383ffff */
.L_x_3506:
[----:B------:R-:W-:Y:S05]  /*9480*/  BSYNC B6 ;  /* 0x0000000000067941 */ /* 0x000fea0003800000 */
.L_x_3498:
[----:B------:R-:W-:Y:S05]  /*9490*/  EXIT ;  /* 0x000000000000794d */ /* 0x000fea0003800000 */
.L_x_3516:
[----:B------:R-:W-:Y:S02]  /*94a0*/  IMAD.MOV.U32 R12, RZ, RZ, RZ ;  /* 0x000000ffff0c7224 */ /* 0x000fe400078e00ff */
[----:B------:R-:W-:Y:S02]  /*94b0*/  IMAD.MOV.U32 R11, RZ, RZ, 0x1f ;  /* 0x0000001fff0b7424 */ /* 0x000fe400078e00ff */
[----:B------:R-:W-:-:S07]  /*94c0*/  IMAD.MOV.U32 R15, RZ, RZ, -0x1 ;  /* 0xffffffffff0f7424 */ /* 0x000fce00078e00ff */
[----:B--2---:R-:W-:Y:S05]  /*94d0*/  WARPSYNC.COLLECTIVE R15, `(.L_x_3611) ;  /* 0x000000000f087348 */ /* 0x004fea0003c00000 */
[----:B------:R1:W3:Y:S02]  /*94e0*/  SHFL.IDX P6, R14, R13, R12, R11 ;  /* 0x0000000c0d0e7389 */ /* 0x0002e400000c000b */
[----:B-123--:R-:W-:Y:S01]  /*94f0*/  ENDCOLLECTIVE ;  /* 0x000000000000791b */ /* 0x00efe20003800000 */
.L_x_3611:
[----:B------:R-:W-:Y:S05]  /*9500*/  BRA `(.L_x_3612) ;  /* 0xffffff8000407947 */ /* 0x000fea000383ffff */
.L_x_3518:
[----:B---3--:R-:W-:-:S04]  /*9510*/  IMAD.U32 R0, RZ, RZ, UR36 ;  /* 0x00000024ff007e24 */ /* 0x008fc8000f8e00ff */
[----:B------:R3:W4:Y:S03]  /*9520*/  SYNCS.PHASECHK.TRANS64.TRYWAIT P0, [R0+URZ+0x36400], R10 ;  /* 0x0364000a000075a7 */ /* 0x000726000800017f */
[----:B----4-:R-:W-:Y:S05]  /*9530*/  @!P0 NANOSLEEP.SYNCS 0x989680 ;  /* 0x009896800000895d */ /* 0x010fea0003900000 */
[----:B------:R-:W4:Y:S02]  /*9540*/  @!P0 SYNCS.PHASECHK.TRANS64 P0, [R0+URZ+0x36400], R10 ;  /* 0x0364000a000085a7 */ /* 0x000f24000800007f */
[----:B----4-:R-:W-:Y:S05]  /*9550*/  @!P0 BRA `(.L_x_3518) ;  /* 0xfffffffc00ec8947 */ /* 0x010fea000383ffff */
[----:B------:R-:W-:Y:S05]  /*9560*/  BRA `(.L_x_3517) ;  /* 0xffffff80007c7947 */ /* 0x000fea000383ffff */
.L_x_3522:
[----:B---3--:R3:W4:Y:S02]  /*9570*/  SYNCS.PHASECHK.TRANS64.TRYWAIT P1, [R3+URZ+0x36410], R10 ;  /* 0x0364100a030075a7 */ /* 0x008724000802017f */
[----:B----4-:R-:W-:Y:S05]  /*9580*/  @!P1 NANOSLEEP.SYNCS 0x989680 ;  /* 0x009896800000995d */ /* 0x010fea0003900000 */
[----:B------:R-:W4:Y:S02]  /*9590*/  @!P1 SYNCS.PHASECHK.TRANS64 P1, [R3+URZ+0x36410], R10 ;  /* 0x0364100a030095a7 */ /* 0x000f24000802007f */
[----:B----4-:R-:W-:Y:S05]  /*95a0*/  @!P1 BRA `(.L_x_3522) ;  /* 0xfffffffc00f09947 */ /* 0x010fea000383ffff */
[----:B------:R-:W-:Y:S05]  /*95b0*/  BRA `(.L_x_3521) ;  /* 0xffffff88003c7947 */ /* 0x000fea000383ffff */
.L_x_3526:
[----:B-1----:R-:W-:-:S04]  /*95c0*/  IMAD.U32 R121, RZ, RZ, UR36 ;  /* 0x00000024ff797e24 */ /* 0x002fc8000f8e00ff */
[----:B------:R1:W2:Y:S03]  /*95d0*/  SYNCS.PHASECHK.TRANS64.TRYWAIT P1, [R121+URZ+0x36430], R14 ;  /* 0x0364300e790075a7 */ /* 0x0002a6000802017f */
[----:B--2---:R-:W-:Y:S05]  /*95e0*/  @!P1 NANOSLEEP.SYNCS 0x989680 ;  /* 0x009896800000995d */ /* 0x004fea0003900000 */
[----:B------:R-:W2:Y:S02]  /*95f0*/  @!P1 SYNCS.PHASECHK.TRANS64 P1, [R121+URZ+0x36430], R14 ;  /* 0x0364300e790095a7 */ /* 0x000ea4000802007f */
[----:B--2---:R-:W-:Y:S05]  /*9600*/  @!P1 BRA `(.L_x_3526) ;  /* 0xfffffffc00ec9947 */ /* 0x004fea000383ffff */
[----:B------:R-:W-:Y:S05]  /*9610*/  BRA `(.L_x_3525) ;  /* 0xffffff9000607947 */ /* 0x000fea000383ffff */
.L_x_3586:
[----:B-1----:R1:W2:Y:S02]  /*9620*/  SYNCS.PHASECHK.TRANS64.TRYWAIT P1, [R0+URZ+0x36420], R6 ;  /* 0x03642006000075a7 */ /* 0x0022a4000802017f */
[----:B--2---:R-:W-:Y:S05]  /*9630*/  @!P1 NANOSLEEP.SYNCS 0x989680 ;  /* 0x009896800000995d */ /* 0x004fea0003900000 */
[----:B------:R-:W2:Y:S02]  /*9640*/  @!P1 SYNCS.PHASECHK.TRANS64 P1, [R0+URZ+0x36420], R6 ;  /* 0x03642006000095a7 */ /* 0x000ea4000802007f */
[----:B--2---:R-:W-:Y:S05]  /*9650*/  @!P1 BRA `(.L_x_3586) ;  /* 0xfffffffc00f09947 */ /* 0x004fea000383ffff */
[----:B------:R-:W-:Y:S05]  /*9660*/  BRA `(.L_x_3613) ;  /* 0xffffffdc006c7947 */ /* 0x000fea000383ffff */
.L_x_3590:
[----:B-1----:R1:W2:Y:S02]  /*9670*/  SYNCS.PHASECHK.TRANS64.TRYWAIT P1, [R0+URZ+0x36438], R6 ;  /* 0x03643806000075a7 */ /* 0x0022a4000802017f */
[----:B--2---:R-:W-:Y:S05]  /*9680*/  @!P1 NANOSLEEP.SYNCS 0x989680 ;  /* 0x009896800000995d */ /* 0x004fea0003900000 */
[----:B------:R-:W2:Y:S02]  /*9690*/  @!P1 SYNCS.PHASECHK.TRANS64 P1, [R0+URZ+0x36438], R6 ;  /* 0x03643806000095a7 */ /* 0x000ea4000802007f */
[----:B--2---:R-:W-:Y:S05]  /*96a0*/  @!P1 BRA `(.L_x_3590) ;  /* 0xfffffffc00f09947 */ /* 0x004fea000383ffff */
[----:B------:R-:W-:Y:S05]  /*96b0*/  BRA `(.L_x_3614) ;  /* 0xffffffe4004c7947 */ /* 0x000fea000383ffff */
.L_x_3592:
[----:B--2---:R2:W3:Y:S02]  /*96c0*/  SYNCS.PHASECHK.TRANS64.TRYWAIT P1, [R0+URZ+0x36428], R3 ;  /* 0x03642803000075a7 */ /* 0x0044e4000802017f */
[----:B---3--:R-:W-:Y:S05]  /*96d0*/  @!P1 NANOSLEEP.SYNCS 0x989680 ;  /* 0x009896800000995d */ /* 0x008fea0003900000 */
[----:B------:R-:W3:Y:S02]  /*96e0*/  @!P1 SYNCS.PHASECHK.TRANS64 P1, [R0+URZ+0x36428], R3 ;  /* 0x03642803000095a7 */ /* 0x000ee4000802007f */
[----:B---3--:R-:W-:Y:S05]  /*96f0*/  @!P1 BRA `(.L_x_3592) ;  /* 0xfffffffc00f09947 */ /* 0x008fea000383ffff */
[----:B------:R-:W-:Y:S05]  /*9700*/  BRA `(.L_x_3615) ;  /* 0xffffffe800107947 */ /* 0x000fea000383ffff */
.L_x_3594:
        /* <DEDUP_REMOVED lines=8> */
.L_x_3596:
[----:B------:R-:W-:-:S07]  /*9790*/  SHF.L.U32 R5, R7, 0x1f, RZ ;  /* 0x0000001f07057819 */ /* 0x000fce00000006ff */
.L_x_3617:
[----:B--2---:R2:W3:Y:S02]  /*97a0*/  SYNCS.PHASECHK.TRANS64.TRYWAIT P1, [R0+URZ+0x36420], R5 ;  /* 0x03642005000075a7 */ /* 0x0044e4000802017f */
[----:B---3--:R-:W-:Y:S05]  /*97b0*/  @!P1 NANOSLEEP.SYNCS 0x989680 ;  /* 0x009896800000995d */ /* 0x008fea0003900000 */
[----:B------:R-:W3:Y:S02]  /*97c0*/  @!P1 SYNCS.PHASECHK.TRANS64 P1, [R0+URZ+0x36420], R5 ;  /* 0x03642005000095a7 */ /* 0x000ee4000802007f */
[----:B---3--:R-:W-:Y:S05]  /*97d0*/  @!P1 BRA `(.L_x_3617) ;  /* 0xfffffffc00f09947 */ /* 0x008fea000383ffff */
[----:B------:R-:W-:Y:S05]  /*97e0*/  BRA `(.L_x_3618) ;  /* 0xffffffec00607947 */ /* 0x000fea000383ffff */
.L_x_3599:
[----:B--2---:R2:W3:Y:S02]  /*97f0*/  SYNCS.PHASECHK.TRANS64.TRYWAIT P1, [R0+URZ+0x36438], R6 ;  /* 0x03643806000075a7 */ /* 0x0044e4000802017f */
[----:B---3--:R-:W-:Y:S05]  /*9800*/  @!P1 NANOSLEEP.SYNCS 0x989680 ;  /* 0x009896800000995d */ /* 0x008fea0003900000 */
[----:B------:R-:W3:Y:S02]  /*9810*/  @!P1 SYNCS.PHASECHK.TRANS64 P1, [R0+URZ+0x36438], R6 ;  /* 0x03643806000095a7 */ /* 0x000ee4000802007f */
[----:B---3--:R-:W-:Y:S05]  /*9820*/  @!P1 BRA `(.L_x_3599) ;  /* 0xfffffffc00f09947 */ /* 0x008fea000383ffff */
[----:B------:R-:W-:Y:S05]  /*9830*/  BRA `(.L_x_3619) ;  /* 0xfffffff0002c7947 */ /* 0x000fea000383ffff */
.L_x_3601:
[----:B-1----:R1:W2:Y:S02]  /*9840*/  SYNCS.PHASECHK.TRANS64.TRYWAIT P1, [R0+URZ+0x36428], R5 ;  /* 0x03642805000075a7 */ /* 0x0022a4000802017f */
[----:B--2---:R-:W-:Y:S05]  /*9850*/  @!P1 NANOSLEEP.SYNCS 0x989680 ;  /* 0x009896800000995d */ /* 0x004fea0003900000 */
[----:B------:R-:W2:Y:S02]  /*9860*/  @!P1 SYNCS.PHASECHK.TRANS64 P1, [R0+URZ+0x36428], R5 ;  /* 0x03642805000095a7 */ /* 0x000ea4000802007f */
[----:B--2---:R-:W-:Y:S05]  /*9870*/  @!P1 BRA `(.L_x_3601) ;  /* 0xfffffffc00f09947 */ /* 0x004fea000383ffff */
[----:B------:R-:W-:Y:S05]  /*9880*/  BRA `(.L_x_3620) ;  /* 0xfffffff000d87947 */ /* 0x000fea000383ffff */
.L_x_3603:
[----:B--2---:R2:W3:Y:S02]  /*9890*/  SYNCS.PHASECHK.TRANS64.TRYWAIT P1, [R0+URZ+0x36438], R3 ;  /* 0x03643803000075a7 */ /* 0x0044e4000802017f */
[----:B---3--:R-:W-:Y:S05]  /*98a0*/  @!P1 NANOSLEEP.SYNCS 0x989680 ;  /* 0x009896800000995d */ /* 0x008fea0003900000 */
[----:B------:R-:W3:Y:S02]  /*98b0*/  @!P1 SYNCS.PHASECHK.TRANS64 P1, [R0+URZ+0x36438], R3 ;  /* 0x03643803000095a7 */ /* 0x000ee4000802007f */
[----:B---3--:R-:W-:Y:S05]  /*98c0*/  @!P1 BRA `(.L_x_3603) ;  /* 0xfffffffc00f09947 */ /* 0x008fea000383ffff */
[----:B------:R-:W-:Y:S05]  /*98d0*/  BRA `(.L_x_3621) ;  /* 0xfffffff400947947 */ /* 0x000fea000383ffff */
.L_x_3605:
[----:B------:R-:W-:Y:S01]  /*98e0*/  BSSY B0, `(.L_x_3622) ;  /* 0x0000006000007945 */ /* 0x000fe20003800000 */
[----:B------:R-:W-:-:S07]  /*98f0*/  IMAD.MOV.U32 R15, RZ, RZ, -0x1 ;  /* 0xffffffffff0f7424 */ /* 0x000fce00078e00ff */
[----:B-12---:R-:W-:Y:S05]  /*9900*/  WARPSYNC.COLLECTIVE R15, `(.L_x_3623) ;  /* 0x000000000f0c7348 */ /* 0x006fea0003c00000 */
[----:B------:R-:W-:Y:S02]  /*9910*/  ELECT P6, UR62, PT ;  /* 0x00000000003e782f */ /* 0x000fe400038c0000 */
[----:B------:R-:W-:Y:S01]  /*9920*/  MOV R14, UR62 ;  /* 0x0000003e000e7c02 */ /* 0x000fe20008000f00 */
[----:B-12---:R-:W-:Y:S10]  /*9930*/  ENDCOLLECTIVE ;  /* 0x000000000000791b */ /* 0x006ff40003800000 */
.L_x_3623:
[----:B------:R-:W-:Y:S05]  /*9940*/  BSYNC B0 ;  /* 0x0000000000007941 */ /* 0x000fea0003800000 */
.L_x_3622:
[----:B------:R-:W-:Y:S05]  /*9950*/  BRA `(.L_x_3624) ;  /* 0xfffffff800507947 */ /* 0x000fea000383ffff */
.L_x_3607:
[----:B-1----:R1:W2:Y:S02]  /*9960*/  SYNCS.PHASECHK.TRANS64.TRYWAIT P0, [R7+URZ], R0 ;  /* 0x00000000070075a7 */ /* 0x0022a4000800017f */
[----:B--2---:R-:W-:Y:S05]  /*9970*/  @!P0 NANOSLEEP.SYNCS 0x989680 ;  /* 0x009896800000895d */ /* 0x004fea0003900000 */
[----:B------:R-:W2:Y:S02]  /*9980*/  @!P0 SYNCS.PHASECHK.TRANS64 P0, [R7+URZ], R0 ;  /* 0x00000000070085a7 */ /* 0x000ea4000800007f */
[----:B--2---:R-:W-:Y:S05]  /*9990*/  @!P0 BRA `(.L_x_3607) ;  /* 0xfffffffc00f08947 */ /* 0x004fea000383ffff */
[----:B------:R-:W-:Y:S05]  /*99a0*/  BRA `(.L_x_3625) ;  /* 0xfffffff800907947 */ /* 0x000fea000383ffff */
.L_x_3608:
[----:B--2---:R2:W3:Y:S02]  /*99b0*/  SYNCS.PHASECHK.TRANS64.TRYWAIT P0, [R3+URZ], R2 ;  /* 0x00000002030075a7 */ /* 0x0044e4000800017f */
[----:B---3--:R-:W-:Y:S05]  /*99c0*/  @!P0 NANOSLEEP.SYNCS 0x989680 ;  /* 0x009896800000895d */ /* 0x008fea0003900000 */
[----:B------:R-:W3:Y:S02]  /*99d0*/  @!P0 SYNCS.PHASECHK.TRANS64 P0, [R3+URZ], R2 ;  /* 0x00000002030085a7 */ /* 0x000ee4000800007f */
[----:B---3--:R-:W-:Y:S05]  /*99e0*/  @!P0 BRA `(.L_x_3608) ;  /* 0xfffffffc00f08947 */ /* 0x008fea000383ffff */
[----:B------:R-:W-:Y:S05]  /*99f0*/  BRA `(.L_x_3626) ;  /* 0xfffffff800847947 */ /* 0x000fea000383ffff */
.L_x_3627:
        /* <DEDUP_REMOVED lines=16> */
.L_x_3878:


//--------------------- .text._ZN7cutlass13device_kernelIN5flash32FlashAttnBwdPostprocessConvertdQIN4cute5tupleIJNS3_1CILi96EEENS5_ILi192EEEEEENS_6half_tEfNS_4arch4Sm90ELi384ENS3_8TiledMMAINS3_8MMA_AtomIJNS3_4SM904GMMA25MMA_64x96x16_F32F16F16_SSILNSF_5MajorE1ELSH_1ELNSF_7ScaleInE1ELSI_1EEEEEENS3_6LayoutINS4_IJNS5_ILi3EEENS5_ILi1EEESN_EEENS4_IJSN_NS5_ILi0EEESP_EEEEENS4_IJNS3_10UnderscoreESS_SS_EEEEELb1EEEEEvNT_6ParamsE --------------------------
	.section	.text._ZN7cutlass13device_kernelIN5flash32FlashAttnBwdPostprocessConvertdQIN4cute5tupleIJNS3_1CILi96EEENS5_ILi192EEEEEENS_6half_tEfNS_4arch4Sm90ELi384ENS3_8TiledMMAINS3_8MMA_AtomIJNS3_4SM904GMMA25MMA_64x96x16_F32F16F16_SSILNSF_5MajorE1ELSH_1ELNSF_7ScaleInE1ELSI_1EEEEEENS3_6LayoutINS4_IJNS5_ILi3EEENS5_ILi1EEESN_EEENS4_IJSN_NS5_ILi0EEESP_EEEEENS4_IJNS3_10UnderscoreESS_SS_EEEEELb1EEEEEvNT_6ParamsE,"ax",@progbits
	.align	128
.text._ZN7cutlass13device_kernelIN5flash32FlashAttnBwdPostprocessConvertdQIN4cute5tupleIJNS3_1CILi96EEENS5_ILi192EEEEEENS_6half_tEfNS_4arch4Sm90ELi384ENS3_8TiledMMAINS3_8MMA_AtomIJNS3_4SM904GMMA25MMA_64x96x16_F32F16F16_SSILNSF_5MajorE1ELSH_1ELNSF_7ScaleInE1ELSI_1EEEEEENS3_6LayoutINS4_IJNS5_ILi3EEENS5_ILi1EEESN_EEENS4_IJSN_NS5_ILi0EEESP_EEEEENS4_IJNS3_10UnderscoreESS_SS_EEEEELb1EEEEEvNT_6ParamsE:
        .type           _ZN7cutlass13device_kernelIN5flash32FlashAttnBwdPostprocessConvertdQIN4cute5tupleIJNS3_1CILi96EEENS5_ILi192EEEEEENS_6half_tEfNS_4arch4Sm90ELi384ENS3_8TiledMMAINS3_8MMA_AtomIJNS3_4SM904GMMA25MMA_64x96x16_F32F16F16_SSILNSF_5MajorE1ELSH_1ELNSF_7ScaleInE1ELSI_1EEEEEENS3_6LayoutINS4_IJNS5_ILi3EEENS5_ILi1EEESN_EEENS4_IJSN_NS5_ILi0EEESP_EEEEENS4_IJNS3_10UnderscoreESS_SS_EEEEELb1EEEEEvNT_6ParamsE,@function
        .size           _ZN7cutlass13device_kernelIN5flash32FlashAttnBwdPostprocessConvertdQIN4cute5tupleIJNS3_1CILi96EEENS5_ILi192EEEEEENS_6half_tEfNS_4arch4Sm90ELi384ENS3_8TiledMMAINS3_8MMA_AtomIJNS3_4SM904GMMA25MMA_64x96x16_F32F16F16_SSILNSF_5MajorE1ELSH_1ELNSF_7ScaleInE1ELSI_1EEEEEENS3_6LayoutINS4_IJNS5_ILi3EEENS5_ILi1EEESN_EEENS4_IJSN_NS5_ILi0EEESP_EEEEENS4_IJNS3_10UnderscoreESS_SS_EEEEELb1EEEEEvNT_6ParamsE,(.L_x_3879 - _ZN7cutlass13device_kernelIN5flash32FlashAttnBwdPostprocessConvertdQIN4cute5tupleIJNS3_1CILi96EEENS5_ILi192EEEEEENS_6half_tEfNS_4arch4Sm90ELi384ENS3_8TiledMMAINS3_8MMA_AtomIJNS3_4SM904GMMA25MMA_64x96x16_F32F16F16_SSILNSF_5MajorE1ELSH_1ELNSF_7ScaleInE1ELSI_1EEEEEENS3_6LayoutINS4_IJNS5_ILi3EEENS5_ILi1EEESN_EEENS4_IJSN_NS5_ILi0EEESP_EEEEENS4_IJNS3_10UnderscoreESS_SS_EEEEELb1EEEEEvNT_6ParamsE)
        .other          _ZN7cutlass13device_kernelIN5flash32FlashAttnBwdPostprocessConvertdQIN4cute5tupleIJNS3_1CILi96EEENS5_ILi192EEEEEENS_6half_tEfNS_4arch4Sm90ELi384ENS3_8TiledMMAINS3_8MMA_AtomIJNS3_4SM904GMMA25MMA_64x96x16_F32F16F16_SSILNSF_5MajorE1ELSH_1ELNSF_7ScaleInE1ELSI_1EEEEEENS3_6LayoutINS4_IJNS5_ILi3EEENS5_ILi1EEESN_EEENS4_IJSN_NS5_ILi0EEESP_EEEEENS4_IJNS3_10UnderscoreESS_SS_EEEEELb1EEEEEvNT_6ParamsE,@"STO_CUDA_ENTRY STV_DEFAULT"
_ZN7cutlass13device_kernelIN5flash32FlashAttnBwdPostprocessConvertdQIN4cute5tupleIJNS3_1CILi96EEENS5_ILi192EEEEEENS_6half_tEfNS_4arch4Sm90ELi384ENS3_8TiledMMAINS3_8MMA_AtomIJNS3_4SM904GMMA25MMA_64x96x16_F32F16F16_SSILNSF_5MajorE1ELSH_1ELNSF_7ScaleInE1ELSI_1EEEEEENS3_6LayoutINS4_IJNS5_ILi3EEENS5_ILi1EEESN_EEENS4_IJSN_NS5_ILi0EEESP_EEEEENS4_IJNS3_10UnderscoreESS_SS_EEEEELb1EEEEEvNT_6ParamsE:
[----:B------:R-:W-:Y:S08]  /*0000*/  LDC R1, c[0x0][0x28] ;  /* 0x00000a00ff017b82 */ /* 0x000ff00000000800 */
[----:B------:R-:W0:Y:S01]  /*0010*/  LDC.64 R4, c[0x0][0x278] ;  /* 0x00009e00ff047b82 */ /* 0x000e220000000a00 */
[----:B------:R-:W1:Y:S01]  /*0020*/  S2R R11, SR_CTAID.Z ;  /* 0x00000000000b7919 */ /* 0x000e620000002700 */
[----:B------:R-:W-:-:S06]  /*0030*/  ULDC.64 UR8, c[0x0][0x208] ;  /* 0x0000820000087ab9 */ /* 0x000fcc0000000a00 */
[----:B------:R-:W2:Y:S08]  /*0040*/  LDC.64 R8, c[0x0][0x270] ;  /* 0x00009c00ff087b82 */ /* 0x000eb00000000a00 */
[----:B------:R-:W1:Y:S01]  /*0050*/  LDC.64 R2, c[0x0][0x270] ;  /* 0x00009c00ff027b82 */ /* 0x000e620000000a00 */
[----:B0-----:R-:W-:-:S04]  /*0060*/  ISETP.NE.U32.AND P2, PT, R4, RZ, PT ;  /* 0x000000ff0400720c */ /* 0x001fc80003f45070 */
[----:B------:R-:W-:-:S03]  /*0070*/  ISETP.NE.AND.EX P2, PT, R5, RZ, PT, P2 ;  /* 0x000000ff0500720c */ /* 0x000fc60003f45320 */
[----:B------:R-:W0:Y:S01]  /*0080*/  LDC R55, c[0x0][0x240] ;  /* 0x00009000ff377b82 */ /* 0x000e220000000800 */
[----:B--2---:R-:W-:-:S04]  /*0090*/  ISETP.NE.U32.AND P1, PT, R8, RZ, PT ;  /* 0x000000ff0800720c */ /* 0x004fc80003f25070 */
[----:B------:R-:W-:Y:S01]  /*00a0*/  ISETP.NE.AND.EX P1, PT, R9, RZ, PT, P1 ;  /* 0x000000ff0900720c */ /* 0x000fe20003f25310 */
[----:B-1----:R-:W-:-:S04]  /*00b0*/  IMAD.WIDE R2, R11, 0x4, R2 ;  /* 0x000000040b027825 */ /* 0x002fc800078e0202 */
[----:B------:R-:W1:Y:S08]  /*00c0*/  @P2 LDC.64 R4, c[0x0][0x278] ;  /* 0x00009e00ff042b82 */ /* 0x000e700000000a00 */
[----:B------:R2:W5:Y:S01]  /*00d0*/  @P1 LDG.E R7, desc[UR8][R2.64] ;  /* 0x0000000802071981 */ /* 0x000562000c1e1900 */
[----:B-1----:R-:W-:-:S05]  /*00e0*/  @P2 IMAD.WIDE R4, R11, 0x4, R4 ;  /* 0x000000040b042825 */ /* 0x002fca00078e0204 */
[----:B0-----:R2:W5:Y:S01]  /*00f0*/  @P2 LDG.E R55, desc[UR8][R4.64] ;  /* 0x0000000804372981 */ /* 0x001562000c1e1900 */
[----:B------:R-:W-:Y:S01]  /*0100*/  ISETP.NE.U32.AND P0, PT, R8, RZ, PT ;  /* 0x000000ff0800720c */ /* 0x000fe20003f05070 */
[----:B------:R-:W0:Y:S03]  /*0110*/  S2R R48, SR_CTAID.X ;  /* 0x0000000000307919 */ /* 0x000e260000002500 */
[----:B------:R-:W-:Y:S01]  /*0120*/  ISETP.NE.AND.EX P0, PT, R9, RZ, PT, P0 ;  /* 0x000000ff0900720c */ /* 0x000fe20003f05300 */
[----:B0-----:R-:W-:Y:S01]  /*0130*/  IMAD R0, R48, 0x60, RZ ;  /* 0x0000006030007824 */ /* 0x001fe200078e02ff */
[----:B--2---:R-:W-:Y:S11]  /*0140*/  @P2 BRA `(.L_x_3628) ;  /* 0x0000000000102947 */ /* 0x004ff60003800000 */
[----:B------:R-:W-:Y:S05]  /*0150*/  @!P1 BRA `(.L_x_3628) ;  /* 0x00000000000c9947 */ /* 0x000fea0003800000 */
[----:B------:R-:W2:Y:S04]  /*0160*/  LDG.E R4, desc[UR8][R2.64] ;  /* 0x0000000802047981 */ /* 0x000ea8000c1e1900 */
[----:B-----5:R-:W2:Y:S02]  /*0170*/  LDG.E R55, desc[UR8][R2.64+0x4] ;  /* 0x0000040802377981 */ /* 0x020ea4000c1e1900 */
[----:B--2---:R-:W-:-:S07]  /*0180*/  IMAD.IADD R55, R55, 0x1, -R4 ;  /* 0x0000000137377824 */ /* 0x004fce00078e0a04 */
.L_x_3628:
[----:B-----5:R-:W-:-:S13]  /*0190*/  ISETP.GE.AND P2, PT, R0, R55, PT ;  /* 0x000000370000720c */ /* 0x020fda0003f46270 */
[----:B------:R-:W-:Y:S05]  /*01a0*/  @P0 EXIT P2 ;  /* 0x000000000000094d */ /* 0x000fea0001000000 */
[C---:B------:R-:W-:Y:S01]  /*01b0*/  @P1 IMAD R2, R11.reuse, 0x60, R7 ;  /* 0x000000600b021824 */ /* 0x040fe200078e0207 */
[----:B------:R-:W0:Y:S01]  /*01c0*/  S2R R0, SR_CTAID.Y ;  /* 0x0000000000007919 */ /* 0x000e220000002600 */
[----:B------:R-:W1:Y:S01]  /*01d0*/  LDC.64 R14, c[0x0][0x228] ;  /* 0x00008a00ff0e7b82 */ /* 0x000e620000000a00 */
[----:B------:R-:W-:Y:S01]  /*01e0*/  IMAD R9, R48, 0x4800, RZ ;  /* 0x0000480030097824 */ /* 0x000fe200078e02ff */
[----:B------:R-:W-:Y:S01]  /*01f0*/  SHF.R.S32.HI R53, RZ, 0x1f, R11 ;  /* 0x0000001fff357819 */ /* 0x000fe2000001140b */
[----:B------:R-:W-:Y:S01]  /*0200*/  @P1 IMAD.HI R2, R2, 0x2aaaaaab, RZ ;  /* 0x2aaaaaab02021827 */ /* 0x000fe200078e02ff */
[----:B------:R-:W2:Y:S01]  /*0210*/  S2R R12, SR_TID.X ;  /* 0x00000000000c7919 */ /* 0x000ea20000002100 */
[----:B------:R-:W-:Y:S01]  /*0220*/  SEL R50, R11, RZ, !P0 ;  /* 0x000000ff0b327207 */ /* 0x000fe20004000000 */
[----:B------:R-:W-:Y:S01]  /*0230*/  BSSY B0, `(.L_x_3629) ;  /* 0x000002f000007945 */ /* 0x000fe20003800000 */
[----:B------:R-:W-:Y:S01]  /*0240*/  SEL R53, R53, RZ, !P0 ;  /* 0x000000ff35357207 */ /* 0x000fe20004000000 */
[----:B------:R-:W3:Y:S01]  /*0250*/  LDC.64 R16, c[0x0][0x230] ;  /* 0x00008c00ff107b82 */ /* 0x000ee20000000a00 */
[----:B------:R-:W-:Y:S01]  /*0260*/  @P1 SHF.R.U32.HI R3, RZ, 0x1f, R2 ;  /* 0x0000001fff031819 */ /* 0x000fe20000011602 */
[----:B------:R-:W4:Y:S03]  /*0270*/  S2R R13, SR_CgaCtaId ;  /* 0x00000000000d7919 */ /* 0x000f260000008800 */
[----:B------:R-:W-:-:S05]  /*0280*/  @P1 LEA.HI.SX32 R3, R2, R3, 0x1c ;  /* 0x0000000302031211 */ /* 0x000fca00078fe2ff */
[----:B------:R-:W-:Y:S01]  /*0290*/  @P1 IMAD R5, R3, 0x4800, RZ ;  /* 0x0000480003051824 */ /* 0x000fe200078e02ff */
[----:B------:R-:W-:-:S03]  /*02a0*/  CS2R R2, SRZ ;  /* 0x0000000000027805 */ /* 0x000fc6000001ff00 */
[--C-:B------:R-:W-:Y:S01]  /*02b0*/  @P1 IMAD.MOV.U32 R2, RZ, RZ, R5.reuse ;  /* 0x000000ffff021224 */ /* 0x100fe200078e0005 */
[----:B------:R-:W-:-:S04]  /*02c0*/  @P1 SHF.R.S32.HI R3, RZ, 0x1f, R5 ;  /* 0x0000001fff031819 */ /* 0x000fc80000011405 */
[----:B------:R-:W-:-:S04]  /*02d0*/  IADD3 R2, P2, R9, R2, RZ ;  /* 0x0000000209027210 */ /* 0x000fc80007f5e0ff */
[----:B------:R-:W-:Y:S02]  /*02e0*/  LEA.HI.X.SX32 R3, R9, R3, 0x1, P2 ;  /* 0x0000000309037211 */ /* 0x000fe400010f0eff */
[----:B------:R-:W5:Y:S01]  /*02f0*/  LDC.64 R8, c[0x0][0x210] ;  /* 0x00008400ff087b82 */ /* 0x000f620000000a00 */
[----:B0-----:R-:W-:Y:S01]  /*0300*/  SHF.R.S32.HI R51, RZ, 0x1f, R0 ;  /* 0x0000001fff337819 */ /* 0x001fe20000011400 */
[----:B-1----:R-:W-:Y:S01]  /*0310*/  IMAD.WIDE.U32 R2, R0, R14, R2 ;  /* 0x0000000e00027225 */ /* 0x002fe200078e0002 */
[----:B--2---:R-:W-:-:S03]  /*0320*/  ISETP.NE.AND P0, PT, R12, RZ, PT ;  /* 0x000000ff0c00720c */ /* 0x004fc60003f05270 */
[----:B------:R-:W-:-:S04]  /*0330*/  IMAD R4, R51, R14, RZ ;  /* 0x0000000e33047224 */ /* 0x000fc800078e02ff */
[----:B------:R-:W-:Y:S02]  /*0340*/  IMAD R5, R0, R15, R4 ;  /* 0x0000000f00057224 */ /* 0x000fe400078e0204 */
[-C--:B---3--:R-:W-:Y:S02]  /*0350*/  IMAD R4, R53, R16.reuse, RZ ;  /* 0x0000001035047224 */ /* 0x088fe400078e02ff */
[----:B------:R-:W-:Y:S02]  /*0360*/  IMAD.IADD R3, R3, 0x1, R5 ;  /* 0x0000000103037824 */ /* 0x000fe400078e0205 */
[C---:B------:R-:W-:Y:S02]  /*0370*/  IMAD R5, R50.reuse, R17, R4 ;  /* 0x0000001132057224 */ /* 0x040fe400078e0204 */
[----:B------:R-:W-:-:S05]  /*0380*/  IMAD.WIDE.U32 R2, R50, R16, R2 ;  /* 0x0000001032027225 */ /* 0x000fca00078e0002 */
[----:B------:R-:W-:Y:S02]  /*0390*/  IADD3 R3, R3, R5, RZ ;  /* 0x0000000503037210 */ /* 0x000fe40007ffe0ff */
[----:B-----5:R-:W-:-:S04]  /*03a0*/  LEA R8, P2, R2, R8, 0x2 ;  /* 0x0000000802087211 */ /* 0x020fc800078410ff */
[----:B------:R-:W-:Y:S01]  /*03b0*/  LEA.HI.X R3, R2, R9, R3, 0x2, P2 ;  /* 0x0000000902037211 */ /* 0x000fe200010f1403 */
[----:B----4-:R-:W-:Y:S08]  /*03c0*/  @P0 BRA `(.L_x_3630) ;  /* 0x0000000000540947 */ /* 0x010ff00003800000 */
[----:B------:R-:W0:Y:S01]  /*03d0*/  S2UR UR7, SR_CgaCtaId ;  /* 0x00000000000779c3 */ /* 0x000e220000008800 */
[----:B------:R-:W-:Y:S01]  /*03e0*/  UMOV UR6, 0x400 ;  /* 0x0000040000067882 */ /* 0x000fe20000000000 */
[----:B------:R-:W-:Y:S01]  /*03f0*/  UMOV UR4, 0x1 ;  /* 0x0000000100047882 */ /* 0x000fe20000000000 */
[----:B------:R-:W-:Y:S01]  /*0400*/  IMAD.MOV.U32 R2, RZ, RZ, 0x12000 ;  /* 0x00012000ff027424 */ /* 0x000fe200078e00ff */
[----:B------:R-:W-:-:S04]  /*0410*/  UIADD3 UR4, -UR4, 0x100000, URZ ;  /* 0x0010000004047890 */ /* 0x000fc8000fffe13f */
[----:B------:R-:W-:Y:S02]  /*0420*/  USHF.L.U32 UR5, UR4, 0xb, URZ ;  /* 0x0000000b04057899 */ /* 0x000fe4000800063f */
[----:B------:R-:W-:Y:S01]  /*0430*/  USHF.L.U32 UR4, UR4, 0x1, URZ ;  /* 0x0000000104047899 */ /* 0x000fe2000800063f */
[----:B------:R-:W-:Y:S01]  /*0440*/  PLOP3.LUT P0, PT, PT, PT, PT, 0x80, 0x0 ;  /* 0x000000000000781c */ /* 0x000fe20003f0f070 */
[----:B------:R-:W-:Y:S01]  /*0450*/  UMOV UR10, 0x1200 ;  /* 0x00001200000a7882 */ /* 0x000fe20000000000 */
[----:B0-----:R-:W-:-:S04]  /*0460*/  ULEA UR6, UR7, UR6, 0x18 ;  /* 0x0000000607067291 */ /* 0x001fc8000f8ec03f */
[----:B------:R-:W-:Y:S01]  /*0470*/  UIADD3 UR7, UR6, 0x1b000, URZ ;  /* 0x0001b00006077890 */ /* 0x000fe2000fffe03f */
[----:B------:R-:W0:Y:S07]  /*0480*/  FENCE.VIEW.ASYNC.S ;  /* 0x00000000000073c6 */ /* 0x000e2e0000000000 */
[----:B0-----:R0:W1:Y:S02]  /*0490*/  SYNCS.EXCH.64 URZ, [UR6+0x1b000], UR4 ;  /* 0x01b00004063f75b2 */ /* 0x0010640008000100 */
[----:B0-----:R-:W-:-:S02]  /*04a0*/  R2UR UR4, R8 ;  /* 0x00000000080472ca */ /* 0x001fc400000e0000 */
[----:B------:R-:W-:Y:S01]  /*04b0*/  R2UR UR5, R3 ;  /* 0x00000000030572ca */ /* 0x000fe200000e0000 */
[----:B-1----:R0:W-:-:S14]  /*04c0*/  SYNCS.ARRIVE.TRANS64 RZ, [UR6+0x1b000], R2 ;  /* 0x01b00002ffff79a7 */ /* 0x0021dc0008000006 */
.L_x_3631:
[----:B------:R-:W-:Y:S01]  /*04d0*/  @P0 ELECT P2, URZ, PT ;  /* 0x00000000003f082f */ /* 0x000fe20003840000 */
[----:B------:R1:W-:-:S12]  /*04e0*/  UBLKCP.S.G [UR6], [UR4], UR10 ;  /* 0x00000006040073ba */ /* 0x0003d8000800020a */
[----:B------:R-:W-:Y:S02]  /*04f0*/  @P2 PLOP3.LUT P0, PT, P2, PT, PT, 0x8, 0x0 ;  /* 0x000000000000281c */ /* 0x000fe4000170e170 */
[----:B------:R-:W-:-:S11]  /*0500*/  PLOP3.LUT P2, PT, PT, PT, PT, 0x8, 0x0 ;  /* 0x000000000000781c */ /* 0x000fd60003f4e170 */
[----:B-1----:R-:W-:Y:S05]  /*0510*/  @P0 BRA.U.ANY `(.L_x_3631) ;  /* 0xfffffffd00ec0947 */ /* 0x002fea000393ffff */
.L_x_3630:
[----:B------:R-:W-:Y:S05]  /*0520*/  BSYNC B0 ;  /* 0x0000000000007941 */ /* 0x000fea0003800000 */
.L_x_3629:
[----:B------:R-:W-:Y:S01]  /*0530*/  BAR.SYNC.DEFER_BLOCKING 0x0 ;  /* 0x0000000000007b1d */ /* 0x000fe20000010000 */
[----:B0-----:R-:W-:Y:S02]  /*0540*/  MOV R2, 0x400 ;  /* 0x0000040000027802 */ /* 0x001fe40000000f00 */
[----:B------:R-:W-:Y:S02]  /*0550*/  CS2R R68, SRZ ;  /* 0x0000000000447805 */ /* 0x000fe4000001ff00 */
[----:B------:R-:W-:Y:S01]  /*0560*/  SHF.L.U32 R3, RZ, 0x1f, RZ ;  /* 0x0000001fff037819 */ /* 0x000fe200000006ff */
[--C-:B------:R-:W-:Y:S01]  /*0570*/  @P1 IMAD.MOV.U32 R68, RZ, RZ, R7.reuse ;  /* 0x000000ffff441224 */ /* 0x100fe200078e0007 */
[----:B------:R-:W-:Y:S02]  /*0580*/  LEA R2, R13, R2, 0x18 ;  /* 0x000000020d027211 */ /* 0x000fe400078ec0ff */
[----:B------:R-:W-:-:S07]  /*0590*/  @P1 SHF.R.S32.HI R69, RZ, 0x1f, R7 ;  /* 0x0000001fff451819 */ /* 0x000fce0000011407 */
.L_x_3632:
[----:B0-----:R0:W1:Y:S02]  /*05a0*/  SYNCS.PHASECHK.TRANS64.TRYWAIT P0, [R2+URZ+0x1b000], R3 ;  /* 0x01b00003020075a7 */ /* 0x001064000800017f */
[----:B-1----:R-:W-:Y:S05]  /*05b0*/  @!P0 NANOSLEEP.SYNCS 0x989680 ;  /* 0x009896800000895d */ /* 0x002fea0003900000 */
[----:B------:R-:W1:Y:S02]  /*05c0*/  @!P0 SYNCS.PHASECHK.TRANS64 P0, [R2+URZ+0x1b000], R3 ;  /* 0x01b00003020085a7 */ /* 0x000e64000800007f */
[----:B-1----:R-:W-:Y:S05]  /*05d0*/  @!P0 BRA `(.L_x_3632) ;  /* 0xfffffffc00f08947 */ /* 0x002fea000383ffff */
[----:B------:R-:W-:Y:S01]  /*05e0*/  SHF.R.S32.HI R5, RZ, 0x1f, R12 ;  /* 0x0000001fff057819 */ /* 0x000fe2000001140c */
[----:B------:R-:W-:Y:S01]  /*05f0*/  IMAD.HI R6, R12, 0x2aaaaaab, RZ ;  /* 0x2aaaaaab0c067827 */ /* 0x000fe200078e02ff */
[----:B------:R-:W-:Y:S01]  /*0600*/  ULDC UR4, c[0x0][0x268] ;  /* 0x00009a0000047ab9 */ /* 0x000fe20000000800 */
[----:B------:R-:W-:Y:S01]  /*0610*/  ULDC.64 UR6, c[0x0][0x258] ;  /* 0x0000960000067ab9 */ /* 0x000fe20000000a00 */
[----:B0-----:R-:W-:Y:S01]  /*0620*/  LEA.HI R3, R5, R12, RZ, 0x7 ;  /* 0x0000000c05037211 */ /* 0x001fe200078f38ff */
[----:B------:R-:W-:Y:S01]  /*0630*/  IMAD R55, R48, -0x60, R55 ;  /* 0xffffffa030377824 */ /* 0x000fe200078e0237 */
[----:B------:R-:W-:Y:S01]  /*0640*/  SHF.R.U32.HI R9, RZ, 0x1f, R6 ;  /* 0x0000001fff097819 */ /* 0x000fe20000011606 */
[----:B------:R-:W-:Y:S01]  /*0650*/  IMAD R51, R51, UR6, RZ ;  /* 0x0000000633337c24 */ /* 0x000fe2000f8e02ff */
[----:B------:R-:W-:Y:S01]  /*0660*/  LOP3.LUT R7, R3, 0x3fffff80, RZ, 0xc0, !PT ;  /* 0x3fffff8003077812 */ /* 0x000fe200078ec0ff */
[----:B------:R-:W-:Y:S01]  /*0670*/  BSSY B0, `(.L_x_3633) ;  /* 0x00000b7000007945 */ /* 0x000fe20003800000 */
[----:B------:R-:W-:Y:S01]  /*0680*/  SHF.R.S32.HI R4, RZ, 0x7, R3 ;  /* 0x00000007ff047819 */ /* 0x000fe20000011403 */
[----:B------:R-:W-:Y:S01]  /*0690*/  IMAD R51, R0, UR7, R51 ;  /* 0x0000000700337c24 */ /* 0x000fe2000f8e0233 */
[-C--:B------:R-:W-:Y:S01]  /*06a0*/  LEA.HI R14, R6, R9.reuse, RZ, 0x1d ;  /* 0x00000009060e7211 */ /* 0x080fe200078fe8ff */
[----:B------:R-:W-:Y:S01]  /*06b0*/  IMAD.IADD R7, R12, 0x1, -R7 ;  /* 0x000000010c077824 */ /* 0x000fe200078e0a07 */
[----:B------:R-:W-:-:S02]  /*06c0*/  LEA.HI.SX32 R3, R6, R9, 0x1e ;  /* 0x0000000906037211 */ /* 0x000fc400078ff2ff */
[----:B------:R-:W-:Y:S01]  /*06d0*/  LEA.HI R15, R6, R9, RZ, 0x1b ;  /* 0x00000009060f7211 */ /* 0x000fe200078fd8ff */
[----:B------:R-:W-:Y:S01]  /*06e0*/  IMAD R7, R4, 0x600, R7 ;  /* 0x0000060004077824 */ /* 0x000fe200078e0207 */
[-C--:B------:R-:W-:Y:S01]  /*06f0*/  LEA.HI R4, R5, R12.reuse, RZ, 0x3 ;  /* 0x0000000c05047211 */ /* 0x080fe200078f18ff */
[----:B------:R-:W-:Y:S01]  /*0700*/  IMAD R66, R3, -0x18, R12 ;  /* 0xffffffe803427824 */ /* 0x000fe200078e020c */
[-C--:B------:R-:W-:Y:S01]  /*0710*/  LEA.HI R8, R5, R12.reuse, RZ, 0x4 ;  /* 0x0000000c05087211 */ /* 0x080fe200078f20ff */
[----:B------:R-:W-:Y:S01]  /*0720*/  IMAD.SHL.U32 R24, R14, 0x40, RZ ;  /* 0x000000400e187824 */ /* 0x000fe200078e00ff */
[----:B------:R-:W-:Y:S02]  /*0730*/  SHF.L.U32 R7, R7, 0x2, RZ ;  /* 0x0000000207077819 */ /* 0x000fe400000006ff */
[CC--:B------:R-:W-:Y:S02]  /*0740*/  LEA.HI R10, R5.reuse, R12.reuse, RZ, 0x6 ;  /* 0x0000000c050a7211 */ /* 0x0c0fe400078f30ff */
[----:B------:R-:W-:Y:S01]  /*0750*/  LEA.HI R6, R5, R12, RZ, 0x5 ;  /* 0x0000000c05067211 */ /* 0x000fe200078f28ff */
[----:B------:R-:W-:Y:S01]  /*0760*/  IMAD R64, R7, 0x4, R2 ;  /* 0x0000000407407824 */ /* 0x000fe200078e0202 */
[----:B------:R-:W-:-:S02]  /*0770*/  LOP3.LUT R5, R4, 0xfffffff8, RZ, 0xc0, !PT ;  /* 0xfffffff804057812 */ /* 0x000fc400078ec0ff */
[----:B------:R-:W-:Y:S02]  /*0780*/  SHF.R.S32.HI R9, RZ, 0x4, R8 ;  /* 0x00000004ff097819 */ /* 0x000fe40000011408 */
[----:B------:R-:W0:Y:S01]  /*0790*/  LDS.128 R44, [R64] ;  /* 0x00000000402c7984 */ /* 0x000e220000000c00 */
[----:B------:R-:W-:Y:S01]  /*07a0*/  IMAD.IADD R22, R12, 0x1, -R5 ;  /* 0x000000010c167824 */ /* 0x000fe200078e0a05 */
[----:B------:R-:W-:Y:S02]  /*07b0*/  LEA.HI R5, R3, R3, RZ, 0x1 ;  /* 0x0000000303057211 */ /* 0x000fe400078f08ff */
[----:B------:R-:W-:Y:S01]  /*07c0*/  LEA.HI R8, R8, R9, RZ, 0x1 ;  /* 0x0000000908087211 */ /* 0x000fe200078f08ff */
[----:B------:R-:W1:Y:S01]  /*07d0*/  LDS.128 R40, [R64+0x2800] ;  /* 0x0028000040287984 */ /* 0x000e620000000c00 */
[----:B------:R-:W-:Y:S02]  /*07e0*/  LEA.HI R23, R22, R22, RZ, 0x1 ;  /* 0x0000001616177211 */ /* 0x000fe400078f08ff */
[----:B------:R-:W-:Y:S01]  /*07f0*/  LOP3.LUT R16, R5, 0x7fffffe, RZ, 0xc0, !PT ;  /* 0x07fffffe05107812 */ /* 0x000fe200078ec0ff */
[----:B------:R-:W2:Y:S01]  /*0800*/  LDS.128 R36, [R64+0x3000] ;  /* 0x0030000040247984 */ /* 0x000ea20000000c00 */
[----:B------:R-:W-:-:S02]  /*0810*/  SHF.R.S32.HI R27, RZ, 0x1f, R66 ;  /* 0x0000001fff1b7819 */ /* 0x000fc40000011442 */
[C---:B------:R-:W-:Y:S01]  /*0820*/  LOP3.LUT R13, R23.reuse, 0x3fffffe, RZ, 0xc0, !PT ;  /* 0x03fffffe170d7812 */ /* 0x040fe200078ec0ff */
[----:B------:R-:W-:Y:S01]  /*0830*/  IMAD.SHL.U32 R23, R23, 0x20, RZ ;  /* 0x0000002017177824 */ /* 0x000fe200078e00ff */
[----:B------:R-:W-:Y:S01]  /*0840*/  LOP3.LUT R8, R8, 0xfffffe, RZ, 0xc0, !PT ;  /* 0x00fffffe08087812 */ /* 0x000fe200078ec0ff */
[----:B------:R-:W-:Y:S01]  /*0850*/  IMAD.IADD R12, R3, 0x1, -R16 ;  /* 0x00000001030c7824 */ /* 0x000fe200078e0a10 */
[----:B------:R-:W-:Y:S01]  /*0860*/  LEA.HI R27, R27, R66, RZ, 0x2 ;  /* 0x000000421b1b7211 */ /* 0x000fe200078f10ff */
[----:B------:R-:W3:Y:S01]  /*0870*/  LDS.128 R16, [R64+0x1800] ;  /* 0x0018000040107984 */ /* 0x000ee20000000c00 */
[----:B------:R-:W-:Y:S01]  /*0880*/  LOP3.LUT R25, R24, 0xc0, RZ, 0xc0, !PT ;  /* 0x000000c018197812 */ /* 0x000fe200078ec0ff */
[----:B------:R-:W-:Y:S01]  /*0890*/  IMAD.IADD R21, R9, 0x1, -R8 ;  /* 0x0000000109157824 */ /* 0x000fe200078e0a08 */
[----:B------:R-:W-:Y:S01]  /*08a0*/  SHF.L.U32 R66, R66, 0x3, RZ ;  /* 0x0000000342427819 */ /* 0x000fe200000006ff */
[----:B------:R-:W-:Y:S01]  /*08b0*/  IMAD R28, R15, 0x8, R12 ;  /* 0x000000080f1c7824 */ /* 0x000fe200078e020c */
[----:B------:R-:W-:Y:S01]  /*08c0*/  LOP3.LUT R20, R4, 0x8, RZ, 0xc0, !PT ;  /* 0x0000000804147812 */ /* 0x000fe200078ec0ff */
[----:B------:R-:W4:Y:S01]  /*08d0*/  LDS.128 R32, [R64+0x3800] ;  /* 0x0038000040207984 */ /* 0x000f220000000c00 */
[----:B------:R-:W-:-:S02]  /*08e0*/  SHF.R.S32.HI R4, RZ, 0x6, R10 ;  /* 0x00000006ff047819 */ /* 0x000fc4000001140a */
[----:B------:R-:W-:Y:S01]  /*08f0*/  SHF.R.U32.HI R7, RZ, 0x1, R6 ;  /* 0x00000001ff077819 */ /* 0x000fe20000011606 */
[----:B------:R-:W5:Y:S01]  /*0900*/  LDS.128 R8, [R64+0x800] ;  /* 0x0008000040087984 */ /* 0x000f620000000c00 */
[----:B------:R-:W-:Y:S01]  /*0910*/  LOP3.LUT R23, R23, 0xc0, RZ, 0xc0, !PT ;  /* 0x000000c017177812 */ /* 0x000fe200078ec0ff */
[----:B------:R-:W-:Y:S01]  /*0920*/  IMAD R21, R4, 0xc, R21 ;  /* 0x0000000c04157824 */ /* 0x000fe200078e0215 */
[----:B------:R-:W-:Y:S02]  /*0930*/  IADD3 R22, R22, -R13, RZ ;  /* 0x8000000d16167210 */ /* 0x000fe40007ffe0ff */
[----:B------:R-:W-:Y:S01]  /*0940*/  LOP3.LUT R26, R25, 0x18, R66, 0xf8, !PT ;  /* 0x00000018191a7812 */ /* 0x000fe200078ef842 */
[----:B------:R-:W5:Y:S01]  /*0950*/  LDS.128 R12, [R64+0x2000] ;  /* 0x00200000400c7984 */ /* 0x000f620000000c00 */
[----:B------:R-:W-:Y:S01]  /*0960*/  SHF.R.S32.HI R27, RZ, 0x2, R27 ;  /* 0x00000002ff1b7819 */ /* 0x000fe2000001141b */
[----:B------:R-:W-:Y:S01]  /*0970*/  IMAD R21, R21, 0x8, R22 ;  /* 0x0000000815157824 */ /* 0x000fe200078e0216 */
[----:B------:R-:W-:-:S02]  /*0980*/  SHF.R.U32.HI R25, RZ, 0x3, R25 ;  /* 0x00000003ff197819 */ /* 0x000fc40000011619 */
[----:B------:R-:W-:Y:S01]  /*0990*/  LOP3.LUT R20, R20, 0x10, R7, 0xf8, !PT ;  /* 0x0000001014147812 */ /* 0x000fe200078ef807 */
[----:B------:R-:W-:Y:S01]  /*09a0*/  IMAD R52, R27, 0x60, R28 ;  /* 0x000000601b347824 */ /* 0x000fe200078e021c */
[--C-:B------:R-:W-:Y:S01]  /*09b0*/  SHF.R.U32.HI R24, RZ, 0x3, R23.reuse ;  /* 0x00000003ff187819 */ /* 0x100fe20000011617 */
[----:B------:R-:W5:Y:S01]  /*09c0*/  LDS.128 R4, [R64+0x1000] ;  /* 0x0010000040047984 */ /* 0x000f620000000c00 */
[----:B------:R-:W-:Y:S01]  /*09d0*/  LOP3.LUT R25, R26, R25, RZ, 0x3c, !PT ;  /* 0x000000191a197212 */ /* 0x000fe200078e3cff */
[----:B0-----:R-:W-:Y:S01]  /*09e0*/  FMUL.FTZ R59, R45, UR4 ;  /* 0x000000042d3b7c20 */ /* 0x001fe20008410000 */
[----:B------:R-:W-:Y:S01]  /*09f0*/  LOP3.LUT R20, R24, R20, R23, 0x1e, !PT ;  /* 0x0000001418147212 */ /* 0x000fe200078e1e17 */
[----:B------:R-:W0:Y:S01]  /*0a00*/  LDS.128 R28, [R64+0x4000] ;  /* 0x00400000401c7984 */ /* 0x000e220000000c00 */
[----:B------:R-:W-:Y:S01]  /*0a10*/  FMUL.FTZ R54, R46, UR4 ;  /* 0x000000042e367c20 */ /* 0x000fe20008410000 */
[----:B------:R-:W-:Y:S01]  /*0a20*/  IMAD.U32 R49, R52, 0x20, R25 ;  /* 0x0000002034317824 */ /* 0x000fe200078e0019 */
[----:B------:R-:W-:Y:S01]  /*0a30*/  LEA R57, R21, R20, 0x5 ;  /* 0x0000001415397211 */ /* 0x000fe200078e28ff */
[----:B------:R-:W0:Y:S01]  /*0a40*/  LDS.128 R24, [R64+0x4800] ;  /* 0x0048000040187984 */ /* 0x000e220000000c00 */
[----:B------:R-:W-:Y:S01]  /*0a50*/  FMUL.FTZ R52, R44, UR4 ;  /* 0x000000042c347c20 */ /* 0x000fe20008410000 */
[----:B------:R-:W-:Y:S01]  /*0a60*/  FMUL.FTZ R61, R47, UR4 ;  /* 0x000000042f3d7c20 */ /* 0x000fe20008410000 */
[----:B-1----:R-:W-:Y:S01]  /*0a70*/  FMUL.FTZ R41, R41, UR4 ;  /* 0x0000000429297c20 */ /* 0x002fe20008410000 */
[----:B------:R-:W1:Y:S01]  /*0a80*/  LDS.128 R20, [R64+0x5000] ;  /* 0x0050000040147984 */ /* 0x000e620000000c00 */
[----:B--2---:R-:W-:Y:S01]  /*0a90*/  FMUL.FTZ R36, R36, UR4 ;  /* 0x0000000424247c20 */ /* 0x004fe20008410000 */
[----:B------:R-:W-:Y:S01]  /*0aa0*/  IMAD R57, R57, 0x2, R2 ;  /* 0x0000000239397824 */ /* 0x000fe200078e0202 */
[----:B------:R-:W-:Y:S01]  /*0ab0*/  SHF.R.S32.HI R67, RZ, 0x1f, R66 ;  /* 0x0000001fff437819 */ /* 0x000fe20000011442 */
[----:B------:R2:W1:Y:S01]  /*0ac0*/  LDS.128 R44, [R64+0x5800] ;  /* 0x00580000402c7984 */ /* 0x0004620000000c00 */
[----:B---3--:R-:W-:Y:S01]  /*0ad0*/  FMUL.FTZ R63, R17, UR4 ;  /* 0x00000004113f7c20 */ /* 0x008fe20008410000 */
[----:B------:R-:W-:Y:S01]  /*0ae0*/  FMUL.FTZ R17, R18, UR4 ;  /* 0x0000000412117c20 */ /* 0x000fe20008410000 */
[----:B------:R-:W-:Y:S01]  /*0af0*/  FMUL.FTZ R18, R19, UR4 ;  /* 0x0000000413127c20 */ /* 0x000fe20008410000 */
[----:B------:R-:W-:Y:S01]  /*0b00*/  FMUL.FTZ R16, R16, UR4 ;  /* 0x0000000410107c20 */ /* 0x000fe20008410000 */
[----:B----4-:R-:W-:Y:S01]  /*0b10*/  FMUL.FTZ R32, R32, UR4 ;  /* 0x0000000420207c20 */ /* 0x010fe20008410000 */
[----:B-----5:R-:W-:Y:S01]  /*0b20*/  FMUL.FTZ R56, R9, UR4 ;  /* 0x0000000409387c20 */ /* 0x020fe20008410000 */
[----:B------:R-:W-:Y:S01]  /*0b30*/  FMUL.FTZ R8, R8, UR4 ;  /* 0x0000000408087c20 */ /* 0x000fe20008410000 */
[----:B------:R-:W-:Y:S01]  /*0b40*/  FMUL.FTZ R9, R10, UR4 ;  /* 0x000000040a097c20 */ /* 0x000fe20008410000 */
[----:B------:R-:W-:Y:S01]  /*0b50*/  FMUL.FTZ R58, R11, UR4 ;  /* 0x000000040b3a7c20 */ /* 0x000fe20008410000 */
[----:B--2---:R-:W-:Y:S01]  /*0b60*/  FMUL.FTZ R64, R15, UR4 ;  /* 0x000000040f407c20 */ /* 0x004fe20008410000 */
        /* <DEDUP_REMOVED lines=15> */
[----:B0-----:R-:W-:Y:S01]  /*0c60*/  FMUL.FTZ R35, R29, UR4 ;  /* 0x000000041d237c20 */ /* 0x001fe20008410000 */
[----:B------:R-:W-:Y:S01]  /*0c70*/  FMUL.FTZ R40, R31, UR4 ;  /* 0x000000041f287c20 */ /* 0x000fe20008410000 */
[----:B------:R-:W-:Y:S01]  /*0c80*/  FMUL.FTZ R29, R30, UR4 ;  /* 0x000000041e1d7c20 */ /* 0x000fe20008410000 */
[----:B------:R-:W-:Y:S01]  /*0c90*/  FMUL.FTZ R31, R26, UR4 ;  /* 0x000000041a1f7c20 */ /* 0x000fe20008410000 */
[----:B------:R-:W-:Y:S01]  /*0ca0*/  FMUL.FTZ R12, R12, UR4 ;  /* 0x000000040c0c7c20 */ /* 0x000fe20008410000 */
[----:B------:R-:W-:Y:S01]  /*0cb0*/  FMUL.FTZ R30, R24, UR4 ;  /* 0x00000004181e7c20 */ /* 0x000fe20008410000 */
[----:B------:R-:W-:Y:S01]  /*0cc0*/  FMUL.FTZ R26, R27, UR4 ;  /* 0x000000041b1a7c20 */ /* 0x000fe20008410000 */
[----:B-1----:R-:W-:Y:S01]  /*0cd0*/  FMUL.FTZ R27, R21, UR4 ;  /* 0x00000004151b7c20 */ /* 0x002fe20008410000 */
[----:B------:R-:W-:Y:S01]  /*0ce0*/  FMUL.FTZ R24, R23, UR4 ;  /* 0x0000000417187c20 */ /* 0x000fe20008410000 */
[----:B------:R-:W-:Y:S01]  /*0cf0*/  FMUL.FTZ R28, R28, UR4 ;  /* 0x000000041c1c7c20 */ /* 0x000fe20008410000 */
[----:B------:R-:W-:Y:S01]  /*0d00*/  FMUL.FTZ R25, R25, UR4 ;  /* 0x0000000419197c20 */ /* 0x000fe20008410000 */
[----:B------:R-:W-:Y:S01]  /*0d10*/  FMUL.FTZ R21, R22, UR4 ;  /* 0x0000000416157c20 */ /* 0x000fe20008410000 */
[----:B------:R-:W-:Y:S01]  /*0d20*/  F2FP.F16.F32.PACK_AB R6, R56, R8 ;  /* 0x000000083806723e */ /* 0x000fe200000000ff */
[----:B------:R-:W-:Y:S01]  /*0d30*/  FMUL.FTZ R23, R46, UR4 ;  /* 0x000000042e177c20 */ /* 0x000fe20008410000 */
[----:B------:R-:W-:Y:S01]  /*0d40*/  F2FP.F16.F32.PACK_AB R7, R58, R9 ;  /* 0x000000093a07723e */ /* 0x000fe200000000ff */
[----:B------:R-:W-:Y:S01]  /*0d50*/  FMUL.FTZ R20, R20, UR4 ;  /* 0x0000000414147c20 */ /* 0x000fe20008410000 */
[----:B------:R-:W-:Y:S01]  /*0d60*/  FMUL.FTZ R22, R44, UR4 ;  /* 0x000000042c167c20 */ /* 0x000fe20008410000 */
[----:B------:R-:W-:Y:S01]  /*0d70*/  FMUL.FTZ R45, R45, UR4 ;  /* 0x000000042d2d7c20 */ /* 0x000fe20008410000 */
[----:B------:R-:W-:Y:S01]  /*0d80*/  F2FP.F16.F32.PACK_AB R4, R59, R52 ;  /* 0x000000343b04723e */ /* 0x000fe200000000ff */
[----:B------:R-:W-:Y:S01]  /*0d90*/  FMUL.FTZ R46, R47, UR4 ;  /* 0x000000042f2e7c20 */ /* 0x000fe20008410000 */
[----:B------:R-:W-:Y:S01]  /*0da0*/  F2FP.F16.F32.PACK_AB R5, R61, R54 ;  /* 0x000000363d05723e */ /* 0x000fe200000000ff */
[----:B------:R-:W-:Y:S01]  /*0db0*/  ULDC UR4, c[0x0][0x244] ;  /* 0x0000910000047ab9 */ /* 0x000fe20000000800 */
[----:B------:R-:W-:-:S02]  /*0dc0*/  F2FP.F16.F32.PACK_AB R8, R60, R10 ;  /* 0x0000000a3c08723e */ /* 0x000fc400000000ff */
[----:B------:R-:W-:Y:S01]  /*0dd0*/  F2FP.F16.F32.PACK_AB R9, R62, R11 ;  /* 0x0000000b3e09723e */ /* 0x000fe200000000ff */
[----:B------:R-:W-:Y:S01]  /*0de0*/  STSM.16.MT88.4 [R57+0x12000], R4 ;  /* 0x0120000439007844 */ /* 0x000fe20000004200 */
        /* <DEDUP_REMOVED lines=8> */
[----:B------:R-:W-:Y:S02]  /*0e70*/  F2FP.F16.F32.PACK_AB R38, R39, R32 ;  /* 0x000000202726723e */ /* 0x000fe400000000ff */
[----:B------:R-:W-:Y:S01]  /*0e80*/  F2FP.F16.F32.PACK_AB R36, R43, R36 ;  /* 0x000000242b24723e */ /* 0x000fe200000000ff */
[----:B------:R1:W-:Y:S01]  /*0e90*/  STSM.16.MT88.4 [R57+0x12800], R12 ;  /* 0x0128000c39007844 */ /* 0x0003e20000004200 */
[----:B------:R-:W-:Y:S02]  /*0ea0*/  F2FP.F16.F32.PACK_AB R39, R34, R33 ;  /* 0x000000212227723e */ /* 0x000fe400000000ff */
[----:B------:R-:W-:-:S02]  /*0eb0*/  F2FP.F16.F32.PACK_AB R28, R35, R28 ;  /* 0x0000001c231c723e */ /* 0x000fc400000000ff */
[----:B------:R-:W-:Y:S01]  /*0ec0*/  F2FP.F16.F32.PACK_AB R29, R40, R29 ;  /* 0x0000001d281d723e */ /* 0x000fe200000000ff */
[----:B------:R2:W-:Y:S01]  /*0ed0*/  STSM.16.MT88.4 [R57+0x12c00], R36 ;  /* 0x012c002439007844 */ /* 0x0005e20000004200 */
[----:B------:R-:W-:Y:S01]  /*0ee0*/  F2FP.F16.F32.PACK_AB R30, R25, R30 ;  /* 0x0000001e191e723e */ /* 0x000fe200000000ff */
[----:B0-----:R-:W-:Y:S01]  /*0ef0*/  IMAD R8, R49, 0x2, R2 ;  /* 0x0000000231087824 */ /* 0x001fe200078e0202 */
[----:B------:R-:W-:Y:S01]  /*0f00*/  F2FP.F16.F32.PACK_AB R31, R26, R31 ;  /* 0x0000001f1a1f723e */ /* 0x000fe200000000ff */
[----:B------:R-:W-:Y:S01]  /*0f10*/  VIADD R9, R3, 0x10 ;  /* 0x0000001003097836 */ /* 0x000fe20000000000 */
[----:B------:R-:W-:Y:S02]  /*0f20*/  F2FP.F16.F32.PACK_AB R20, R27, R20 ;  /* 0x000000141b14723e */ /* 0x000fe400000000ff */
[----:B------:R-:W-:Y:S01]  /*0f30*/  F2FP.F16.F32.PACK_AB R21, R24, R21 ;  /* 0x000000151815723e */ /* 0x000fe200000000ff */
[----:B------:R2:W-:Y:S01]  /*0f40*/  STSM.16.MT88.4 [R57+0x13000], R28 ;  /* 0x0130001c39007844 */ /* 0x0005e20000004200 */
[----:B------:R-:W-:-:S02]  /*0f50*/  F2FP.F16.F32.PACK_AB R22, R45, R22 ;  /* 0x000000162d16723e */ /* 0x000fc400000000ff */
[----:B------:R-:W-:Y:S02]  /*0f60*/  F2FP.F16.F32.PACK_AB R23, R46, R23 ;  /* 0x000000172e17723e */ /* 0x000fe400000000ff */
[----:B-1----:R-:W-:Y:S02]  /*0f70*/  VIMNMX R14, R55, 0x60, PT ;  /* 0x00000060370e7848 */ /* 0x002fe40003fe0100 */
[----:B------:R-:W-:Y:S01]  /*0f80*/  ISETP.GE.AND P0, PT, R66, UR4, PT ;  /* 0x0000000442007c0c */ /* 0x000fe2000bf06270 */
[----:B------:R2:W-:Y:S01]  /*0f90*/  STSM.16.MT88.4 [R57+0x13400], R20 ;  /* 0x0134001439007844 */ /* 0x0005e20000004200 */
[----:B------:R-:W-:Y:S01]  /*0fa0*/  IMAD.WIDE.U32 R66, R0, UR6, R66 ;  /* 0x0000000600427c25 */ /* 0x000fe2000f8e0042 */
[----:B------:R-:W-:Y:S01]  /*0fb0*/  BAR.SYNC.DEFER_BLOCKING 0x0 ;  /* 0x0000000000007b1d */ /* 0x000fe20000010000 */
[C---:B------:R-:W-:Y:S02]  /*0fc0*/  ISETP.GE.OR P5, PT, R3.reuse, R14, P0 ;  /* 0x0000000e0300720c */ /* 0x040fe400007a6670 */
[C---:B------:R-:W-:Y:S01]  /*0fd0*/  VIADD R0, R3.reuse, 0x30 ;  /* 0x0000003003007836 */ /* 0x040fe20000000000 */
[----:B------:R-:W-:-:S02]  /*0fe0*/  IADD3 R10, P1, R3, R68, RZ ;  /* 0x00000044030a7210 */ /* 0x000fc40007f3e0ff */
[----:B------:R-:W-:Y:S01]  /*0ff0*/  IADD3 R67, R67, R51, RZ ;  /* 0x0000003343437210 */ /* 0x000fe20007ffe0ff */
[----:B------:R-:W-:Y:S01]  /*1000*/  ULDC.64 UR4, c[0x0][0x260] ;  /* 0x0000980000047ab9 */ /* 0x000fe20000000a00 */
[-C--:B------:R-:W-:Y:S01]  /*1010*/  ISETP.GE.OR P4, PT, R9, R14.reuse, P0 ;  /* 0x0000000e0900720c */ /* 0x080fe20000786670 */
[----:B------:R-:W-:Y:S01]  /*1020*/  IMAD R53, R53, UR4, RZ ;  /* 0x0000000435357c24 */ /* 0x000fe2000f8e02ff */
[C---:B------:R-:W-:Y:S01]  /*1030*/  IADD3 R12, R3.reuse, 0x20, RZ ;  /* 0x00000020030c7810 */ /* 0x040fe20007ffe0ff */
[C---:B------:R-:W-:Y:S01]  /*1040*/  VIADD R9, R3.reuse, 0x40 ;  /* 0x0000004003097836 */ /* 0x040fe20000000000 */
[C---:B------:R-:W-:Y:S01]  /*1050*/  LEA.HI.X.SX32 R11, R3.reuse, R69, 0x1, P1 ;  /* 0x00000045030b7211 */ /* 0x040fe200008f0eff */
[----:B------:R-:W-:Y:S01]  /*1060*/  VIADD R3, R3, 0x50 ;  /* 0x0000005003037836 */ /* 0x000fe20000000000 */
[-C--:B------:R-:W-:Y:S01]  /*1070*/  ISETP.GE.OR P2, PT, R0, R14.reuse, P0 ;  /* 0x0000000e0000720c */ /* 0x080fe20000746670 */
[----:B------:R-:W-:Y:S01]  /*1080*/  IMAD R53, R50, UR5, R53 ;  /* 0x0000000532357c24 */ /* 0x000fe2000f8e0235 */
[-C--:B------:R-:W-:Y:S01]  /*1090*/  ISETP.GE.OR P3, PT, R12, R14.reuse, P0 ;  /* 0x0000000e0c00720c */ /* 0x080fe20000766670 */
[----:B------:R-:W-:Y:S01]  /*10a0*/  IMAD.WIDE.U32 R50, R50, UR4, R66 ;  /* 0x0000000432327c25 */ /* 0x000fe2000f8e0042 */
[----:B------:R-:W-:-:S02]  /*10b0*/  ISETP.GE.OR P1, PT, R9, R14, P0 ;  /* 0x0000000e0900720c */ /* 0x000fc40000726670 */
[----:B------:R-:W-:Y:S01]  /*10c0*/  ISETP.GE.OR P0, PT, R3, R14, P0 ;  /* 0x0000000e0300720c */ /* 0x000fe20000706670 */
[----:B------:R-:W-:Y:S02]  /*10d0*/  VIADD R0, R2, 0x12000 ;  /* 0x0001200002007836 */ /* 0x000fe40000000000 */
[----:B------:R-:W-:Y:S01]  /*10e0*/  IMAD.WIDE R2, R48, 0x60, R10 ;  /* 0x0000006030027825 */ /* 0x000fe200078e020a */
[----:B------:R-:W-:Y:S01]  /*10f0*/  IADD3 R11, R51, R53, RZ ;  /* 0x00000035330b7210 */ /* 0x000fe20007ffe0ff */
[----:B------:R2:W0:Y:S02]  /*1100*/  LDS.128 R4, [R8+0x13400] ;  /* 0x0134000008047984 */ /* 0x0004240000000c00 */
[----:B------:R-:W-:Y:S01]  /*1110*/  IMAD R0, R49, 0x2, R0 ;  /* 0x0000000231007824 */ /* 0x000fe200078e0200 */
[----:B------:R-:W-:Y:S06]  /*1120*/  @P5 BRA `(.L_x_3634) ;  /* 0x00000000002c5947 */ /* 0x000fec0003800000 */
[----:B------:R-:W1:Y:S01]  /*1130*/  LDS.128 R12, [R0] ;  /* 0x00000000000c7984 */ /* 0x000e620000000c00 */
        /* <DEDUP_REMOVED lines=10> */
.L_x_3634:
[----:B------:R-:W-:Y:S05]  /*11e0*/  BSYNC B0 ;  /* 0x0000000000007941 */ /* 0x000fea0003800000 */
.L_x_3633:
[----:B-1----:R1:W3:Y:S01]  /*11f0*/  LDS.128 R12, [R8+0x12400] ;  /* 0x01240000080c7984 */ /* 0x0022e20000000c00 */
[----:B------:R-:W-:Y:S04]  /*1200*/  BSSY B0, `(.L_x_3635) ;  /* 0x000000f000007945 */ /* 0x000fe80003800000 */
[----:B------:R-:W-:Y:S05]  /*1210*/  @P4 BRA `(.L_x_3636) ;  /* 0x0000000000344947 */ /* 0x000fea0003800000 */
[----:B------:R-:W-:Y:S01]  /*1220*/  IADD3 R9, P4, R2, 0x10, RZ ;  /* 0x0000001002097810 */ /* 0x000fe20007f9e0ff */
[----:B------:R-:W-:Y:S01]  /*1230*/  ULDC.64 UR4, c[0x0][0x250] ;  /* 0x0000940000047ab9 */ /* 0x000fe20000000a00 */
[----:B------:R-:W-:Y:S02]  /*1240*/  IMAD.MOV.U32 R16, RZ, RZ, R50 ;  /* 0x000000ffff107224 */ /* 0x000fe400078e0032 */
[----:B------:R-:W-:Y:S01]  /*1250*/  IADD3.X R0, RZ, R3, RZ, P4, !PT ;  /* 0x00000003ff007210 */ /* 0x000fe200027fe4ff */
[----:B------:R-:W-:-:S04]  /*1260*/  IMAD.MOV.U32 R17, RZ, RZ, R11 ;  /* 0x000000ffff117224 */ /* 0x000fc800078e000b */
[----:B------:R-:W-:Y:S02]  /*1270*/  IMAD R0, R0, UR4, RZ ;  /* 0x0000000400007c24 */ /* 0x000fe4000f8e02ff */
[----:B------:R-:W-:-:S04]  /*1280*/  IMAD.WIDE.U32 R16, R9, UR4, R16 ;  /* 0x0000000409107c25 */ /* 0x000fc8000f8e0010 */
[----:B------:R-:W-:Y:S01]  /*1290*/  IMAD R9, R9, UR5, R0 ;  /* 0x0000000509097c24 */ /* 0x000fe2000f8e0200 */
[----:B------:R-:W-:Y:S02]  /*12a0*/  ULDC.64 UR4, c[0x0][0x238] ;  /* 0x00008e0000047ab9 */ /* 0x000fe40000000a00 */
[----:B------:R-:W-:Y:S02]  /*12b0*/  LEA R18, P4, R16, UR4, 0x1 ;  /* 0x0000000410127c11 */ /* 0x000fe4000f8808ff */
[----:B------:R-:W-:-:S04]  /*12c0*/  IADD3 R9, R17, R9, RZ ;  /* 0x0000000911097210 */ /* 0x000fc80007ffe0ff */
[----:B------:R-:W-:-:S05]  /*12d0*/  LEA.HI.X R19, R16, UR5, R9, 0x1, P4 ;  /* 0x0000000510137c11 */ /* 0x000fca000a0f0c09 */
[----:B---3--:R4:W-:Y:S02]  /*12e0*/  STG.E.128 desc[UR8][R18.64], R12 ;  /* 0x0000000c12007986 */ /* 0x0089e4000c101d08 */
.L_x_3636:
[----:B------:R-:W-:Y:S05]  /*12f0*/  BSYNC B0 ;  /* 0x0000000000007941 */ /* 0x000fea0003800000 */
.L_x_3635:
[----:B---34-:R3:W4:Y:S01]  /*1300*/  LDS.128 R12, [R8+0x12800] ;  /* 0x01280000080c7984 */ /* 0x0187220000000c00 */
[----:B------:R-:W-:Y:S04]  /*1310*/  BSSY B0, `(.L_x_3637) ;  /* 0x000000f000007945 */ /* 0x000fe80003800000 */
[----:B------:R-:W-:Y:S05]  /*1320*/  @P3 BRA `(.L_x_3638) ;  /* 0x0000000000343947 */ /* 0x000fea0003800000 */
[----:B------:R-:W-:Y:S01]  /*1330*/  IADD3 R9, P3, R2, 0x20, RZ ;  /* 0x0000002002097810 */ /* 0x000fe20007f7e0ff */
[----:B------:R-:W-:Y:S01]  /*1340*/  ULDC.64 UR4, c[0x0][0x250] ;  /* 0x0000940000047ab9 */ /* 0x000fe20000000a00 */
[----:B------:R-:W-:Y:S01]  /*1350*/  MOV R17, R11 ;  /* 0x0000000b00117202 */ /* 0x000fe20000000f00 */
        /* <DEDUP_REMOVED lines=10> */
.L_x_3638:
[----:B------:R-:W-:Y:S05]  /*1400*/  BSYNC B0 ;  /* 0x0000000000007941 */ /* 0x000fea0003800000 */
.L_x_3637:
[----:B----4-:R4:W0:Y:S01]  /*1410*/  LDS.128 R12, [R8+0x12c00] ;  /* 0x012c0000080c7984 */ /* 0x0108220000000c00 */
        /* <DEDUP_REMOVED lines=14> */
[----:B0-----:R0:W-:Y:S02]  /*1500*/  STG.E.128 desc[UR8][R18.64], R12 ;  /* 0x0000000c12007986 */ /* 0x0011e4000c101d08 */
.L_x_3640:
[----:B------:R-:W-:Y:S05]  /*1510*/  BSYNC B0 ;  /* 0x0000000000007941 */ /* 0x000fea0003800000 */
.L_x_3639:
[----:B0-----:R0:W0:Y:S01]  /*1520*/  LDS.128 R12, [R8+0x13000] ;  /* 0x01300000080c7984 */ /* 0x0010220000000c00 */
[----:B------:R-:W-:Y:S04]  /*1530*/  BSSY B0, `(.L_x_3641) ;  /* 0x000000f000007945 */ /* 0x000fe80003800000 */
[----:B------:R-:W-:Y:S05]  /*1540*/  @P1 BRA `(.L_x_3642) ;  /* 0x0000000000341947 */ /* 0x000fea0003800000 */
[----:B------:R-:W-:Y:S01]  /*1550*/  IADD3 R17, P1, R2, 0x40, RZ ;  /* 0x0000004002117810 */ /* 0x000fe20007f3e0ff */
[----:B------:R-:W-:Y:S01]  /*1560*/  ULDC.64 UR4, c[0x0][0x250] ;  /* 0x0000940000047ab9 */ /* 0x000fe20000000a00 */
[----:B01234-:R-:W-:Y:S02]  /*1570*/  IMAD.MOV.U32 R8, RZ, RZ, R50 ;  /* 0x000000ffff087224 */ /* 0x01ffe400078e0032 */
        /* <DEDUP_REMOVED lines=9> */
[----:B------:R0:W-:Y:S02]  /*1610*/  STG.E.128 desc[UR8][R16.64], R12 ;  /* 0x0000000c10007986 */ /* 0x0001e4000c101d08 */
.L_x_3642:
[----:B------:R-:W-:Y:S05]  /*1620*/  BSYNC B0 ;  /* 0x0000000000007941 */ /* 0x000fea0003800000 */
.L_x_3641:
[----:B------:R-:W-:Y:S05]  /*1630*/  @P0 EXIT ;  /* 0x000000000000094d */ /* 0x000fea0003800000 */
[----:B------:R-:W-:Y:S01]  /*1640*/  IADD3 R9, P0, R2, 0x50, RZ ;  /* 0x0000005002097810 */ /* 0x000fe20007f1e0ff */
[----:B------:R-:W-:-:S04]  /*1650*/  ULDC.64 UR4, c[0x0][0x250] ;  /* 0x0000940000047ab9 */ /* 0x000fc80000000a00 */
[----:B------:R-:W-:Y:S01]  /*1660*/  IMAD.X R2, RZ, RZ, R3, P0 ;  /* 0x000000ffff027224 */ /* 0x000fe200000e0603 */
[----:B------:R-:W-:-:S03]  /*1670*/  MOV R3, R11 ;  /* 0x0000000b00037202 */ /* 0x000fc60000000f00 */
[----:B------:R-:W-:Y:S02]  /*1680*/  IMAD R0, R2, UR4, RZ ;  /* 0x0000000402007c24 */ /* 0x000fe4000f8e02ff */
[----:B------:R-:W-:-:S04]  /*1690*/  IMAD.MOV.U32 R2, RZ, RZ, R50 ;  /* 0x000000ffff027224 */ /* 0x000fc800078e0032 */
[----:B------:R-:W-:-:S04]  /*16a0*/  IMAD.WIDE.U32 R2, R9, UR4, R2 ;  /* 0x0000000409027c25 */ /* 0x000fc8000f8e0002 */
[----:B------:R-:W-:Y:S01]  /*16b0*/  IMAD R9, R9, UR5, R0 ;  /* 0x0000000509097c24 */ /* 0x000fe2000f8e0200 */
[----:B------:R-:W-:Y:S02]  /*16c0*/  ULDC.64 UR4, c[0x0][0x238] ;  /* 0x00008e0000047ab9 */ /* 0x000fe40000000a00 */
[----:B01234-:R-:W-:Y:S01]  /*16d0*/  LEA R8, P0, R2, UR4, 0x1 ;  /* 0x0000000402087c11 */ /* 0x01ffe2000f8008ff */
[----:B------:R-:W-:-:S05]  /*16e0*/  IMAD.IADD R3, R3, 0x1, R9 ;  /* 0x0000000103037824 */ /* 0x000fca00078e0209 */
[----:B------:R-:W-:-:S05]  /*16f0*/  LEA.HI.X R9, R2, UR5, R3, 0x1, P0 ;  /* 0x0000000502097c11 */ /* 0x000fca00080f0c03 */
[----:B------:R-:W-:Y:S01]  /*1700*/  STG.E.128 desc[UR8][R8.64], R4 ;  /* 0x0000000408007986 */ /* 0x000fe2000c101d08 */
[----:B------:R-:W-:Y:S05]  /*1710*/  EXIT ;  /* 0x000000000000794d */ /* 0x000fea0003800000 */
.L_x_3643:
        /* <DEDUP_REMOVED lines=14> */
.L_x_3879:


//--------------------- .text._ZN7cutlass13device_kernelIN5flash32FlashAttnBwdPostprocessConvertdQIN4cute5tupleIJNS3_1CILi64EEENS5_ILi192EEEEEENS_6half_tEfNS_4arch4Sm90ELi384ENS3_8TiledMMAINS3_8MMA_AtomIJNS3_4SM904GMMA25MMA_64x64x16_F32F16F16_SSILNSF_5MajorE0ELSH_1ELNSF_7ScaleInE1ELSI_1EEEEEENS3_6LayoutINS4_IJNS5_ILi1EEENS5_ILi3EEESM_EEENS4_IJNS5_ILi0EEESM_SP_EEEEENS4_IJNS3_10UnderscoreESS_SS_EEEEELb0EEEEEvNT_6ParamsE --------------------------
	.section	.text._ZN7cutlass13device_kernelIN5flash32FlashAttnBwdPostprocessConvertdQIN4cute5tupleIJNS3_1CILi64EEENS5_ILi192EEEEEENS_6half_tEfNS_4arch4Sm90ELi384ENS3_8TiledMMAINS3_8MMA_AtomIJNS3_4SM904GMMA25MMA_64x64x16_F32F16F16_SSILNSF_5MajorE0ELSH_1ELNSF_7ScaleInE1ELSI_1EEEEEENS3_6LayoutINS4_IJNS5_ILi1EEENS5_ILi3EEESM_EEENS4_IJNS5_ILi0EEESM_SP_EEEEENS4_IJNS3_10UnderscoreESS_SS_EEEEELb0EEEEEvNT_6ParamsE,"ax",@progbits
	.align	128
.text._ZN7cutlass13device_kernelIN5flash32FlashAttnBwdPostprocessConvertdQIN4cute5tupleIJNS3_1CILi64EEENS5_ILi192EEEEEENS_6half_tEfNS_4arch4Sm90ELi384ENS3_8TiledMMAINS3_8MMA_AtomIJNS3_4SM904GMMA25MMA_64x64x16_F32F16F16_SSILNSF_5MajorE0ELSH_1ELNSF_7ScaleInE1ELSI_1EEEEEENS3_6LayoutINS4_IJNS5_ILi1EEENS5_ILi3EEESM_EEENS4_IJNS5_ILi0EEESM_SP_EEEEENS4_IJNS3_10UnderscoreESS_SS_EEEEELb0EEEEEvNT_6ParamsE:
        .type           _ZN7cutlass13device_kernelIN5flash32FlashAttnBwdPostprocessConvertdQIN4cute5tupleIJNS3_1CILi64EEENS5_ILi192EEEEEENS_6half_tEfNS_4arch4Sm90ELi384ENS3_8TiledMMAINS3_8MMA_AtomIJNS3_4SM904GMMA25MMA_64x64x16_F32F16F16_SSILNSF_5MajorE0ELSH_1ELNSF_7ScaleInE1ELSI_1EEEEEENS3_6LayoutINS4_IJNS5_ILi1EEENS5_ILi3EEESM_EEENS4_IJNS5_ILi0EEESM_SP_EEEEENS4_IJNS3_10UnderscoreESS_SS_EEEEELb0EEEEEvNT_6ParamsE,@function
        .size           _ZN7cutlass13device_kernelIN5flash32FlashAttnBwdPostprocessConvertdQIN4cute5tupleIJNS3_1CILi64EEENS5_ILi192EEEEEENS_6half_tEfNS_4arch4Sm90ELi384ENS3_8TiledMMAINS3_8MMA_AtomIJNS3_4SM904GMMA25MMA_64x64x16_F32F16F16_SSILNSF_5MajorE0ELSH_1ELNSF_7ScaleInE1ELSI_1EEEEEENS3_6LayoutINS4_IJNS5_ILi1EEENS5_ILi3EEESM_EEENS4_IJNS5_ILi0EEESM_SP_EEEEENS4_IJNS3_10UnderscoreESS_SS_EEEEELb0EEEEEvNT_6ParamsE,(.L_x_3880 - _ZN7cutlass13device_kernelIN5flash32FlashAttnBwdPostprocessConvertdQIN4cute5tupleIJNS3_1CILi64EEENS5_ILi192EEEEEENS_6half_tEfNS_4arch4Sm90ELi384ENS3_8TiledMMAINS3_8MMA_AtomIJNS3_4SM904GMMA25MMA_64x64x16_F32F16F16_SSILNSF_5MajorE0ELSH_1ELNSF_7ScaleInE1ELSI_1EEEEEENS3_6LayoutINS4_IJNS5_ILi1EEENS5_ILi3EEESM_EEENS4_IJNS5_ILi0EEESM_SP_EEEEENS4_IJNS3_10UnderscoreESS_SS_EEEEELb0EEEEEvNT_6ParamsE)
        .other          _ZN7cutlass13device_kernelIN5flash32FlashAttnBwdPostprocessConvertdQIN4cute5tupleIJNS3_1CILi64EEENS5_ILi192EEEEEENS_6half_tEfNS_4arch4Sm90ELi384ENS3_8TiledMMAINS3_8MMA_AtomIJNS3_4SM904GMMA25MMA_64x64x16_F32F16F16_SSILNSF_5MajorE0ELSH_1ELNSF_7ScaleInE1ELSI_1EEEEEENS3_6LayoutINS4_IJNS5_ILi1EEENS5_ILi3EEESM_EEENS4_IJNS5_ILi0EEESM_SP_EEEEENS4_IJNS3_10UnderscoreESS_SS_EEEEELb0EEEEEvNT_6ParamsE,@"STO_CUDA_ENTRY STV_DEFAULT"
_ZN7cutlass13device_kernelIN5flash32FlashAttnBwdPostprocessConvertdQIN4cute5tupleIJNS3_1CILi64EEENS5_ILi192EEEEEENS_6half_tEfNS_4arch4Sm90ELi384ENS3_8TiledMMAINS3_8MMA_AtomIJNS3_4SM904GMMA25MMA_64x64x16_F32F16F16_SSILNSF_5MajorE0ELSH_1ELNSF_7ScaleInE1ELSI_1EEEEEENS3_6LayoutINS4_IJNS5_ILi1EEENS5_ILi3EEESM_EEENS4_IJNS5_ILi0EEESM_SP_EEEEENS4_IJNS3_10UnderscoreESS_SS_EEEEELb0EEEEEvNT_6ParamsE:
[----:B------:R-:W-:Y:S08]  /*0000*/  LDC R1, c[0x0][0x28] ;  /* 0x00000a00ff017b82 */ /* 0x000ff00000000800 */
[----:B------:R-:W0:Y:S01]  /*0010*/  LDC.64 R2, c[0x0][0x278] ;  /* 0x00009e00ff027b82 */ /* 0x000e220000000a00 */
[----:B------:R-:W1:Y:S01]  /*0020*/  S2R R13, SR_CTAID.Z ;  /* 0x00000000000d7919 */ /* 0x000e620000002700 */
[----:B------:R-:W-:-:S06]  /*0030*/  ULDC.64 UR8, c[0x0][0x208] ;  /* 0x0000820000087ab9 */ /* 0x000fcc0000000a00 */
[----:B------:R-:W2:Y:S08]  /*0040*/  LDC.64 R10, c[0x0][0x270] ;  /* 0x00009c00ff0a7b82 */ /* 0x000eb00000000a00 */
[----:B------:R-:W1:Y:S01]  /*0050*/  LDC.64 R4, c[0x0][0x270] ;  /* 0x00009c00ff047b82 */ /* 0x000e620000000a00 */
[----:B0-----:R-:W-:-:S04]  /*0060*/  ISETP.NE.U32.AND P2, PT, R2, RZ, PT ;  /* 0x000000ff0200720c */ /* 0x001fc80003f45070 */
[----:B------:R-:W-:Y:S02]  /*0070*/  ISETP.NE.AND.EX P2, PT, R3, RZ, PT, P2 ;  /* 0x000000ff0300720c */ /* 0x000fe40003f45320 */
[----:B--2---:R-:W-:-:S04]  /*0080*/  ISETP.NE.U32.AND P1, PT, R10, RZ, PT ;  /* 0x000000ff0a00720c */ /* 0x004fc80003f25070 */
[----:B------:R-:W-:Y:S01]  /*0090*/  ISETP.NE.AND.EX P1, PT, R11, RZ, PT, P1 ;  /* 0x000000ff0b00720c */ /* 0x000fe20003f25310 */
[----:B------:R-:W-:Y:S01]  /*00a0*/  ULDC UR4, c[0x0][0x240] ;  /* 0x0000900000047ab9 */ /* 0x000fe20000000800 */
[----:B-1----:R-:W-:-:S05]  /*00b0*/  IMAD.WIDE R4, R13, 0x4, R4 ;  /* 0x000000040d047825 */ /* 0x002fca00078e0204 */
[----:B------:R-:W0:Y:S01]  /*00c0*/  @P2 LDC.64 R6, c[0x0][0x278] ;  /* 0x00009e00ff062b82 */ /* 0x000e220000000a00 */
[----:B------:R-:W-:-:S05]  /*00d0*/  IMAD.U32 R43, RZ, RZ, UR4 ;  /* 0x00000004ff2b7e24 */ /* 0x000fca000f8e00ff */
[----:B------:R1:W5:Y:S01]  /*00e0*/  @P1 LDG.E R9, desc[UR8][R4.64] ;  /* 0x0000000804091981 */ /* 0x000362000c1e1900 */
[----:B0-----:R-:W-:-:S05]  /*00f0*/  @P2 IMAD.WIDE R6, R13, 0x4, R6 ;  /* 0x000000040d062825 */ /* 0x001fca00078e0206 */
[----:B------:R1:W5:Y:S01]  /*0100*/  @P2 LDG.E R43, desc[UR8][R6.64] ;  /* 0x00000008062b2981 */ /* 0x000362000c1e1900 */
[----:B------:R-:W-:Y:S01]  /*0110*/  ISETP.NE.U32.AND P0, PT, R10, RZ, PT ;  /* 0x000000ff0a00720c */ /* 0x000fe20003f05070 */
[----:B------:R-:W0:Y:S03]  /*0120*/  S2R R3, SR_CTAID.X ;  /* 0x0000000000037919 */ /* 0x000e260000002500 */
[----:B------:R-:W-:Y:S01]  /*0130*/  ISETP.NE.AND.EX P0, PT, R11, RZ, PT, P0 ;  /* 0x000000ff0b00720c */ /* 0x000fe20003f05300 */
[----:B0-----:R-:W-:Y:S01]  /*0140*/  IMAD.SHL.U32 R40, R3, 0x40, RZ ;  /* 0x0000004003287824 */ /* 0x001fe200078e00ff */
[----:B-1----:R-:W-:Y:S11]  /*0150*/  @P2 BRA `(.L_x_3644) ;  /* 0x0000000000102947 */ /* 0x002ff60003800000 */
[----:B------:R-:W-:Y:S05]  /*0160*/  @!P1 BRA `(.L_x_3644) ;  /* 0x00000000000c9947 */ /* 0x000fea0003800000 */
[----:B------:R-:W2:Y:S04]  /*0170*/  LDG.E R0, desc[UR8][R4.64] ;  /* 0x0000000804007981 */ /* 0x000ea8000c1e1900 */
[----:B-----5:R-:W2:Y:S02]  /*0180*/  LDG.E R43, desc[UR8][R4.64+0x4] ;  /* 0x00000408042b7981 */ /* 0x020ea4000c1e1900 */
[----:B--2---:R-:W-:-:S07]  /*0190*/  IMAD.IADD R43, R43, 0x1, -R0 ;  /* 0x000000012b2b7824 */ /* 0x004fce00078e0a00 */
.L_x_3644:
[----:B-----5:R-:W-:-:S13]  /*01a0*/  ISETP.LE.AND P2, PT, R43, R40, PT ;  /* 0x000000282b00720c */ /* 0x020fda0003f43270 */
[----:B------:R-:W-:Y:S05]  /*01b0*/  @P0 EXIT P2 ;  /* 0x000000000000094d */ /* 0x000fea0001000000 */
[----:B------:R-:W0:Y:S01]  /*01c0*/  S2R R6, SR_CTAID.Y ;  /* 0x0000000000067919 */ /* 0x000e220000002600 */
[----:B------:R-:W-:Y:S01]  /*01d0*/  @P1 IMAD R0, R13, 0x40, R9 ;  /* 0x000000400d001824 */ /* 0x000fe200078e0209 */
[----:B------:R-:W1:Y:S01]  /*01e0*/  LDC.64 R14, c[0x0][0x228] ;  /* 0x00008a00ff0e7b82 */ /* 0x000e620000000a00 */
[----:B------:R-:W-:Y:S01]  /*01f0*/  CS2R R10, SRZ ;  /* 0x00000000000a7805 */ /* 0x000fe2000001ff00 */
[----:B------:R-:W2:Y:S01]  /*0200*/  S2R R17, SR_TID.X ;  /* 0x0000000000117919 */ /* 0x000ea20000002100 */
[----:B------:R-:W-:Y:S01]  /*0210*/  IMAD R7, R3, 0x3000, RZ ;  /* 0x0000300003077824 */ /* 0x000fe200078e02ff */
[----:B------:R-:W-:Y:S01]  /*0220*/  @P1 SHF.R.S32.HI R5, RZ, 0x1f, R0 ;  /* 0x0000001fff051819 */ /* 0x000fe20000011400 */
[----:B------:R-:W-:Y:S01]  /*0230*/  BSSY B0, `(.L_x_3645) ;  /* 0x0000030000007945 */ /* 0x000fe20003800000 */
[----:B------:R-:W3:Y:S01]  /*0240*/  S2R R2, SR_CgaCtaId ;  /* 0x0000000000027919 */ /* 0x000ee20000008800 */
[----:B------:R-:W-:Y:S01]  /*0250*/  SEL R4, R13, RZ, !P0 ;  /* 0x000000ff0d047207 */ /* 0x000fe20004000000 */
[----:B------:R-:W4:Y:S01]  /*0260*/  LDC.64 R18, c[0x0][0x230] ;  /* 0x00008c00ff127b82 */ /* 0x000f220000000a00 */
[----:B------:R-:W-:-:S04]  /*0270*/  @P1 LEA.HI R5, R5, R0, RZ, 0x6 ;  /* 0x0000000005051211 */ /* 0x000fc800078f30ff */
[----:B------:R-:W-:-:S03]  /*0280*/  @P1 SHF.R.S32.HI R5, RZ, 0x6, R5 ;  /* 0x00000006ff051819 */ /* 0x000fc60000011405 */
[----:B------:R-:W5:Y:S02]  /*0290*/  LDC.64 R20, c[0x0][0x210] ;  /* 0x00008400ff147b82 */ /* 0x000f640000000a00 */
[----:B------:R-:W-:-:S04]  /*02a0*/  @P1 IMAD R5, R5, 0x3000, RZ ;  /* 0x0000300005051824 */ /* 0x000fc800078e02ff */
[--C-:B------:R-:W-:Y:S01]  /*02b0*/  @P1 IMAD.MOV.U32 R10, RZ, RZ, R5.reuse ;  /* 0x000000ffff0a1224 */ /* 0x100fe200078e0005 */
[----:B------:R-:W-:-:S04]  /*02c0*/  @P1 SHF.R.S32.HI R11, RZ, 0x1f, R5 ;  /* 0x0000001fff0b1819 */ /* 0x000fc80000011405 */
[C---:B------:R-:W-:Y:S02]  /*02d0*/  IADD3 R10, P2, R7.reuse, R10, RZ ;  /* 0x0000000a070a7210 */ /* 0x040fe40007f5e0ff */
[----:B0-----:R-:W-:Y:S02]  /*02e0*/  SHF.R.S32.HI R5, RZ, 0x1f, R6 ;  /* 0x0000001fff057819 */ /* 0x001fe40000011406 */
[----:B------:R-:W-:Y:S02]  /*02f0*/  LEA.HI.X.SX32 R11, R7, R11, 0x1, P2 ;  /* 0x0000000b070b7211 */ /* 0x000fe400010f0eff */
[----:B------:R-:W-:Y:S01]  /*0300*/  SHF.R.S32.HI R7, RZ, 0x1f, R13 ;  /* 0x0000001fff077819 */ /* 0x000fe2000001140d */
[-C--:B-1----:R-:W-:Y:S02]  /*0310*/  IMAD R0, R5, R14.reuse, RZ ;  /* 0x0000000e05007224 */ /* 0x082fe400078e02ff */
[----:B------:R-:W-:Y:S01]  /*0320*/  IMAD.WIDE.U32 R10, R6, R14, R10 ;  /* 0x0000000e060a7225 */ /* 0x000fe200078e000a */
[----:B------:R-:W-:-:S02]  /*0330*/  SEL R7, R7, RZ, !P0 ;  /* 0x000000ff07077207 */ /* 0x000fc40004000000 */
[----:B--2---:R-:W-:Y:S01]  /*0340*/  ISETP.NE.AND P0, PT, R17, RZ, PT ;  /* 0x000000ff1100720c */ /* 0x004fe20003f05270 */
[----:B------:R-:W-:Y:S02]  /*0350*/  IMAD R15, R6, R15, R0 ;  /* 0x0000000f060f7224 */ /* 0x000fe400078e0200 */
[-C--:B----4-:R-:W-:Y:S02]  /*0360*/  IMAD R0, R7, R18.reuse, RZ ;  /* 0x0000001207007224 */ /* 0x090fe400078e02ff */
[----:B------:R-:W-:Y:S02]  /*0370*/  IMAD.IADD R11, R11, 0x1, R15 ;  /* 0x000000010b0b7824 */ /* 0x000fe400078e020f */
[C---:B------:R-:W-:Y:S02]  /*0380*/  IMAD R13, R4.reuse, R19, R0 ;  /* 0x00000013040d7224 */ /* 0x040fe400078e0200 */
[----:B------:R-:W-:-:S05]  /*0390*/  IMAD.WIDE.U32 R10, R4, R18, R10 ;  /* 0x00000012040a7225 */ /* 0x000fca00078e000a */
[----:B------:R-:W-:Y:S02]  /*03a0*/  IADD3 R0, R11, R13, RZ ;  /* 0x0000000d0b007210 */ /* 0x000fe40007ffe0ff */
[----:B-----5:R-:W-:-:S04]  /*03b0*/  LEA R20, P2, R10, R20, 0x2 ;  /* 0x000000140a147211 */ /* 0x020fc800078410ff */
[----:B------:R-:W-:Y:S01]  /*03c0*/  LEA.HI.X R0, R10, R21, R0, 0x2, P2 ;  /* 0x000000150a007211 */ /* 0x000fe200010f1400 */
[----:B---3--:R-:W-:Y:S08]  /*03d0*/  @P0 BRA `(.L_x_3646) ;  /* 0x0000000000540947 */ /* 0x008ff00003800000 */
        /* <DEDUP_REMOVED lines=16> */
.L_x_3647:
[----:B------:R-:W-:Y:S01]  /*04e0*/  @P0 ELECT P2, URZ, PT ;  /* 0x00000000003f082f */ /* 0x000fe20003840000 */
[----:B------:R1:W-:-:S12]  /*04f0*/  UBLKCP.S.G [UR6], [UR4], UR10 ;  /* 0x00000006040073ba */ /* 0x0003d8000800020a */
[----:B------:R-:W-:Y:S02]  /*0500*/  @P2 PLOP3.LUT P0, PT, P2, PT, PT, 0x8, 0x0 ;  /* 0x000000000000281c */ /* 0x000fe4000170e170 */
[----:B------:R-:W-:-:S11]  /*0510*/  PLOP3.LUT P2, PT, PT, PT, PT, 0x8, 0x0 ;  /* 0x000000000000781c */ /* 0x000fd60003f4e170 */
[----:B-1----:R-:W-:Y:S05]  /*0520*/  @P0 BRA.U.ANY `(.L_x_3647) ;  /* 0xfffffffd00ec0947 */ /* 0x002fea000393ffff */
.L_x_3646:
[----:B------:R-:W-:Y:S05]  /*0530*/  BSYNC B0 ;  /* 0x0000000000007941 */ /* 0x000fea0003800000 */
.L_x_3645:
[----:B------:R-:W-:Y:S01]  /*0540*/  BAR.SYNC.DEFER_BLOCKING 0x0 ;  /* 0x0000000000007b1d */ /* 0x000fe20000010000 */
[----:B------:R-:W-:Y:S02]  /*0550*/  MOV R41, 0x400 ;  /* 0x0000040000297802 */ /* 0x000fe40000000f00 */
[----:B------:R-:W-:Y:S02]  /*0560*/  CS2R R50, SRZ ;  /* 0x0000000000327805 */ /* 0x000fe4000001ff00 */
[----:B------:R-:W-:Y:S01]  /*0570*/  SHF.L.U32 R0, RZ, 0x1f, RZ ;  /* 0x0000001fff007819 */ /* 0x000fe200000006ff */
[--C-:B------:R-:W-:Y:S01]  /*0580*/  @P1 IMAD.MOV.U32 R50, RZ, RZ, R9.reuse ;  /* 0x000000ffff321224 */ /* 0x100fe200078e0009 */
[----:B------:R-:W-:Y:S02]  /*0590*/  LEA R41, R2, R41, 0x18 ;  /* 0x0000002902297211 */ /* 0x000fe400078ec0ff */
[----:B------:R-:W-:-:S07]  /*05a0*/  @P1 SHF.R.S32.HI R51, RZ, 0x1f, R9 ;  /* 0x0000001fff331819 */ /* 0x000fce0000011409 */
.L_x_3648:
[----:B-1----:R1:W2:Y:S02]  /*05b0*/  SYNCS.PHASECHK.TRANS64.TRYWAIT P0, [R41+URZ+0x12000], R0 ;  /* 0x01200000290075a7 */ /* 0x0022a4000800017f */
[----:B--2---:R-:W-:Y:S05]  /*05c0*/  @!P0 NANOSLEEP.SYNCS 0x989680 ;  /* 0x009896800000895d */ /* 0x004fea0003900000 */
[----:B------:R-:W2:Y:S02]  /*05d0*/  @!P0 SYNCS.PHASECHK.TRANS64 P0, [R41+URZ+0x12000], R0 ;  /* 0x01200000290085a7 */ /* 0x000ea4000800007f */
[----:B--2---:R-:W-:Y:S05]  /*05e0*/  @!P0 BRA `(.L_x_3648) ;  /* 0xfffffffc00f08947 */ /* 0x004fea000383ffff */
[----:B------:R-:W-:Y:S01]  /*05f0*/  SHF.R.S32.HI R46, RZ, 0x1f, R17 ;  /* 0x0000001fff2e7819 */ /* 0x000fe20000011411 */
[----:B------:R-:W-:Y:S01]  /*0600*/  IMAD.HI R16, R17, 0x2aaaaaab, RZ ;  /* 0x2aaaaaab11107827 */ /* 0x000fe200078e02ff */
[----:B------:R-:W-:Y:S01]  /*0610*/  ULDC UR4, c[0x0][0x268] ;  /* 0x00009a0000047ab9 */ /* 0x000fe20000000800 */
[----:B------:R-:W-:Y:S01]  /*0620*/  ULDC.64 UR6, c[0x0][0x258] ;  /* 0x0000960000067ab9 */ /* 0x000fe20000000a00 */
[CC--:B-1----:R-:W-:Y:S01]  /*0630*/  LEA.HI R0, R46.reuse, R17.reuse, RZ, 0x7 ;  /* 0x000000112e007211 */ /* 0x0c2fe200078f38ff */
[----:B------:R-:W-:Y:S01]  /*0640*/  IMAD R5, R5, UR6, RZ ;  /* 0x0000000605057c24 */ /* 0x000fe2000f8e02ff */
[-C--:B0-----:R-:W-:Y:S01]  /*0650*/  LEA.HI R8, R46, R17.reuse, RZ, 0x5 ;  /* 0x000000112e087211 */ /* 0x081fe200078f28ff */
[----:B------:R-:W-:Y:S01]  /*0660*/  BSSY B0, `(.L_x_3649) ;  /* 0x0000099000007945 */ /* 0x000fe20003800000 */
[C---:B------:R-:W-:Y:S01]  /*0670*/  LOP3.LUT R2, R0.reuse, 0xfffff80, RZ, 0xc0, !PT ;  /* 0x0fffff8000027812 */ /* 0x040fe200078ec0ff */
[----:B------:R-:W-:Y:S01]  /*0680*/  IMAD.SHL.U32 R0, R0, 0x20, RZ ;  /* 0x0000002000007824 */ /* 0x000fe200078e00ff */
[----:B------:R-:W-:-:S02]  /*0690*/  LEA.HI R46, R46, R17, RZ, 0x4 ;  /* 0x000000112e2e7211 */ /* 0x000fc400078f20ff */
[----:B------:R-:W-:Y:S01]  /*06a0*/  SHF.R.S32.HI R12, RZ, 0x5, R8 ;  /* 0x00000005ff0c7819 */ /* 0x000fe20000011408 */
[C---:B------:R-:W-:Y:S01]  /*06b0*/  IMAD.IADD R2, R17.reuse, 0x1, -R2 ;  /* 0x0000000111027824 */ /* 0x040fe200078e0a02 */
[----:B------:R-:W-:Y:S02]  /*06c0*/  LOP3.LUT R21, R0, 0xfffff000, RZ, 0xc0, !PT ;  /* 0xfffff00000157812 */ /* 0x000fe400078ec0ff */
[----:B------:R-:W-:Y:S02]  /*06d0*/  LOP3.LUT R0, R46, 0xfffffff0, RZ, 0xc0, !PT ;  /* 0xfffffff02e007812 */ /* 0x000fe400078ec0ff */
[----:B------:R-:W-:Y:S01]  /*06e0*/  SHF.R.S32.HI R9, RZ, 0x1f, R8 ;  /* 0x0000001fff097819 */ /* 0x000fe20000011408 */
[----:B------:R-:W-:Y:S01]  /*06f0*/  IMAD R2, R2, 0x4, R21 ;  /* 0x0000000402027824 */ /* 0x000fe200078e0215 */
[----:B------:R-:W-:Y:S01]  /*0700*/  SHF.R.U32.HI R19, RZ, 0x1f, R16 ;  /* 0x0000001fff137819 */ /* 0x000fe20000011610 */
[----:B------:R-:W-:Y:S01]  /*0710*/  IMAD.IADD R45, R17, 0x1, -R0 ;  /* 0x00000001112d7824 */ /* 0x000fe200078e0a00 */
[----:B------:R-:W-:-:S02]  /*0720*/  LEA.HI R9, R9, R12, RZ, 0x2 ;  /* 0x0000000c09097211 */ /* 0x000fc400078f10ff */
[----:B------:R-:W-:Y:S02]  /*0730*/  LEA.HI.SX32 R0, R16, R19, 0x1e ;  /* 0x0000001310007211 */ /* 0x000fe400078ff2ff */
[----:B------:R-:W-:Y:S02]  /*0740*/  SHF.R.S32.HI R52, RZ, 0x1f, R45 ;  /* 0x0000001fff347819 */ /* 0x000fe4000001142d */
[----:B------:R-:W-:Y:S01]  /*0750*/  LOP3.LUT R13, R9, 0x3ffffc, RZ, 0xc0, !PT ;  /* 0x003ffffc090d7812 */ /* 0x000fe200078ec0ff */
[----:B------:R-:W-:Y:S01]  /*0760*/  IMAD R44, R0, -0x18, R17 ;  /* 0xffffffe8002c7824 */ /* 0x000fe200078e0211 */
[----:B------:R-:W-:Y:S01]  /*0770*/  LEA.HI R52, R52, R45, RZ, 0x3 ;  /* 0x0000002d34347211 */ /* 0x000fe200078f18ff */
[----:B------:R-:W-:Y:S01]  /*0780*/  IMAD.SHL.U32 R37, R0, 0x40, RZ ;  /* 0x0000004000257824 */ /* 0x000fe200078e00ff */
[----:B------:R-:W-:Y:S01]  /*0790*/  LEA R36, R2, R41, 0x2 ;  /* 0x0000002902247211 */ /* 0x000fe200078e10ff */
[----:B------:R-:W-:Y:S01]  /*07a0*/  IMAD.IADD R42, R12, 0x1, -R13 ;  /* 0x000000010c2a7824 */ /* 0x000fe200078e0a0d */
[C---:B------:R-:W-:Y:S01]  /*07b0*/  LOP3.LUT R24, R52.reuse, 0xfffffff8, RZ, 0xc0, !PT ;  /* 0xfffffff834187812 */ /* 0x040fe200078ec0ff */
[----:B------:R-:W-:Y:S01]  /*07c0*/  IMAD.SHL.U32 R52, R52, 0x40, RZ ;  /* 0x0000004034347824 */ /* 0x000fe200078e00ff */
[----:B------:R-:W-:Y:S01]  /*07d0*/  SHF.R.S32.HI R25, RZ, 0x1f, R44 ;  /* 0x0000001fff197819 */ /* 0x000fe2000001142c */
[----:B------:R-:W0:Y:S01]  /*07e0*/  LDS.128 R12, [R36+0x800] ;  /* 0x00080000240c7984 */ /* 0x000e220000000c00 */
[----:B------:R-:W-:Y:S01]  /*07f0*/  IMAD R42, R42, 0x400, R21 ;  /* 0x000004002a2a7824 */ /* 0x000fe200078e0215 */
[----:B------:R-:W-:Y:S01]  /*0800*/  LOP3.LUT R37, R37, 0x1c0, RZ, 0xc0, !PT ;  /* 0x000001c025257812 */ /* 0x000fe200078ec0ff */
[----:B------:R-:W-:Y:S01]  /*0810*/  IMAD.IADD R45, R45, 0x1, -R24 ;  /* 0x000000012d2d7824 */ /* 0x000fe200078e0a18 */
[----:B------:R-:W1:Y:S01]  /*0820*/  LDS.128 R20, [R36+0x1800] ;  /* 0x0018000024147984 */ /* 0x000e620000000c00 */
[----:B------:R-:W-:-:S02]  /*0830*/  LEA.HI R53, R25, R44, RZ, 0x3 ;  /* 0x0000002c19357211 */ /* 0x000fc400078f18ff */
[----:B------:R-:W-:Y:S01]  /*0840*/  SHF.L.U32 R44, R44, 0x3, RZ ;  /* 0x000000032c2c7819 */ /* 0x000fe200000006ff */
[----:B------:R-:W2:Y:S01]  /*0850*/  LDS.128 R8, [R36] ;  /* 0x0000000024087984 */ /* 0x000ea20000000c00 */
[----:B------:R-:W-:Y:S01]  /*0860*/  LEA.HI R2, R16, R19, RZ, 0x1b ;  /* 0x0000001310027211 */ /* 0x000fe200078fd8ff */
[----:B------:R-:W-:Y:S01]  /*0870*/  IMAD.SHL.U32 R49, R45, 0x40, RZ ;  /* 0x000000402d317824 */ /* 0x000fe200078e00ff */
[----:B------:R-:W-:Y:S01]  /*0880*/  LOP3.LUT R47, R37, 0x38, R44, 0xf8, !PT ;  /* 0x00000038252f7812 */ /* 0x000fe200078ef82c */
[----:B------:R-:W3:Y:S01]  /*0890*/  LDS.128 R24, [R36+0x2000] ;  /* 0x0020000024187984 */ /* 0x000ee20000000c00 */
[----:B------:R-:W-:Y:S01]  /*08a0*/  SHF.R.U32.HI R48, RZ, 0x3, R37 ;  /* 0x00000003ff307819 */ /* 0x000fe20000011625 */
[----:B------:R-:W-:Y:S01]  /*08b0*/  IMAD.SHL.U32 R53, R53, 0x200, RZ ;  /* 0x0000020035357824 */ /* 0x000fe200078e00ff */
[----:B------:R-:W-:Y:S01]  /*08c0*/  SHF.R.U32.HI R46, RZ, 0x1, R46 ;  /* 0x00000001ff2e7819 */ /* 0x000fe2000001162e */
[----:B------:R-:W4:Y:S01]  /*08d0*/  LDS.128 R16, [R36+0x1000] ;  /* 0x0010000024107984 */ /* 0x000f220000000c00 */
[----:B------:R-:W-:-:S02]  /*08e0*/  LOP3.LUT R49, R49, 0x1c0, RZ, 0xc0, !PT ;  /* 0x000001c031317812 */ /* 0x000fc400078ec0ff */
[----:B------:R-:W-:Y:S01]  /*08f0*/  LOP3.LUT R47, R47, R48, RZ, 0x3c, !PT ;  /* 0x000000302f2f7212 */ /* 0x000fe200078e3cff */
[----:B------:R-:W5:Y:S01]  /*0900*/  LDS.128 R32, [R36+0x3000] ;  /* 0x0030000024207984 */ /* 0x000f620000000c00 */
[----:B------:R-:W-:Y:S02]  /*0910*/  LOP3.LUT R46, R49, 0x8, R46, 0xf8, !PT ;  /* 0x00000008312e7812 */ /* 0x000fe400078ef82e */
[----:B------:R-:W-:Y:S01]  /*0920*/  SHF.R.U32.HI R49, RZ, 0x3, R49 ;  /* 0x00000003ff317819 */ /* 0x000fe20000011631 */
[----:B------:R-:W5:Y:S01]  /*0930*/  LDS.128 R28, [R36+0x2800] ;  /* 0x00280000241c7984 */ /* 0x000f620000000c00 */
[----:B------:R-:W-:Y:S02]  /*0940*/  R2P PR, R45, 0x6 ;  /* 0x000000062d007804 */ /* 0x000fe40000000000 */
[----:B------:R-:W-:Y:S01]  /*0950*/  LOP3.LUT R46, R46, R49, RZ, 0x3c, !PT ;  /* 0x000000312e2e7212 */ /* 0x000fe200078e3cff */
[----:B------:R-:W5:Y:S01]  /*0960*/  LDS.128 R36, [R36+0x3800] ;  /* 0x0038000024247984 */ /* 0x000f620000000c00 */
[----:B------:R-:W-:-:S02]  /*0970*/  LOP3.LUT R49, R52, 0x7ffffe00, RZ, 0xc0, !PT ;  /* 0x7ffffe0034317812 */ /* 0x000fc400078ec0ff */
[----:B------:R-:W-:Y:S02]  /*0980*/  LOP3.LUT R53, R53, 0x7ffff000, RZ, 0xc0, !PT ;  /* 0x7ffff00035357812 */ /* 0x000fe400078ec0ff */
[----:B------:R-:W-:Y:S02]  /*0990*/  IADD3 R42, R46, R42, R49 ;  /* 0x0000002a2e2a7210 */ /* 0x000fe40007ffe031 */
[----:B------:R-:W-:Y:S01]  /*09a0*/  VIADDMNMX R43, R43, -R40, 0x40, PT ;  /* 0x000000402b2b7446 */ /* 0x000fe20003800928 */
[----:B------:R-:W-:Y:S02]  /*09b0*/  IMAD R2, R2, 0x200, R53 ;  /* 0x0000020002027824 */ /* 0x000fe400078e0235 */
[----:B0-----:R-:W-:Y:S01]  /*09c0*/  FMUL.FTZ R48, R15, UR4 ;  /* 0x000000040f307c20 */ /* 0x001fe20008410000 */
[----:B------:R-:W-:Y:S01]  /*09d0*/  FMUL.FTZ R13, R13, UR4 ;  /* 0x000000040d0d7c20 */ /* 0x000fe20008410000 */
[----:B------:R-:W-:Y:S02]  /*09e0*/  IMAD.IADD R2, R2, 0x1, R47 ;  /* 0x0000000102027824 */ /* 0x000fe400078e022f */
[----:B-1----:R-:W-:Y:S01]  /*09f0*/  FMUL.FTZ R15, R20, UR4 ;  /* 0x00000004140f7c20 */ /* 0x002fe20008410000 */
[----:B------:R-:W-:Y:S01]  /*0a00*/  FMUL.FTZ R20, R21, UR4 ;  /* 0x0000000415147c20 */ /* 0x000fe20008410000 */
[----:B------:R-:W-:Y:S01]  /*0a10*/  FMUL.FTZ R23, R23, UR4 ;  /* 0x0000000417177c20 */ /* 0x000fe20008410000 */
[----:B--2---:R-:W-:Y:S01]  /*0a20*/  FMUL.FTZ R45, R9, UR4 ;  /* 0x00000004092d7c20 */ /* 0x004fe20008410000 */
[----:B------:R-:W-:Y:S01]  /*0a30*/  FMUL.FTZ R46, R11, UR4 ;  /* 0x000000040b2e7c20 */ /* 0x000fe20008410000 */
[----:B------:R-:W-:Y:S01]  /*0a40*/  FMUL.FTZ R9, R10, UR4 ;  /* 0x000000040a097c20 */ /* 0x000fe20008410000 */
[----:B------:R-:W-:Y:S01]  /*0a50*/  FMUL.FTZ R11, R14, UR4 ;  /* 0x000000040e0b7c20 */ /* 0x000fe20008410000 */
[----:B---3--:R-:W-:Y:S01]  /*0a60*/  FMUL.FTZ R21, R26, UR4 ;  /* 0x000000041a157c20 */ /* 0x008fe20008410000 */
[----:B------:R-:W-:Y:S01]  /*0a70*/  FMUL.FTZ R10, R12, UR4 ;  /* 0x000000040c0a7c20 */ /* 0x000fe20008410000 */
[----:B------:R-:W-:Y:S01]  /*0a80*/  FMUL.FTZ R26, R27, UR4 ;  /* 0x000000041b1a7c20 */ /* 0x000fe20008410000 */
[----:B------:R-:W-:Y:S01]  /*0a90*/  FMUL.FTZ R25, R25, UR4 ;  /* 0x0000000419197c20 */ /* 0x000fe20008410000 */
[----:B----4-:R-:W-:Y:S01]  /*0aa0*/  FMUL.FTZ R14, R18, UR4 ;  /* 0x00000004120e7c20 */ /* 0x010fe20008410000 */
[----:B------:R-:W-:Y:S01]  /*0ab0*/  FMUL.FTZ R19, R19, UR4 ;  /* 0x0000000413137c20 */ /* 0x000fe20008410000 */
[----:B------:R-:W-:Y:S01]  /*0ac0*/  FMUL.FTZ R18, R24, UR4 ;  /* 0x0000000418127c20 */ /* 0x000fe20008410000 */
[----:B------:R-:W-:Y:S01]  /*0ad0*/  FMUL.FTZ R12, R16, UR4 ;  /* 0x00000004100c7c20 */ /* 0x000fe20008410000 */
[----:B-----5:R-:W-:Y:S01]  /*0ae0*/  FMUL.FTZ R27, R32, UR4 ;  /* 0x00000004201b7c20 */ /* 0x020fe20008410000 */
[----:B------:R-:W-:Y:S01]  /*0af0*/  FMUL.FTZ R32, R33, UR4 ;  /* 0x0000000421207c20 */ /* 0x000fe20008410000 */
[----:B------:R-:W-:Y:S01]  /*0b00*/  FMUL.FTZ R16, R22, UR4 ;  /* 0x0000000416107c20 */ /* 0x000fe20008410000 */
[----:B------:R-:W-:Y:S01]  /*0b10*/  F2FP.F16.F32.PACK_AB R10, R13, R10 ;  /* 0x0000000a0d0a723e */ /* 0x000fe200000000ff */
[----:B------:R-:W-:Y:S01]  /*0b20*/  FMUL.FTZ R24, R30, UR4 ;  /* 0x000000041e187c20 */ /* 0x000fe20008410000 */
[----:B------:R-:W-:Y:S01]  /*0b30*/  FMUL.FTZ R31, R31, UR4 ;  /* 0x000000041f1f7c20 */ /* 0x000fe20008410000 */
[----:B------:R-:W-:Y:S01]  /*0b40*/  F2FP.F16.F32.PACK_AB R13, R19, R14 ;  /* 0x0000000e130d723e */ /* 0x000fe200000000ff */
[----:B------:R-:W-:Y:S01]  /*0b50*/  FMUL.FTZ R22, R28, UR4 ;  /* 0x000000041c167c20 */ /* 0x000fe20008410000 */
[----:B------:R-:W-:Y:S01]  /*0b60*/  FMUL.FTZ R33, R38, UR4 ;  /* 0x0000000426217c20 */ /* 0x000fe20008410000 */
[----:B------:R-:W-:Y:S01]  /*0b70*/  FMUL.FTZ R38, R39, UR4 ;  /* 0x0000000427267c20 */ /* 0x000fe20008410000 */
[----:B------:R-:W-:Y:S01]  /*0b80*/  IADD3 R39, R41, 0xc000, RZ ;  /* 0x0000c00029277810 */ /* 0x000fe20007ffe0ff */
[----:B------:R-:W-:Y:S01]  /*0b90*/  FMUL.FTZ R29, R29, UR4 ;  /* 0x000000041d1d7c20 */ /* 0x000fe20008410000 */
[----:B------:R-:W-:Y:S01]  /*0ba0*/  F2FP.F16.F32.PACK_AB R19, R31, R24 ;  /* 0x000000181f13723e */ /* 0x000fe200000000ff */
[----:B------:R-:W-:Y:S01]  /*0bb0*/  IMAD.MOV.U32 R24, RZ, RZ, 0x20 ;  /* 0x00000020ff187424 */ /* 0x000fe200078e00ff */
[----:B------:R-:W-:Y:S01]  /*0bc0*/  F2FP.F16.F32.PACK_AB R14, R20, R15 ;  /* 0x0000000f140e723e */ /* 0x000fe200000000ff */
[----:B------:R-:W-:Y:S01]  /*0bd0*/  FMUL.FTZ R8, R8, UR4 ;  /* 0x0000000408087c20 */ /* 0x000fe20008410000 */
[----:B------:R-:W-:Y:S01]  /*0be0*/  F2FP.F16.F32.PACK_AB R15, R23, R16 ;  /* 0x00000010170f723e */ /* 0x000fe200000000ff */
[----:B------:R-:W-:-:S02]  /*0bf0*/  IMAD R23, R42, 0x2, R39 ;  /* 0x000000022a177824 */ /* 0x000fc400078e0227 */
[----:B------:R-:W-:Y:S01]  /*0c00*/  FMUL.FTZ R30, R36, UR4 ;  /* 0x00000004241e7c20 */ /* 0x000fe20008410000 */
[----:B------:R-:W-:Y:S01]  /*0c10*/  FMUL.FTZ R37, R37, UR4 ;  /* 0x0000000425257c20 */ /* 0x000fe20008410000 */
[----:B------:R-:W-:Y:S01]  /*0c20*/  FMUL.FTZ R17, R17, UR4 ;  /* 0x0000000411117c20 */ /* 0x000fe20008410000 */
[----:B------:R-:W-:Y:S01]  /*0c30*/  SEL R24, R24, 0xffffffe0, !P1 ;  /* 0xffffffe018187807 */ /* 0x000fe20004800000 */
[----:B------:R-:W-:Y:S01]  /*0c40*/  FMUL.FTZ R28, R34, UR4 ;  /* 0x00000004221c7c20 */ /* 0x000fe20008410000 */
[----:B------:R-:W-:Y:S01]  /*0c50*/  FMUL.FTZ R35, R35, UR4 ;  /* 0x0000000423237c20 */ /* 0x000fe20008410000 */
[----:B------:R-:W-:Y:S01]  /*0c60*/  F2FP.F16.F32.PACK_AB R16, R25, R18 ;  /* 0x000000121910723e */ /* 0x000fe200000000ff */
[----:B------:R-:W-:Y:S01]  /*0c70*/  VIADD R31, R23, 0x40 ;  /* 0x00000040171f7836 */ /* 0x000fe20000000000 */
[----:B------:R-:W-:Y:S01]  /*0c80*/  F2FP.F16.F32.PACK_AB R18, R29, R22 ;  /* 0x000000161d12723e */ /* 0x000fe200000000ff */
[----:B------:R-:W-:Y:S01]  /*0c90*/  @P2 VIADD R31, R23, 0xffffffc0 ;  /* 0xffffffc0171f2836 */ /* 0x000fe20000000000 */
[----:B------:R-:W-:Y:S01]  /*0ca0*/  F2FP.F16.F32.PACK_AB R8, R45, R8 ;  /* 0x000000082d08723e */ /* 0x000fe200000000ff */
[--C-:B------:R-:W-:Y:S01]  /*0cb0*/  IMAD R42, R42, 0x2, R41.reuse ;  /* 0x000000022a2a7824 */ /* 0x100fe200078e0229 */
[----:B------:R-:W-:Y:S01]  /*0cc0*/  F2FP.F16.F32.PACK_AB R9, R46, R9 ;  /* 0x000000092e09723e */ /* 0x000fe200000000ff */
[----:B------:R-:W-:Y:S01]  /*0cd0*/  IMAD R41, R2, 0x2, R41 ;  /* 0x0000000202297824 */ /* 0x000fe200078e0229 */
[----:B------:R-:W-:Y:S01]  /*0ce0*/  F2FP.F16.F32.PACK_AB R11, R48, R11 ;  /* 0x0000000b300b723e */ /* 0x000fe200000000ff */
[----:B------:R-:W-:Y:S01]  /*0cf0*/  ULDC UR4, c[0x0][0x244] ;  /* 0x0000910000047ab9 */ /* 0x000fe20000000800 */
[----:B------:R-:W-:-:S02]  /*0d00*/  F2FP.F16.F32.PACK_AB R22, R37, R30 ;  /* 0x0000001e2516723e */ /* 0x000fc400000000ff */
[----:B------:R-:W-:Y:S01]  /*0d10*/  F2FP.F16.F32.PACK_AB R12, R17, R12 ;  /* 0x0000000c110c723e */ /* 0x000fe200000000ff */
[----:B------:R0:W-:Y:S01]  /*0d20*/  STSM.16.M88.4 [R42+0xc000], R8 ;  /* 0x00c000082a007844 */ /* 0x0001e20000000200 */
[----:B------:R-:W-:Y:S02]  /*0d30*/  IADD3 R30, R23, R24, RZ ;  /* 0x00000018171e7210 */ /* 0x000fe40007ffe0ff */
[----:B------:R-:W-:Y:S02]  /*0d40*/  F2FP.F16.F32.PACK_AB R17, R26, R21 ;  /* 0x000000151a11723e */ /* 0x000fe400000000ff */
[----:B------:R-:W-:Y:S01]  /*0d50*/  F2FP.F16.F32.PACK_AB R20, R32, R27 ;  /* 0x0000001b2014723e */ /* 0x000fe200000000ff */
[----:B------:R-:W-:Y:S01]  /*0d60*/  IMAD.IADD R32, R24, 0x1, R31 ;  /* 0x0000000118207824 */ /* 0x000fe200078e021f */
[----:B------:R-:W-:Y:S01]  /*0d70*/  F2FP.F16.F32.PACK_AB R21, R35, R28 ;  /* 0x0000001c2315723e */ /* 0x000fe200000000ff */
[----:B------:R1:W-:Y:S01]  /*0d80*/  STSM.16.M88.4 [R30], R12 ;  /* 0x0000000c1e007844 */ /* 0x0003e20000000200 */
[----:B------:R-:W-:-:S02]  /*0d90*/  F2FP.F16.F32.PACK_AB R23, R38, R33 ;  /* 0x000000212617723e */ /* 0x000fc400000000ff */
[C---:B------:R-:W-:Y:S01]  /*0da0*/  IADD3 R28, P0, R0.reuse, R50, RZ ;  /* 0x00000032001c7210 */ /* 0x040fe20007f1e0ff */
[----:B------:R1:W-:Y:S01]  /*0db0*/  STSM.16.M88.4 [R31], R16 ;  /* 0x000000101f007844 */ /* 0x0003e20000000200 */
[--C-:B------:R-:W-:Y:S02]  /*0dc0*/  SHF.R.S32.HI R45, RZ, 0x1f, R44.reuse ;  /* 0x0000001fff2d7819 */ /* 0x100fe4000001142c */
[----:B------:R-:W-:Y:S01]  /*0dd0*/  LEA.HI.X.SX32 R29, R0, R51, 0x1, P0 ;  /* 0x00000033001d7211 */ /* 0x000fe200000f0eff */
[----:B------:R1:W-:Y:S01]  /*0de0*/  STSM.16.M88.4 [R32], R20 ;  /* 0x0000001420007844 */ /* 0x0003e20000000200 */
[----:B------:R-:W-:Y:S01]  /*0df0*/  BAR.SYNC.DEFER_BLOCKING 0x0 ;  /* 0x0000000000007b1d */ /* 0x000fe20000010000 */
[----:B------:R-:W-:Y:S01]  /*0e00*/  ISETP.GE.AND P0, PT, R44, UR4, PT ;  /* 0x000000042c007c0c */ /* 0x000fe2000bf06270 */
[C---:B0-----:R-:W-:Y:S02]  /*0e10*/  IMAD R9, R6.reuse, UR7, R5 ;  /* 0x0000000706097c24 */ /* 0x041fe4000f8e0205 */
[----:B------:R-:W-:Y:S01]  /*0e20*/  IMAD.WIDE.U32 R44, R6, UR6, R44 ;  /* 0x00000006062c7c25 */ /* 0x000fe2000f8e002c */
[----:B------:R-:W-:Y:S01]  /*0e30*/  ISETP.GE.OR P3, PT, R0, R43, P0 ;  /* 0x0000002b0000720c */ /* 0x000fe20000766670 */
[----:B------:R-:W-:-:S02]  /*0e40*/  ULDC.64 UR4, c[0x0][0x260] ;  /* 0x0000980000047ab9 */ /* 0x000fc40000000a00 */
[C---:B------:R-:W-:Y:S01]  /*0e50*/  VIADD R5, R0.reuse, 0x10 ;  /* 0x0000001000057836 */ /* 0x040fe20000000000 */
[----:B------:R-:W-:Y:S01]  /*0e60*/  IADD3 R45, R45, R9, RZ ;  /* 0x000000092d2d7210 */ /* 0x000fe20007ffe0ff */
[----:B------:R-:W-:Y:S02]  /*0e70*/  IMAD R7, R7, UR4, RZ ;  /* 0x0000000407077c24 */ /* 0x000fe4000f8e02ff */
[C---:B------:R-:W-:Y:S01]  /*0e80*/  VIADD R6, R0.reuse, 0x20 ;  /* 0x0000002000067836 */ /* 0x040fe20000000000 */
[-C--:B------:R-:W-:Y:S01]  /*0e90*/  ISETP.GE.OR P2, PT, R5, R43.reuse, P0 ;  /* 0x0000002b0500720c */ /* 0x080fe20000746670 */
[----:B------:R-:W-:Y:S02]  /*0ea0*/  VIADD R0, R0, 0x30 ;  /* 0x0000003000007836 */ /* 0x000fe40000000000 */
[----:B------:R-:W-:Y:S01]  /*0eb0*/  IMAD R9, R4, UR5, R7 ;  /* 0x0000000504097c24 */ /* 0x000fe2000f8e0207 */
[-C--:B------:R-:W-:Y:S01]  /*0ec0*/  ISETP.GE.OR P1, PT, R6, R43.reuse, P0 ;  /* 0x0000002b0600720c */ /* 0x080fe20000726670 */
[----:B------:R-:W-:Y:S01]  /*0ed0*/  IMAD.WIDE.U32 R4, R4, UR4, R44 ;  /* 0x0000000404047c25 */ /* 0x000fe2000f8e002c */
[----:B------:R-:W-:-:S03]  /*0ee0*/  ISETP.GE.OR P0, PT, R0, R43, P0 ;  /* 0x0000002b0000720c */ /* 0x000fc60000706670 */
[----:B------:R-:W-:Y:S01]  /*0ef0*/  IMAD.WIDE R6, R3, 0x40, R28 ;  /* 0x0000004003067825 */ /* 0x000fe200078e021c */
[----:B------:R1:W0:Y:S03]  /*0f00*/  LDS.128 R24, [R41+0xd800] ;  /* 0x00d8000029187984 */ /* 0x0002260000000c00 */
[----:B------:R-:W-:Y:S02]  /*0f10*/  IMAD R8, R2, 0x2, R39 ;  /* 0x0000000202087824 */ /* 0x000fe400078e0227 */
[----:B------:R-:W-:Y:S01]  /*0f20*/  IMAD.IADD R3, R5, 0x1, R9 ;  /* 0x0000000105037824 */ /* 0x000fe200078e0209 */
[----:B------:R-:W-:Y:S06]  /*0f30*/  @P3 BRA `(.L_x_3650) ;  /* 0x00000000002c3947 */ /* 0x000fec0003800000 */
[----:B------:R-:W2:Y:S01]  /*0f40*/  LDS.128 R8, [R8] ;  /* 0x0000000008087984 */ /* 0x000ea20000000c00 */
[----:B------:R-:W-:Y:S01]  /*0f50*/  ULDC.64 UR4, c[0x0][0x250] ;  /* 0x0000940000047ab9 */ /* 0x000fe20000000a00 */
[----:B------:R-:W-:Y:S02]  /*0f60*/  IMAD.MOV.U32 R2, RZ, RZ, R4 ;  /* 0x000000ffff027224 */ /* 0x000fe400078e0004 */
[----:B-1----:R-:W-:Y:S02]  /*0f70*/  IMAD R15, R7, UR4, RZ ;  /* 0x00000004070f7c24 */ /* 0x002fe4000f8e02ff */
[----:B------:R-:W-:-:S04]  /*0f80*/  IMAD.WIDE.U32 R12, R6, UR4, R2 ;  /* 0x00000004060c7c25 */ /* 0x000fc8000f8e0002 */
[----:B------:R-:W-:Y:S01]  /*0f90*/  IMAD R15, R6, UR5, R15 ;  /* 0x00000005060f7c24 */ /* 0x000fe2000f8e020f */
[----:B------:R-:W-:Y:S02]  /*0fa0*/  ULDC.64 UR4, c[0x0][0x238] ;  /* 0x00008e0000047ab9 */ /* 0x000fe40000000a00 */
[----:B------:R-:W-:Y:S01]  /*0fb0*/  LEA R14, P3, R12, UR4, 0x1 ;  /* 0x000000040c0e7c11 */ /* 0x000fe2000f8608ff */
[----:B------:R-:W-:-:S05]  /*0fc0*/  IMAD.IADD R13, R13, 0x1, R15 ;  /* 0x000000010d0d7824 */ /* 0x000fca00078e020f */
[----:B------:R-:W-:-:S05]  /*0fd0*/  LEA.HI.X R15, R12, UR5, R13, 0x1, P3 ;  /* 0x000000050c0f7c11 */ /* 0x000fca00098f0c0d */
[----:B--2---:R2:W-:Y:S02]  /*0fe0*/  STG.E.128 desc[UR8][R14.64], R8 ;  /* 0x000000080e007986 */ /* 0x0045e4000c101d08 */
.L_x_3650:
[----:B------:R-:W-:Y:S05]  /*0ff0*/  BSYNC B0 ;  /* 0x0000000000007941 */ /* 0x000fea0003800000 */
.L_x_3649:
[----:B--2---:R2:W3:Y:S01]  /*1000*/  LDS.128 R8, [R41+0xc800] ;  /* 0x00c8000029087984 */ /* 0x0044e20000000c00 */
[----:B------:R-:W-:Y:S04]  /*1010*/  BSSY B0, `(.L_x_3651) ;  /* 0x000000f000007945 */ /* 0x000fe80003800000 */
[----:B------:R-:W-:Y:S05]  /*1020*/  @P2 BRA `(.L_x_3652) ;  /* 0x0000000000342947 */ /* 0x000fea0003800000 */
[----:B-1----:R-:W-:Y:S01]  /*1030*/  IADD3 R15, P2, R6, 0x10, RZ ;  /* 0x00000010060f7810 */ /* 0x002fe20007f5e0ff */
        /* <DEDUP_REMOVED lines=12> */
.L_x_3652:
[----:B------:R-:W-:Y:S05]  /*1100*/  BSYNC B0 ;  /* 0x0000000000007941 */ /* 0x000fea0003800000 */
.L_x_3651:
[----:B---34-:R3:W4:Y:S01]  /*1110*/  LDS.128 R8, [R41+0xd000] ;  /* 0x00d0000029087984 */ /* 0x0187220000000c00 */
        /* <DEDUP_REMOVED lines=11> */
[----:B------:R-:W-:Y:S02]  /*11d0*/  LEA R14, P1, R12, UR4, 0x1 ;  /* 0x000000040c0e7c11 */ /* 0x000fe4000f8208ff */
[----:B------:R-:W-:-:S04]  /*11e0*/  IADD3 R13, R13, R15, RZ ;  /* 0x0000000f0d0d7210 */ /* 0x000fc80007ffe0ff */
[----:B------:R-:W-:-:S05]  /*11f0*/  LEA.HI.X R15, R12, UR5, R13, 0x1, P1 ;  /* 0x000000050c0f7c11 */ /* 0x000fca00088f0c0d */
[----:B----4-:R1:W-:Y:S02]  /*1200*/  STG.E.128 desc[UR8][R14.64], R8 ;  /* 0x000000080e007986 */ /* 0x0103e4000c101d08 */
.L_x_3654:
[----:B------:R-:W-:Y:S05]  /*1210*/  BSYNC B0 ;  /* 0x0000000000007941 */ /* 0x000fea0003800000 */
.L_x_3653:
[----:B------:R-:W-:Y:S05]  /*1220*/  @P0 EXIT ;  /* 0x000000000000094d */ /* 0x000fea0003800000 */
[----:B------:R-:W-:Y:S01]  /*1230*/  IADD3 R5, P0, R6, 0x30, RZ ;  /* 0x0000003006057810 */ /* 0x000fe20007f1e0ff */
[----:B------:R-:W-:Y:S01]  /*1240*/  ULDC.64 UR4, c[0x0][0x250] ;  /* 0x0000940000047ab9 */ /* 0x000fe20000000a00 */
[----:B------:R-:W-:-:S03]  /*1250*/  IMAD.MOV.U32 R2, RZ, RZ, R4 ;  /* 0x000000ffff027224 */ /* 0x000fc600078e0004 */
        /* <DEDUP_REMOVED lines=8> */
[----:B0-----:R-:W-:Y:S01]  /*12e0*/  STG.E.128 desc[UR8][R4.64], R24 ;  /* 0x0000001804007986 */ /* 0x001fe2000c101d08 */
[----:B------:R-:W-:Y:S05]  /*12f0*/  EXIT ;  /* 0x000000000000794d */ /* 0x000fea0003800000 */
.L_x_3655:
        /* <DEDUP_REMOVED lines=16> */
.L_x_3880:


//--------------------- .text._ZN7cutlass13device_kernelIN5flash11enable_sm90INS1_16FlashAttnBwdSm90INS1_25CollectiveMainloopBwdSm90ILi2ELi1ELi1EN4cute5tupleIJNS5_1CILi1EEES8_S8_EEENS6_IJNS7_ILi64EEENS7_ILi96EEENS7_ILi192EEEEEENS_6half_tEfNS_4arch4Sm90ELb1ELb0ELb1ELb1ELb1ELb0ELb1ELb0ELi3ELi1ELi1ELi1ELb0EEENS1_24CollectiveEpilogueBwdGQAISD_fSG_Li384ELb1ELb1EEENS1_25SingleTileBwdLPTSchedulerILb1ELi96ELb1EEEEEEEEEvNT_6ParamsE --------------------------
	.section	.text._ZN7cutlass13device_kernelIN5flash11enable_sm90INS1_16FlashAttnBwdSm90INS1_25CollectiveMainloopBwdSm90ILi2ELi1ELi1EN4cute5tupleIJNS5_1CILi1EEES8_S8_EEENS6_IJNS7_ILi64EEENS7_ILi96EEENS7_ILi192EEEEEENS_6half_tEfNS_4arch4Sm90ELb1ELb0ELb1ELb1ELb1ELb0ELb1ELb0ELi3ELi1ELi1ELi1ELb0EEENS1_24CollectiveEpilogueBwdGQAISD_fSG_Li384ELb1ELb1EEENS1_25SingleTileBwdLPTSchedulerILb1ELi96ELb1EEEEEEEEEvNT_6ParamsE,"ax",@progbits
	.align	128
.text._ZN7cutlass13device_kernelIN5flash11enable_sm90INS1_16FlashAttnBwdSm90INS1_25CollectiveMainloopBwdSm90ILi2ELi1ELi1EN4cute5tupleIJNS5_1CILi1EEES8_S8_EEENS6_IJNS7_ILi64EEENS7_ILi96EEENS7_ILi192EEEEEENS_6half_tEfNS_4arch4Sm90ELb1ELb0ELb1ELb1ELb1ELb0ELb1ELb0ELi3ELi1ELi1ELi1ELb0EEENS1_24CollectiveEpilogueBwdGQAISD_fSG_Li384ELb1ELb1EEENS1_25SingleTileBwdLPTSchedulerILb1ELi96ELb1EEEEEEEEEvNT_6ParamsE:
        .type           _ZN7cutlass13device_kernelIN5flash11enable_sm90INS1_16FlashAttnBwdSm90INS1_25CollectiveMainloopBwdSm90ILi2ELi1ELi1EN4cute5tupleIJNS5_1CILi1EEES8_S8_EEENS6_IJNS7_ILi64EEENS7_ILi96EEENS7_ILi192EEEEEENS_6half_tEfNS_4arch4Sm90ELb1ELb0ELb1ELb1ELb1ELb0ELb1ELb0ELi3ELi1ELi1ELi1ELb0EEENS1_24CollectiveEpilogueBwdGQAISD_fSG_Li384ELb1ELb1EEENS1_25SingleTileBwdLPTSchedulerILb1ELi96ELb1EEEEEEEEEvNT_6ParamsE,@function
        .size           _ZN7cutlass13device_kernelIN5flash11enable_sm90INS1_16FlashAttnBwdSm90INS1_25CollectiveMainloopBwdSm90ILi2ELi1ELi1EN4cute5tupleIJNS5_1CILi1EEES8_S8_EEENS6_IJNS7_ILi64EEENS7_ILi96EEENS7_ILi192EEEEEENS_6half_tEfNS_4arch4Sm90ELb1ELb0ELb1ELb1ELb1ELb0ELb1ELb0ELi3ELi1ELi1ELi1ELb0EEENS1_24CollectiveEpilogueBwdGQAISD_fSG_Li384ELb1ELb1EEENS1_25SingleTileBwdLPTSchedulerILb1ELi96ELb1EEEEEEEEEvNT_6ParamsE,(.L_x_3881 - _ZN7cutlass13device_kernelIN5flash11enable_sm90INS1_16FlashAttnBwdSm90INS1_25CollectiveMainloopBwdSm90ILi2ELi1ELi1EN4cute5tupleIJNS5_1CILi1EEES8_S8_EEENS6_IJNS7_ILi64EEENS7_ILi96EEENS7_ILi192EEEEEENS_6half_tEfNS_4arch4Sm90ELb1ELb0ELb1ELb1ELb1ELb0ELb1ELb0ELi3ELi1ELi1ELi1ELb0EEENS1_24CollectiveEpilogueBwdGQAISD_fSG_Li384ELb1ELb1EEENS1_25SingleTileBwdLPTSchedulerILb1ELi96ELb1EEEEEEEEEvNT_6ParamsE)
        .other          _ZN7cutlass13device_kernelIN5flash11enable_sm90INS1_16FlashAttnBwdSm90INS1_25CollectiveMainloopBwdSm90ILi2ELi1ELi1EN4cute5tupleIJNS5_1CILi1EEES8_S8_EEENS6_IJNS7_ILi64EEENS7_ILi96EEENS7_ILi192EEEEEENS_6half_tEfNS_4arch4Sm90ELb1ELb0ELb1ELb1ELb1ELb0ELb1ELb0ELi3ELi1ELi1ELi1ELb0EEENS1_24CollectiveEpilogueBwdGQAISD_fSG_Li384ELb1ELb1EEENS1_25SingleTileBwdLPTSchedulerILb1ELi96ELb1EEEEEEEEEvNT_6ParamsE,@"STO_CUDA_ENTRY STV_DEFAULT"
_ZN7cutlass13device_kernelIN5flash11enable_sm90INS1_16FlashAttnBwdSm90INS1_25CollectiveMainloopBwdSm90ILi2ELi1ELi1EN4cute5tupleIJNS5_1CILi1EEES8_S8_EEENS6_IJNS7_ILi64EEENS7_ILi96EEENS7_ILi192EEEEEENS_6half_tEfNS_4arch4Sm90ELb1ELb0ELb1ELb1ELb1ELb0ELb1ELb0ELi3ELi1ELi1ELi1ELb0EEENS1_24CollectiveEpilogueBwdGQAISD_fSG_Li384ELb1ELb1EEENS1_25SingleTileBwdLPTSchedulerILb1ELi96ELb1EEEEEEEEEvNT_6ParamsE:
        /* <DEDUP_REMOVED lines=23> */
.L_x_3657:
[----:B------:R-:W-:Y:S05]  /*0170*/  BSYNC B0 ;  /* 0x0000000000007941 */ /* 0x000fea0003800000 */
.L_x_3656:
        /* <DEDUP_REMOVED lines=34> */
.L_x_3658:
        /* <DEDUP_REMOVED lines=20> */
.L_x_3659:
        /* <DEDUP_REMOVED lines=9> */
.L_x_3662:
        /* <DEDUP_REMOVED lines=30> */
[----:B------:R-:W-:Y:S01]  /*0750*/  IMAD R2, R0, R3, RZ ;  /* 0x0000000300027224 */ /* 0x000fe200078e02ff */
[----:B------:R-:W-:Y:S06]  /*0760*/  BRA `(.L_x_3664) ;  /* 0x00000000001c7947 */ /* 0x000fec0003800000 */
.L_x_3663:
[----:B------:R-:W1:Y:S01]  /*0770*/  LDC R3, c[0x0][0x8cc] ;  /* 0x00023300ff037b82 */ /* 0x000e620000000800 */
[----:B------:R-:W-:Y:S01]  /*0780*/  IMAD.U32 R0, RZ, RZ, UR4 ;  /* 0x00000004ff007e24 */ /* 0x000fe2000f8e00ff */
[----:B-1----:R-:W-:-:S13]  /*0790*/  ISETP.NE.AND P0, PT, R3, 0x1, PT ;  /* 0x000000010300780c */ /* 0x002fda0003f05270 */
[----:B------:R-:W1:Y:S02]  /*07a0*/  @P0 LDC.64 R4, c[0x0][0x8d0] ;  /* 0x00023400ff040b82 */ /* 0x000e640000000a00 */
[----:B-1----:R-:W-:-:S05]  /*07b0*/  @P0 IMAD.HI.U32 R2, R4, UR4, RZ ;  /* 0x0000000404020c27 */ /* 0x002fca000f8e00ff */
[----:B------:R-:W-:-:S05]  /*07c0*/  @P0 SHF.R.U32.HI R0, RZ, R5, R2 ;  /* 0x00000005ff000219 */ /* 0x000fca0000011602 */
[----:B------:R-:W-:-:S07]  /*07d0*/  IMAD R2, R0, R3, RZ ;  /* 0x0000000300027224 */ /* 0x000fce00078e02ff */
.L_x_3664:
[----:B------:R-:W1:Y:S01]  /*07e0*/  LDC R3, c[0x0][0x8c0] ;  /* 0x00023000ff037b82 */ /* 0x000e620000000800 */
[----:B------:R-:W-:Y:S01]  /*07f0*/  IADD3 R2, -R2, UR4, RZ ;  /* 0x0000000402027c10 */ /* 0x000fe2000fffe1ff */
[----:B------:R-:W-:Y:S02]  /*0800*/  ULDC.64 UR4, c[0x0][0x900] ;  /* 0x0002400000047ab9 */ /* 0x000fe40000000a00 */
[----:B------:R-:W-:-:S04]  /*0810*/  ISETP.NE.U32.AND P0, PT, RZ, UR4, PT ;  /* 0x00000004ff007c0c */ /* 0x000fc8000bf05070 */
[----:B------:R-:W2:Y:S01]  /*0820*/  LDC R9, c[0x0][0x8cc] ;  /* 0x00023300ff097b82 */ /* 0x000ea20000000800 */
[----:B------:R-:W-:Y:S02]  /*0830*/  ISETP.NE.AND.EX P0, PT, RZ, UR5, PT, P0 ;  /* 0x00000005ff007c0c */ /* 0x000fe4000bf05300 */
[----:B-1----:R-:W-:Y:S01]  /*0840*/  ISETP.NE.AND P1, PT, R3, 0x1, PT ;  /* 0x000000010300780c */ /* 0x002fe20003f25270 */
[----:B--2---:R-:W-:-:S04]  /*0850*/  IMAD R9, R9, UR6, R2 ;  /* 0x0000000609097c24 */ /* 0x004fc8000f8e0202 */
[----:B------:R-:W-:-:S08]  /*0860*/  IMAD.MOV.U32 R5, RZ, RZ, R9 ;  /* 0x000000ffff057224 */ /* 0x000fd000078e0009 */
[----:B------:R-:W1:Y:S08]  /*0870*/  @P1 LDC R4, c[0x0][0x8c4] ;  /* 0x00023100ff041b82 */ /* 0x000e700000000800 */
[----:B------:R-:W2:Y:S01]  /*0880*/  @P1 LDC R7, c[0x0][0x8c8] ;  /* 0x00023200ff071b82 */ /* 0x000ea20000000800 */
[----:B-1----:R-:W-:-:S05]  /*0890*/  @P1 IMAD.HI.U32 R2, R9, R4, RZ ;  /* 0x0000000409021227 */ /* 0x002fca00078e00ff */
[----:B--2---:R-:W-:-:S05]  /*08a0*/  @P1 SHF.R.U32.HI R5, RZ, R7, R2 ;  /* 0x00000007ff051219 */ /* 0x004fca0000011602 */
[----:B------:R-:W-:-:S04]  /*08b0*/  IMAD.MOV R2, RZ, RZ, -R5 ;  /* 0x000000ffff027224 */ /* 0x000fc800078e0a05 */
[----:B------:R-:W-:-:S05]  /*08c0*/  IMAD R2, R3, R2, R9 ;  /* 0x0000000203027224 */ /* 0x000fca00078e0209 */
[----:B------:R1:W-:Y:S01]  /*08d0*/  STL [R1+0x14], R2 ;  /* 0x0000140201007387 */ /* 0x0003e20000100800 */
[----:B------:R-:W-:Y:S05]  /*08e0*/  @!P0 BRA `(.L_x_3665) ;  /* 0x0000000000108947 */ /* 0x000fea0003800000 */
[----:B-1----:R-:W1:Y:S02]  /*08f0*/  LDC.64 R2, c[0x0][0x900] ;  /* 0x00024000ff027b82 */ /* 0x002e640000000a00 */
[----:B-1----:R-:W-:-:S05]  /*0900*/  IMAD.WIDE R2, R5, 0x4, R2 ;  /* 0x0000000405027825 */ /* 0x002fca00078e0202 */
[----:B------:R3:W5:Y:S01]  /*0910*/  LDG.E R4, desc[UR38][R2.64] ;  /* 0x0000002602047981 */ /* 0x000762000c1e1900 */
[----:B------:R-:W-:Y:S05]  /*0920*/  BRA `(.L_x_3666) ;  /* 0x00000000002c7947 */ /* 0x000fea0003800000 */
.L_x_3665:
[----:B------:R-:W-:Y:S02]  /*0930*/  ULDC.64 UR4, c[0x0][0x8f8] ;  /* 0x00023e0000047ab9 */ /* 0x000fe40000000a00 */
[----:B------:R-:W-:-:S04]  /*0940*/  ISETP.NE.U32.AND P0, PT, RZ, UR4, PT ;  /* 0x00000004ff007c0c */ /* 0x000fc8000bf05070 */
[----:B------:R-:W-:-:S13]  /*0950*/  ISETP.NE.AND.EX P0, PT, RZ, UR5, PT, P0 ;  /* 0x00000005ff007c0c */ /* 0x000fda000bf05300 */
[----:B------:R-:W-:Y:S05]  /*0960*/  @!P0 BRA `(.L_x_3667) ;  /* 0x0000000000188947 */ /* 0x000fea0003800000 */
[----:B-1----:R-:W1:Y:S02]  /*0970*/  LDC.64 R2, c[0x0][0x8f8] ;  /* 0x00023e00ff027b82 */ /* 0x002e640000000a00 */
[----:B-1----:R-:W-:-:S05]  /*0980*/  IMAD.WIDE R2, R5, 0x4, R2 ;  /* 0x0000000405027825 */ /* 0x002fca00078e0202 */
[----:B------:R-:W2:Y:S04]  /*0990*/  LDG.E R4, desc[UR38][R2.64] ;  /* 0x0000002602047981 */ /* 0x000ea8000c1e1900 */
[----:B------:R-:W2:Y:S02]  /*09a0*/  LDG.E R7, desc[UR38][R2.64+0x4] ;  /* 0x0000042602077981 */ /* 0x000ea4000c1e1900 */
[----:B--2---:R-:W-:Y:S01]  /*09b0*/  IMAD.IADD R4, R7, 0x1, -R4 ;  /* 0x0000000107047824 */ /* 0x004fe200078e0a04 */
[----:B------:R-:W-:Y:S06]  /*09c0*/  BRA `(.L_x_3666) ;  /* 0x0000000000047947 */ /* 0x000fec0003800000 */
.L_x_3667:
[----:B------:R-:W2:Y:S02]  /*09d0*/  LDC R4, c[0x0][0x8f4] ;  /* 0x00023d00ff047b82 */ /* 0x000ea40000000800 */
.L_x_3666:
[----:B--2--5:R-:W-:-:S04]  /*09e0*/  VIADD R4, R4, 0x5f ;  /* 0x0000005f04047836 */ /* 0x024fc80000000000 */
[----:B------:R-:W-:-:S05]  /*09f0*/  IMAD.HI R4, R4, 0x2aaaaaab, RZ ;  /* 0x2aaaaaab04047827 */ /* 0x000fca00078e02ff */
[----:B---3--:R-:W-:-:S04]  /*0a00*/  SHF.R.U32.HI R3, RZ, 0x1f, R4 ;  /* 0x0000001fff037819 */ /* 0x008fc80000011604 */
[----:B------:R-:W-:-:S04]  /*0a10*/  LEA.HI.SX32 R3, R4, R3, 0x1c ;  /* 0x0000000304037211 */ /* 0x000fc800078fe2ff */
[-C--:B------:R-:W-:Y:S02]  /*0a20*/  ISETP.GT.AND P0, PT, R3, R0.reuse, PT ;  /* 0x000000000300720c */ /* 0x080fe40003f04270 */
[----:B------:R-:W-:Y:S02]  /*0a30*/  LOP3.LUT R0, RZ, R0, RZ, 0x33, !PT ;  /* 0x00000000ff007212 */ /* 0x000fe400078e33ff */
[----:B------:R-:W-:-:S03]  /*0a40*/  SEL R7, R5, 0xffffffff, P0 ;  /* 0xffffffff05077807 */ /* 0x000fc60000000000 */
[----:B------:R-:W-:Y:S01]  /*0a50*/  IMAD.IADD R6, R3, 0x1, R0 ;  /* 0x0000000103067824 */ /* 0x000fe200078e0200 */
[----:B------:R-:W-:Y:S01]  /*0a60*/  ISETP.GE.AND P0, PT, R7, RZ, PT ;  /* 0x000000ff0700720c */ /* 0x000fe20003f06270 */
[----:B------:R4:W-:Y:S04]  /*0a70*/  STL [R1+0xc], R7 ;  /* 0x00000c0701007387 */ /* 0x0009e80000100800 */
[----:B------:R4:W-:Y:S08]  /*0a80*/  STL [R1+0x10], R6 ;  /* 0x0000100601007387 */ /* 0x0009f00000100800 */
[----:B------:R-:W-:Y:S05]  /*0a90*/  @!P0 BRA `(.L_x_3668) ;  /* 0x0000009400e88947 */ /* 0x000fea0003800000 */
[----:B------:R-:W-:Y:S01]  /*0aa0*/  ULDC.64 UR4, c[0x0][0x780] ;  /* 0x0001e00000047ab9 */ /* 0x000fe20000000a00 */
[----:B------:R-:W2:Y:S01]  /*0ab0*/  LDC R17, c[0x0][0x290] ;  /* 0x0000a400ff117b82 */ /* 0x000ea20000000800 */
[----:B------:R-:W-:-:S04]  /*0ac0*/  ISETP.NE.U32.AND P0, PT, RZ, UR4, PT ;  /* 0x00000004ff007c0c */ /* 0x000fc8000bf05070 */
[----:B------:R-:W-:-:S13]  /*0ad0*/  ISETP.NE.AND.EX P0, PT, RZ, UR5, PT, P0 ;  /* 0x00000005ff007c0c */ /* 0x000fda000bf05300 */
[----:B------:R-:W-:Y:S05]  /*0ae0*/  @!P0 BRA `(.L_x_3669) ;  /* 0x0000000000108947 */ /* 0x000fea0003800000 */
[----:B------:R-:W3:Y:S02]  /*0af0*/  LDC.64 R18, c[0x0][0x780] ;  /* 0x0001e000ff127b82 */ /* 0x000ee40000000a00 */
[----:B---3--:R-:W-:-:S06]  /*0b00*/  IMAD.WIDE R18, R7, 0x4, R18 ;  /* 0x0000000407127825 */ /* 0x008fcc00078e0212 */
[----:B------:R3:W5:Y:S01]  /*0b10*/  LDG.E R18, desc[UR38][R18.64] ;  /* 0x0000002612127981 */ /* 0x000762000c1e1900 */
[----:B------:R-:W-:Y:S05]  /*0b20*/  BRA `(.L_x_3670) ;  /* 0x0000000000287947 */ /* 0x000fea0003800000 */
.L_x_3669:
        /* <DEDUP_REMOVED lines=10> */
.L_x_3670:
[----:B------:R-:W-:Y:S02]  /*0bd0*/  ULDC.64 UR4, c[0x0][0x788] ;  /* 0x0001e20000047ab9 */ /* 0x000fe40000000a00 */
[----:B------:R-:W-:-:S04]  /*0be0*/  ISETP.NE.U32.AND P0, PT, RZ, UR4, PT ;  /* 0x00000004ff007c0c */ /* 0x000fc8000bf05070 */
[----:B------:R-:W-:-:S13]  /*0bf0*/  ISETP.NE.AND.EX P0, PT, RZ, UR5, PT, P0 ;  /* 0x00000005ff007c0c */ /* 0x000fda000bf05300 */
[----:B------:R-:W-:Y:S05]  /*0c00*/  @!P0 BRA `(.L_x_3671) ;  /* 0x0000000000108947 */ /* 0x000fea0003800000 */
[----:B-1----:R-:W1:Y:S02]  /*0c10*/  LDC.64 R2, c[0x0][0x788] ;  /* 0x0001e200ff027b82 */ /* 0x002e640000000a00 */
[----:B-1----:R-:W-:-:S05]  /*0c20*/  IMAD.WIDE R2, R7, 0x4, R2 ;  /* 0x0000000407027825 */ /* 0x002fca00078e0202 */
[----:B--2---:R1:W5:Y:S01]  /*0c30*/  LDG.E R17, desc[UR38][R2.64] ;  /* 0x0000002602117981 */ /* 0x004362000c1e1900 */
[----:B------:R-:W-:Y:S05]  /*0c40*/  BRA `(.L_x_3672) ;  /* 0x0000000000247947 */ /* 0x000fea0003800000 */
.L_x_3671:
[----:B------:R-:W-:Y:S02]  /*0c50*/  ULDC.64 UR4, c[0x0][0x778] ;  /* 0x0001de0000047ab9 */ /* 0x000fe40000000a00 */
[----:B------:R-:W-:-:S04]  /*0c60*/  ISETP.NE.U32.AND P0, PT, RZ, UR4, PT ;  /* 0x00000004ff007c0c */ /* 0x000fc8000bf05070 */
[----:B------:R-:W-:-:S13]  /*0c70*/  ISETP.NE.AND.EX P0, PT, RZ, UR5, PT, P0 ;  /* 0x00000005ff007c0c */ /* 0x000fda000bf05300 */
[----:B------:R-:W-:Y:S05]  /*0c80*/  @!P0 BRA `(.L_x_3672) ;  /* 0x0000000000148947 */ /* 0x000fea0003800000 */
[----:B-1----:R-:W1:Y:S02]  /*0c90*/  LDC.64 R2, c[0x0][0x778] ;  /* 0x0001de00ff027b82 */ /* 0x002e640000000a00 */
[----:B-1----:R-:W-:-:S05]  /*0ca0*/  IMAD.WIDE R2, R7, 0x4, R2 ;  /* 0x0000000407027825 */ /* 0x002fca00078e0202 */
[----:B--2---:R-:W2:Y:S04]  /*0cb0*/  LDG.E R17, desc[UR38][R2.64] ;  /* 0x0000002602117981 */ /* 0x004ea8000c1e1900 */
[----:B------:R-:W2:Y:S02]  /*0cc0*/  LDG.E R0, desc[UR38][R2.64+0x4] ;  /* 0x0000042602007981 */ /* 0x000ea4000c1e1900 */
[----:B--2---:R-:W-:-:S07]  /*0cd0*/  IMAD.IADD R17, R0, 0x1, -R17 ;  /* 0x0000000100117824 */ /* 0x004fce00078e0a11 */
.L_x_3672:
        /* <DEDUP_REMOVED lines=81> */
[----:B----4-:R-:W-:Y:S02]  /*11f0*/  IMAD.U32 R6, RZ, RZ, UR4 ;  /* 0x00000004ff067e24 */ /* 0x010fe4000f8e00ff */
[----:B------:R-:W-:-:S02]  /*1200*/  IMAD.U32 R7, RZ, RZ, UR5 ;  /* 0x00000005ff077e24 */ /* 0x000fc4000f8e00ff */
[----:B------:R-:W-:Y:S02]  /*1210*/  IMAD.U32 R11, RZ, RZ, UR7 ;  /* 0x00000007ff0b7e24 */ /* 0x000fe4000f8e00ff */
[----:B------:R-:W-:Y:S02]  /*1220*/  IMAD.MOV.U32 R8, RZ, RZ, 0x70 ;  /* 0x00000070ff087424 */ /* 0x000fe400078e00ff */
[----:B------:R-:W-:Y:S02]  /*1230*/  IMAD.MOV.U32 R12, RZ, RZ, 0x1 ;  /* 0x00000001ff0c7424 */ /* 0x000fe400078e00ff */
[----:B-1----:R-:W-:-:S07]  /*1240*/  IMAD.MOV.U32 R13, RZ, RZ, RZ ;  /* 0x000000ffff0d7224 */ /* 0x002fce00078e00ff */
[----:B------:R-:W-:-:S07]  /*1250*/  LEPC R20, `(.L_x_3675) ;  /* 0x000000001014794e */ /* 0x000fce0000000000 */
[----:B--2---:R-:W-:Y:S05]  /*1260*/  CALL.ABS.NOINC R14 ;  /* 0x000000000e007343 */ /* 0x004fea0003c00000 */
.L_x_3675:
        /* <DEDUP_REMOVED lines=15> */
.L_x_3674:
        /* <DEDUP_REMOVED lines=20> */
.L_x_3677:
        /* <DEDUP_REMOVED lines=15> */
.L_x_3676:
        /* <DEDUP_REMOVED lines=8> */
.L_x_3804:
[----:B------:R-:W-:Y:S01]  /*1610*/  SHF.L.U32 R10, RZ, 0x1f, RZ ;  /* 0x0000001fff0a7819 */ /* 0x000fe200000006ff */
[----:B--2---:R-:W-:Y:S01]  /*1620*/  IMAD.HI R4, R14, 0x55555556, RZ ;  /* 0x555555560e047827 */ /* 0x004fe200078e02ff */
[----:B------:R-:W-:Y:S02]  /*1630*/  LOP3.LUT R5, R2, 0xffffff80, RZ, 0xc0, !PT ;  /* 0xffffff8002057812 */ /* 0x000fe400078ec0ff */
[----:B------:R-:W2:Y:S01]  /*1640*/  SYNCS.PHASECHK.TRANS64.TRYWAIT P0, [UR36+0x36400], R10 ;  /* 0x0364000aff0075a7 */ /* 0x000ea20008000164 */
[-C--:B------:R-:W-:Y:S01]  /*1650*/  LEA.HI R2, R3, R0.reuse, RZ, 0x5 ;  /* 0x0000000003027211 */ /* 0x080fe200078f28ff */
[----:B------:R-:W-:Y:S01]  /*1660*/  IMAD.HI R8, R13, 0x55555556, RZ ;  /* 0x555555560d087827 */ /* 0x000fe200078e02ff */
[----:B----4-:R-:W-:Y:S02]  /*1670*/  LEA.HI R7, R3, R0, RZ, 0x4 ;  /* 0x0000000003077211 */ /* 0x010fe400078f20ff */
        /* <DEDUP_REMOVED lines=14> */
.L_x_3679:
        /* <DEDUP_REMOVED lines=106> */
.L_x_3691:
[----:B------:R-:W-:-:S13]  /*1e00*/  ISETP.NE.AND P0, PT, R8, 0x3, PT ;  /* 0x000000030800780c */ /* 0x000fda0003f05270 */
[----:B------:R-:W-:Y:S05]  /*1e10*/  @!P0 BRA `(.L_x_3681) ;  /* 0x0000000000048947 */ /* 0x000fea0003800000 */
[----:B------:R-:W-:Y:S01]  /*1e20*/  BPT.TRAP 0x1 ;  /* 0x000000040000795c */ /* 0x000fe20000300000 */
.L_x_3681:
[----:B---3--:R-:W-:Y:S02]  /*1e30*/  LEA R3, R2, UR36, 0x3 ;  /* 0x0000002402037c11 */ /* 0x008fe4000f8e18ff */
[----:B------:R-:W-:-:S04]  /*1e40*/  SHF.L.U32 R10, R7, 0x1f, RZ ;  /* 0x0000001f070a7819 */ /* 0x000fc800000006ff */
[----:B------:R2:W3:Y:S01]  /*1e50*/  SYNCS.PHASECHK.TRANS64.TRYWAIT P1, [R3+URZ+0x36410], R10 ;  /* 0x0364100a030075a7 */ /* 0x0004e2000802017f */
[----:B------:R-:W-:Y:S05]  /*1e60*/  @!P0 BRA `(.L_x_3682) ;  /* 0x0000000000048947 */ /* 0x000fea0003800000 */
[----:B------:R-:W-:Y:S01]  /*1e70*/  BPT.TRAP 0x1 ;  /* 0x000000040000795c */ /* 0x000fe20000300000 */
.L_x_3682:
[----:B---3--:R-:W-:Y:S05]  /*1e80*/  @P1 BRA `(.L_x_3683) ;  /* 0x0000000000081947 */ /* 0x008fea0003800000 */
[----:B------:R-:W3:Y:S02]  /*1e90*/  SYNCS.PHASECHK.TRANS64.TRYWAIT P1, [R3+URZ+0x36410], R10 ;  /* 0x0364100a030075a7 */ /* 0x000ee4000802017f */
[----:B---3--:R-:W-:Y:S05]  /*1ea0*/  @!P1 BRA `(.L_x_3684) ;  /* 0x0000008400209947 */ /* 0x008fea0003800000 */
.L_x_3683:
        /* <DEDUP_REMOVED lines=103> */
.L_x_3685:
[----:B------:R-:W-:-:S04]  /*2520*/  SHF.L.U32 R14, R5, 0x1f, RZ ;  /* 0x0000001f050e7819 */ /* 0x000fc800000006ff */
[----:B------:R1:W1:Y:S01]  /*2530*/  SYNCS.PHASECHK.TRANS64.TRYWAIT P1, [UR36+0x36430], R14 ;  /* 0x0364300eff0075a7 */ /* 0x0002620008020164 */
[----:B------:R-:W-:Y:S05]  /*2540*/  @!P0 BRA `(.L_x_3686) ;  /* 0x0000000000048947 */ /* 0x000fea0003800000 */
[----:B------:R-:W-:Y:S01]  /*2550*/  BPT.TRAP 0x1 ;  /* 0x000000040000795c */ /* 0x000fe20000300000 */
.L_x_3686:
        /* <DEDUP_REMOVED lines=36> */
.L_x_3687:
        /* <DEDUP_REMOVED lines=351> */
.L_x_3689:
        /* <DEDUP_REMOVED lines=60> */
.L_x_3690:
        /* <DEDUP_REMOVED lines=63> */
.L_x_3673:
[----:B------:R-:W-:Y:S05]  /*4540*/  @P0 BRA `(.L_x_3668) ;  /* 0x0000005c003c0947 */ /* 0x000fea0003800000 */
[----:B------:R-:W2:Y:S01]  /*4550*/  LDL.LU R17, [R1+0x10] ;  /* 0x0000100001117983 */ /* 0x000ea20000300800 */
[----:B------:R-:W1:Y:S01]  /*4560*/  LDC.64 R2, c[0x0][0x878] ;  /* 0x00021e00ff027b82 */ /* 0x000e620000000a00 */
[----:B------:R-:W-:Y:S01]  /*4570*/  ULDC UR7, c[0x0][0x870] ;  /* 0x00021c0000077ab9 */ /* 0x000fe20000000800 */
[----:B------:R-:W-:Y:S01]  /*4580*/  ULDC UR6, c[0x0][0x80c] ;  /* 0x0002030000067ab9 */ /* 0x000fe20000000800 */
[----:B------:R-:W3:Y:S04]  /*4590*/  LDL.LU R120, [R1+0xc] ;  /* 0x00000c0001787983 */ /* 0x000ee80000300800 */
[----:B------:R-:W5:Y:S01]  /*45a0*/  LDL.LU R16, [R1+0x14] ;  /* 0x0000140001107983 */ /* 0x000f620000300800 */
[----:B------:R-:W4:Y:S01]  /*45b0*/  LDC R0, c[0x0][0x850] ;  /* 0x00021400ff007b82 */ /* 0x000f220000000800 */
[----:B------:R-:W4:Y:S07]  /*45c0*/  S2R R8, SR_TID.X ;  /* 0x0000000000087919 */ /* 0x000f2e0000002100 */
[----:B------:R-:W4:Y:S01]  /*45d0*/  S2UR UR5, SR_CgaCtaId ;  /* 0x00000000000579c3 */ /* 0x000f220000008800 */
[----:B-1----:R-:W-:Y:S01]  /*45e0*/  ISETP.NE.U32.AND P0, PT, R2, RZ, PT ;  /* 0x000000ff0200720c */ /* 0x002fe20003f05070 */
[----:B------:R-:W-:-:S06]  /*45f0*/  UMOV UR4, 0x400 ;  /* 0x0000040000047882 */ /* 0x000fcc0000000000 */
[----:B------:R-:W1:Y:S01]  /*4600*/  LDC.64 R18, c[0x0][0x820] ;  /* 0x00020800ff127b82 */ /* 0x000e620000000a00 */
[----:B------:R-:W-:-:S07]  /*4610*/  ISETP.NE.AND.EX P0, PT, R3, RZ, PT, P0 ;  /* 0x000000ff0300720c */ /* 0x000fce0003f05300 */
[----:B------:R-:W1:Y:S08]  /*4620*/  LDC.64 R20, c[0x0][0x848] ;  /* 0x00021200ff147b82 */ /* 0x000e700000000a00 */
[----:B------:R-:W3:Y:S08]  /*4630*/  @P0 LDC.64 R2, c[0x0][0x878] ;  /* 0x00021e00ff020b82 */ /* 0x000ef00000000a00 */
[----:B------:R-:W1:Y:S01]  /*4640*/  LDC.64 R22, c[0x0][0x800] ;  /* 0x00020000ff167b82 */ /* 0x000e620000000a00 */
[----:B---3--:R-:W-:-:S06]  /*4650*/  @P0 IMAD.WIDE R2, R120, 0x4, R2 ;  /* 0x0000000478020825 */ /* 0x008fcc00078e0202 */
[----:B------:R3:W2:Y:S01]  /*4660*/  @P0 LDG.E R3, desc[UR38][R2.64] ;  /* 0x0000002602030981 */ /* 0x0006a2000c1e1900 */
[----:B------:R-:W-:Y:S01]  /*4670*/  BAR.SYNC.DEFER_BLOCKING 0x1, 0x180 ;  /* 0x0046000000007b1d */ /* 0x000fe20000010000 */
[----:B----4-:R-:W-:Y:S01]  /*4680*/  ISETP.NE.AND P2, PT, R0, 0x1, PT ;  /* 0x000000010000780c */ /* 0x010fe20003f45270 */
[C---:B------:R-:W-:Y:S01]  /*4690*/  VIADD R15, R8.reuse, 0xffffff80 ;  /* 0xffffff80080f7836 */ /* 0x040fe20000000000 */
[----:B------:R-:W-:Y:S01]  /*46a0*/  ISETP.NE.AND P1, PT, R8, 0x80, PT ;  /* 0x000000800800780c */ /* 0x000fe20003f25270 */
[----:B------:R-:W-:Y:S01]  /*46b0*/  IMAD R9, R120, UR6, RZ ;  /* 0x0000000678097c24 */ /* 0x000fe2000f8e02ff */
[----:B------:R-:W-:Y:S01]  /*46c0*/  ULEA UR4, UR5, UR4, 0x18 ;  /* 0x0000000405047291 */ /* 0x000fe2000f8ec03f */
[----:B------:R-:W-:Y:S01]  /*46d0*/  BSSY B0, `(.L_x_3692) ;  /* 0x0000051000007945 */ /* 0x000fe20003800000 */
[----:B------:R-:W-:Y:S02]  /*46e0*/  SHF.R.S32.HI R4, RZ, 0x1f, R15 ;  /* 0x0000001fff047819 */ /* 0x000fe4000001140f */
[----:B------:R-:W-:-:S02]  /*46f0*/  SHF.R.S32.HI R12, RZ, 0x1f, R9 ;  /* 0x0000001fff0c7819 */ /* 0x000fc40000011409 */
[----:B------:R-:W-:-:S03]  /*4700*/  LEA.HI R6, R4, R15, RZ, 0x7 ;  /* 0x0000000f04067211 */ /* 0x000fc600078f38ff */
[----:B------:R-:W3:Y:S01]  /*4710*/  @P2 LDC R5, c[0x0][0x854] ;  /* 0x00021500ff052b82 */ /* 0x000ee20000000800 */
[----:B------:R-:W-:Y:S02]  /*4720*/  LOP3.LUT R4, R6, 0x3fffff80, RZ, 0xc0, !PT ;  /* 0x3fffff8006047812 */ /* 0x000fe400078ec0ff */
[----:B------:R-:W-:Y:S01]  /*4730*/  SHF.R.S32.HI R11, RZ, 0x7, R6 ;  /* 0x00000007ff0b7819 */ /* 0x000fe20000011406 */
[----:B-----5:R-:W-:Y:S02]  /*4740*/  IMAD.MOV.U32 R6, RZ, RZ, R16 ;  /* 0x000000ffff067224 */ /* 0x020fe400078e0010 */
[----:B------:R-:W-:Y:S02]  /*4750*/  IMAD.IADD R4, R15, 0x1, -R4 ;  /* 0x000000010f047824 */ /* 0x000fe400078e0a04 */
[----:B------:R-:W4:Y:S02]  /*4760*/  @P2 LDC R7, c[0x0][0x858] ;  /* 0x00021600ff072b82 */ /* 0x000f240000000800 */
[----:B------:R-:W-:-:S02]  /*4770*/  IMAD R11, R11, 0x600, R4 ;  /* 0x000006000b0b7824 */ /* 0x000fc400078e0204 */
[----:B---3--:R-:W-:-:S04]  /*4780*/  @P2 IMAD.HI.U32 R2, R16, R5, RZ ;  /* 0x0000000510022227 */ /* 0x008fc800078e00ff */
[----:B--2---:R-:W-:Y:S01]  /*4790*/  IMAD R5, R17, UR7, RZ ;  /* 0x0000000711057c24 */ /* 0x004fe2000f8e02ff */
[----:B----4-:R-:W-:-:S03]  /*47a0*/  @P2 SHF.R.U32.HI R6, RZ, R7, R2 ;  /* 0x00000007ff062219 */ /* 0x010fc60000011602 */
[----:B------:R-:W-:Y:S01]  /*47b0*/  IMAD R10, R5, UR6, RZ ;  /* 0x00000006050a7c24 */ /* 0x000fe2000f8e02ff */
[----:B------:R-:W-:Y:S01]  /*47c0*/  ISETP.NE.AND P2, PT, R15, RZ, PT ;  /* 0x000000ff0f00720c */ /* 0x000fe20003f45270 */
[----:B------:R-:W-:Y:S01]  /*47d0*/  ULDC.64 UR6, c[0x0][0x868] ;  /* 0x00021a0000067ab9 */ /* 0x000fe20000000a00 */
[--C-:B------:R-:W-:Y:S02]  /*47e0*/  SHF.R.S32.HI R13, RZ, 0x1f, R6.reuse ;  /* 0x0000001fff0d7819 */ /* 0x100fe40000011406 */
[----:B------:R-:W-:Y:S01]  /*47f0*/  IADD3 R14, P3, P4, R10, R9, R6 ;  /* 0x000000090a0e7210 */ /* 0x000fe20007c7e006 */
[----:B------:R-:W-:Y:S01]  /*4800*/  IMAD.SHL.U32 R9, R11, 0x4, RZ ;  /* 0x000000040b097824 */ /* 0x000fe200078e00ff */
[----:B------:R-:W-:Y:S01]  /*4810*/  SHF.R.S32.HI R10, RZ, 0x1f, R10 ;  /* 0x0000001fff0a7819 */ /* 0x000fe2000001140a */
[----:B------:R-:W-:-:S03]  /*4820*/  IMAD R11, R17, 0x4800, RZ ;  /* 0x00004800110b7824 */ /* 0x000fc600078e02ff */
        /* <DEDUP_REMOVED lines=9> */
[----:B------:R4:W-:Y:S03]  /*48c0*/  STS.128 [R7], R24 ;  /* 0x0000001807007388 */ /* 0x0009e60000000c00 */
        /* <DEDUP_REMOVED lines=9> */
[----:B----4-:R-:W3:Y:S01]  /*4960*/  LDC.64 R24, c[0x0][0x828] ;  /* 0x00020a00ff187b82 */ /* 0x010ee20000000a00 */
[C---:B------:R-:W-:Y:S01]  /*4970*/  IMAD R13, R6.reuse, R3, R10 ;  /* 0x00000003060d7224 */ /* 0x040fe200078e020a */
[----:B------:R-:W-:Y:S01]  /*4980*/  SHF.R.S32.HI R10, RZ, 0x1f, R120 ;  /* 0x0000001fff0a7819 */ /* 0x000fe20000011478 */
[----:B------:R2:W-:Y:S01]  /*4990*/  STS.128 [R7+0x2000], R40 ;  /* 0x0020002807007388 */ /* 0x0005e20000000c00 */
[----:B------:R-:W-:Y:S01]  /*49a0*/  IMAD R17, R6, R5, R12 ;  /* 0x0000000506117224 */ /* 0x000fe200078e020c */
[----:B------:R-:W-:Y:S01]  /*49b0*/  SHF.L.U64.HI R12, R14, 0x2, R15 ;  /* 0x000000020e0c7819 */ /* 0x000fe2000001020f */
[----:B------:R-:W-:Y:S01]  /*49c0*/  IMAD.WIDE.U32 R2, R6, R2, R8 ;  /* 0x0000000206027225 */ /* 0x000fe200078e0008 */
[----:B------:R2:W-:Y:S01]  /*49d0*/  STS.128 [R7+0x2800], R44 ;  /* 0x0028002c07007388 */ /* 0x0005e20000000c00 */
[----:B------:R-:W-:-:S02]  /*49e0*/  SEL R11, R10, RZ, !P0 ;  /* 0x000000ff0a0b7207 */ /* 0x000fc40004000000 */
[----:B------:R-:W-:Y:S01]  /*49f0*/  IMAD.WIDE.U32 R4, R6, R4, R8 ;  /* 0x0000000406047225 */ /* 0x000fe200078e0008 */
[----:B------:R2:W-:Y:S01]  /*4a00*/  STS.128 [R7+0x3000], R48 ;  /* 0x0030003007007388 */ /* 0x0005e20000000c00 */
[----:B------:R-:W-:Y:S02]  /*4a10*/  SEL R9, R120, RZ, !P0 ;  /* 0x000000ff78097207 */ /* 0x000fe40004000000 */
[----:B-1----:R-:W-:Y:S01]  /*4a20*/  IMAD R8, R11, R18, RZ ;  /* 0x000000120b087224 */ /* 0x002fe200078e02ff */
[----:B------:R2:W-:Y:S01]  /*4a30*/  STS.128 [R7+0x3800], R52 ;  /* 0x0038003407007388 */ /* 0x0005e20000000c00 */
[----:B------:R-:W-:Y:S02]  /*4a40*/  IMAD.SHL.U32 R14, R14, 0x4, RZ ;  /* 0x000000040e0e7824 */ /* 0x000fe400078e00ff */
[----:B------:R-:W-:Y:S01]  /*4a50*/  IMAD.IADD R3, R3, 0x1, R13 ;  /* 0x0000000103037824 */ /* 0x000fe200078e020d */
[----:B------:R2:W-:Y:S01]  /*4a60*/  STS.128 [R7+0x4000], R56 ;  /* 0x0040003807007388 */ /* 0x0005e20000000c00 */
[----:B------:R-:W-:-:S02]  /*4a70*/  IMAD.IADD R5, R5, 0x1, R17 ;  /* 0x0000000105057824 */ /* 0x000fc400078e0211 */
[----:B------:R-:W-:Y:S01]  /*4a80*/  IMAD R13, R9, R19, R8 ;  /* 0x00000013090d7224 */ /* 0x000fe200078e0208 */
[----:B------:R2:W-:Y:S01]  /*4a90*/  STS.128 [R7+0x4800], R60 ;  /* 0x0048003c07007388 */ /* 0x0005e20000000c00 */
[----:B------:R-:W-:Y:S01]  /*4aa0*/  IMAD R10, R11, R20, RZ ;  /* 0x000000140b0a7224 */ /* 0x000fe200078e02ff */
[----:B------:R-:W-:Y:S01]  /*4ab0*/  IADD3 R8, P0, R14, UR6, RZ ;  /* 0x000000060e087c10 */ /* 0x000fe2000ff1e0ff */
[C---:B------:R-:W-:Y:S01]  /*4ac0*/  IMAD.WIDE.U32 R2, R9.reuse, R18, R2 ;  /* 0x0000001209027225 */ /* 0x040fe200078e0002 */
[----:B------:R2:W-:Y:S03]  /*4ad0*/  STS.128 [R7+0x5000], R64 ;  /* 0x0050004007007388 */ /* 0x0005e60000000c00 */
[----:B------:R-:W-:Y:S01]  /*4ae0*/  IMAD.WIDE.U32 R4, R9, R20, R4 ;  /* 0x0000001409047225 */ /* 0x000fe200078e0004 */
[----:B------:R2:W-:Y:S01]  /*4af0*/  STS.128 [R7+0x5800], R68 ;  /* 0x0058004407007388 */ /* 0x0005e20000000c00 */
[----:B------:R-:W-:-:S02]  /*4b00*/  LEA R22, P3, R2, R22, 0x2 ;  /* 0x0000001602167211 */ /* 0x000fc400078610ff */
[----:B------:R-:W-:Y:S01]  /*4b10*/  IMAD.MOV R15, RZ, RZ, -R6 ;  /* 0x000000ffff0f7224 */ /* 0x000fe200078e0a06 */
[----:B---3--:R-:W-:Y:S01]  /*4b20*/  LEA R24, P4, R4, R24, 0x2 ;  /* 0x0000001804187211 */ /* 0x008fe200078810ff */
[----:B------:R-:W-:Y:S01]  /*4b30*/  IMAD R11, R9, R21, R10 ;  /* 0x00000015090b7224 */ /* 0x000fe200078e020a */
[----:B------:R-:W-:Y:S01]  /*4b40*/  IADD3.X R9, R12, UR7, RZ, P0, !PT ;  /* 0x000000070c097c10 */ /* 0x000fe200087fe4ff */
[----:B------:R-:W-:Y:S02]  /*4b50*/  IMAD R17, R0, R15, R16 ;  /* 0x0000000f00117224 */ /* 0x000fe400078e0210 */
[----:B------:R-:W-:Y:S02]  /*4b60*/  IMAD.IADD R10, R3, 0x1, R13 ;  /* 0x00000001030a7824 */ /* 0x000fe400078e020d */
[----:B------:R-:W-:Y:S01]  /*4b70*/  IMAD.IADD R6, R5, 0x1, R11 ;  /* 0x0000000105067824 */ /* 0x000fe200078e020b */
[----:B--2---:R-:W-:Y:S06]  /*4b80*/  @P2 BRA `(.L_x_3693) ;  /* 0x0000000000142947 */ /* 0x004fec0003800000 */
.L_x_3694:
[----:B------:R-:W2:Y:S04]  /*4b90*/  LDG.E.STRONG.GPU R0, desc[UR38][R8.64] ;  /* 0x0000002608007981 */ /* 0x000ea8000c1ef900 */
[----:B--2---:R-:W-:Y:S01]  /*4ba0*/  CCTL.IVALL ;  /* 0x00000000ff00798f */ /* 0x004fe20002000000 */
[----:B------:R-:W-:Y:S05]  /*4bb0*/  YIELD ;  /* 0x0000000000007946 */ /* 0x000fea0003800000 */
[----:B------:R-:W-:-:S13]  /*4bc0*/  ISETP.NE.AND P0, PT, R0, R17, PT ;  /* 0x000000110000720c */ /* 0x000fda0003f05270 */
[----:B------:R-:W-:Y:S05]  /*4bd0*/  @P0 BRA `(.L_x_3694) ;  /* 0xfffffffc00ec0947 */ /* 0x000fea000383ffff */
.L_x_3693:
[----:B------:R-:W-:Y:S05]  /*4be0*/  BSYNC B0 ;  /* 0x0000000000007941 */ /* 0x000fea0003800000 */
.L_x_3692:
[----:B------:R-:W-:Y:S01]  /*4bf0*/  UMOV UR5, 0xffffffff ;  /* 0xffffffff00057882 */ /* 0x000fe20000000000 */
[----:B------:R-:W-:Y:S02]  /*4c00*/  LEA.HI.X R10, R2, R23, R10, 0x2, P3 ;  /* 0x00000017020a7211 */ /* 0x000fe400018f140a */
[----:B------:R-:W-:Y:S01]  /*4c10*/  LEA.HI.X R6, R4, R25, R6, 0x2, P4 ;  /* 0x0000001904067211 */ /* 0x000fe200020f1406 */
[----:B------:R-:W-:Y:S06]  /*4c20*/  BRA.DIV UR5, `(.L_x_3695) ;  /* 0x0000005605ec7947 */ /* 0x000fec000b800000 */
[----:B------:R-:W-:Y:S01]  /*4c30*/  NOP ;  /* 0x0000000000007918 */ /* 0x000fe20000000000 */
.L_x_3807:
        /* <DEDUP_REMOVED lines=16> */
.L_x_3698:
[----:B------:R-:W-:Y:S01]  /*4d40*/  @P0 ELECT P2, URZ, PT ;  /* 0x00000000003f082f */ /* 0x000fe20003840000 */
[----:B------:R1:W-:-:S12]  /*4d50*/  UBLKRED.G.S.ADD.F32.RN [UR6], [UR4], UR5, desc[UR8] ;  /* 0x00000806040073bb */ /* 0x0003d800080a1405 */
[----:B------:R-:W-:Y:S02]  /*4d60*/  @P2 PLOP3.LUT P0, PT, P2, PT, PT, 0x8, 0x0 ;  /* 0x000000000000281c */ /* 0x000fe4000170e170 */
[----:B------:R-:W-:-:S11]  /*4d70*/  PLOP3.LUT P2, PT, PT, PT, PT, 0x8, 0x0 ;  /* 0x000000000000781c */ /* 0x000fd60003f4e170 */
[----:B-1----:R-:W-:Y:S05]  /*4d80*/  @P0 BRA.U.ANY `(.L_x_3698) ;  /* 0xfffffffd00ec0947 */ /* 0x002fea000393ffff */
[----:B------:R0:W-:Y:S01]  /*4d90*/  UTMACMDFLUSH ;  /* 0x00000000000079b7 */ /* 0x0001e20000000000 */
[----:B------:R-:W-:-:S04]  /*4da0*/  DEPBAR.LE SB0, 0x0 ;  /* 0x000080000000791a */ /* 0x000fc80000000000 */
.L_x_3697:
[----:B------:R-:W-:Y:S05]  /*4db0*/  BSYNC B0 ;  /* 0x0000000000007941 */ /* 0x000fea0003800000 */
.L_x_3696:
        /* <DEDUP_REMOVED lines=14> */
.L_x_3700:
[----:B------:R-:W-:Y:S05]  /*4ea0*/  BSYNC B0 ;  /* 0x0000000000007941 */ /* 0x000fea0003800000 */
.L_x_3699:
        /* <DEDUP_REMOVED lines=18> */
.L_x_3703:
[----:B------:R-:W2:Y:S04]  /*4fd0*/  LDG.E.STRONG.GPU R0, desc[UR38][R2.64] ;  /* 0x0000002602007981 */ /* 0x000ea8000c1ef900 */
[----:B--2---:R-:W-:Y:S01]  /*4fe0*/  CCTL.IVALL ;  /* 0x00000000ff00798f */ /* 0x004fe20002000000 */
[----:B------:R-:W-:Y:S05]  /*4ff0*/  YIELD ;  /* 0x0000000000007946 */ /* 0x000fea0003800000 */
[----:B------:R-:W-:-:S13]  /*5000*/  ISETP.NE.AND P0, PT, R0, R17, PT ;  /* 0x000000110000720c */ /* 0x000fda0003f05270 */
[----:B------:R-:W-:Y:S05]  /*5010*/  @P0 BRA `(.L_x_3703) ;  /* 0xfffffffc00ec0947 */ /* 0x000fea000383ffff */
.L_x_3702:
[----:B------:R-:W-:Y:S05]  /*5020*/  BSYNC B0 ;  /* 0x0000000000007941 */ /* 0x000fea0003800000 */
.L_x_3701:
[----:B------:R-:W-:-:S03]  /*5030*/  UMOV UR5, 0xffffffff ;  /* 0xffffffff00057882 */ /* 0x000fc60000000000 */
[----:B------:R-:W-:Y:S05]  /*5040*/  BRA.DIV UR5, `(.L_x_3704) ;  /* 0x0000005605007947 */ /* 0x000fea000b800000 */
[----:B------:R-:W-:Y:S01]  /*5050*/  NOP ;  /* 0x0000000000007918 */ /* 0x000fe20000000000 */
.L_x_3810:
        /* <DEDUP_REMOVED lines=16> */
.L_x_3707:
[----:B------:R-:W-:Y:S01]  /*5160*/  @P0 ELECT P2, URZ, PT ;  /* 0x00000000003f082f */ /* 0x000fe20003840000 */
[----:B------:R2:W-:-:S12]  /*5170*/  UBLKRED.G.S.ADD.F32.RN [UR6], [UR4], UR5, desc[UR8] ;  /* 0x00000806040073bb */ /* 0x0005d800080a1405 */
[----:B------:R-:W-:Y:S02]  /*5180*/  @P2 PLOP3.LUT P0, PT, P2, PT, PT, 0x8, 0x0 ;  /* 0x000000000000281c */ /* 0x000fe4000170e170 */
[----:B------:R-:W-:-:S11]  /*5190*/  PLOP3.LUT P2, PT, PT, PT, PT, 0x8, 0x0 ;  /* 0x000000000000781c */ /* 0x000fd60003f4e170 */
[----:B--2---:R-:W-:Y:S05]  /*51a0*/  @P0 BRA.U.ANY `(.L_x_3707) ;  /* 0xfffffffd00ec0947 */ /* 0x004fea000393ffff */
[----:B------:R0:W-:Y:S01]  /*51b0*/  UTMACMDFLUSH ;  /* 0x00000000000079b7 */ /* 0x0001e20000000000 */
[----:B------:R-:W-:-:S04]  /*51c0*/  DEPBAR.LE SB0, 0x0 ;  /* 0x000080000000791a */ /* 0x000fc80000000000 */
.L_x_3706:
[----:B------:R-:W-:Y:S05]  /*51d0*/  BSYNC B0 ;  /* 0x0000000000007941 */ /* 0x000fea0003800000 */
.L_x_3705:
        /* <DEDUP_REMOVED lines=14> */
.L_x_3661:
        /* <DEDUP_REMOVED lines=29> */
.L_x_3709:
[----:B------:R-:W-:Y:S01]  /*5490*/  ULDC UR9, c[0x0][0x8cc] ;  /* 0x0002330000097ab9 */ /* 0x000fe20000000800 */
[----:B------:R-:W-:Y:S01]  /*54a0*/  UMOV UR7, UR8 ;  /* 0x0000000800077c82 */ /* 0x000fe20008000000 */
[----:B------:R-:W-:-:S11]  /*54b0*/  UISETP.NE.AND UP0, UPT, UR9, 0x1, UPT ;  /* 0x000000010900788c */ /* 0x000fd6000bf05270 */
[----:B------:R-:W-:Y:S02]  /*54c0*/  @UP0 ULDC.64 UR10, c[0x0][0x8d0] ;  /* 0x00023400000a0ab9 */ /* 0x000fe40000000a00 */
[----:B------:R-:W-:-:S04]  /*54d0*/  UIMAD.WIDE.U32 UR4, UR8, UR10, URZ ;  /* 0x0000000a080472a5 */ /* 0x000fc8000f8e003f */
[----:B------:R-:W-:-:S04]  /*54e0*/  @UP0 USHF.R.U32.HI UR7, URZ, UR11, UR5 ;  /* 0x0000000b3f070299 */ /* 0x000fc80008011605 */
[----:B------:R-:W-:-:S12]  /*54f0*/  UIMAD UR4, UR7, UR9, URZ ;  /* 0x00000009070472a4 */ /* 0x000fd8000f8e023f */
.L_x_3710:
        /* <DEDUP_REMOVED lines=23> */
.L_x_3711:
        /* <DEDUP_REMOVED lines=13> */
.L_x_3713:
[----:B------:R-:W-:-:S05]  /*5740*/  ULDC UR4, c[0x0][0x8f4] ;  /* 0x00023d0000047ab9 */ /* 0x000fca0000000800 */
.L_x_3712:
        /* <DEDUP_REMOVED lines=48> */
.L_x_3714:
        /* <DEDUP_REMOVED lines=13> */
.L_x_3715:
        /* <DEDUP_REMOVED lines=12> */
.L_x_3716:
        /* <DEDUP_REMOVED lines=68> */
.L_x_3720:
[----:B------:R-:W2:Y:S04]  /*6020*/  LDG.E.STRONG.GPU R4, desc[UR38][R2.64] ;  /* 0x0000002602047981 */ /* 0x000ea8000c1ef900 */
[----:B--2---:R-:W-:Y:S01]  /*6030*/  CCTL.IVALL ;  /* 0x00000000ff00798f */ /* 0x004fe20002000000 */
[----:B------:R-:W-:Y:S05]  /*6040*/  YIELD ;  /* 0x0000000000007946 */ /* 0x000fea0003800000 */
[----:B------:R-:W-:-:S13]  /*6050*/  ISETP.NE.AND P1, PT, R4, R5, PT ;  /* 0x000000050400720c */ /* 0x000fda0003f25270 */
[----:B------:R-:W-:Y:S05]  /*6060*/  @P1 BRA `(.L_x_3720) ;  /* 0xfffffffc00ec1947 */ /* 0x000fea000383ffff */
.L_x_3719:
[----:B------:R-:W-:Y:S05]  /*6070*/  BSYNC B0 ;  /* 0x0000000000007941 */ /* 0x000fea0003800000 */
.L_x_3718:
[----:B------:R-:W-:-:S03]  /*6080*/  UMOV UR6, 0xffffffff ;  /* 0xffffffff00067882 */ /* 0x000fc60000000000 */
[----:B------:R-:W-:Y:S05]  /*6090*/  BRA.DIV UR6, `(.L_x_3721) ;  /* 0x0000004606087947 */ /* 0x000fea000b800000 */
[----:B------:R-:W-:Y:S01]  /*60a0*/  NOP ;  /* 0x0000000000007918 */ /* 0x000fe20000000000 */
.L_x_3813:
        /* <DEDUP_REMOVED lines=22> */
.L_x_3723:
[----:B------:R-:W-:Y:S05]  /*6210*/  BSYNC B0 ;  /* 0x0000000000007941 */ /* 0x000fea0003800000 */
.L_x_3722:
        /* <DEDUP_REMOVED lines=19> */
.L_x_3725:
[----:B------:R-:W-:Y:S05]  /*6350*/  BSYNC B0 ;  /* 0x0000000000007941 */ /* 0x000fea0003800000 */
.L_x_3724:
        /* <DEDUP_REMOVED lines=20> */
.L_x_3727:
[----:B------:R-:W-:Y:S05]  /*64a0*/  BSYNC B0 ;  /* 0x0000000000007941 */ /* 0x000fea0003800000 */
.L_x_3726:
[----:B------:R-:W-:Y:S06]  /*64b0*/  BAR.ARV 0xa, 0xa0 ;  /* 0x0282800000007b1d */ /* 0x000fec0000002000 */
[----:B------:R-:W-:Y:S04]  /*64c0*/  BSSY B0, `(.L_x_3728) ;  /* 0x0000003000007945 */ /* 0x000fe80003800000 */
[----:B------:R-:W-:Y:S05]  /*64d0*/  @!P0 BRA `(.L_x_3729) ;  /* 0x0000000000048947 */ /* 0x000fea0003800000 */
[----:B------:R-:W-:-:S04]  /*64e0*/  DEPBAR.LE SB0, 0x1 ;  /* 0x000080400000791a */ /* 0x000fc80000000000 */
.L_x_3729:
[----:B------:R-:W-:Y:S05]  /*64f0*/  BSYNC B0 ;  /* 0x0000000000007941 */ /* 0x000fea0003800000 */
.L_x_3728:
[----:B------:R-:W-:Y:S06]  /*6500*/  BAR.ARV 0xb, 0xa0 ;  /* 0x02c2800000007b1d */ /* 0x000fec0000002000 */
[----:B------:R-:W-:Y:S04]  /*6510*/  BSSY B0, `(.L_x_3730) ;  /* 0x0000003000007945 */ /* 0x000fe80003800000 */
[----:B------:R-:W-:Y:S05]  /*6520*/  @!P0 BRA `(.L_x_3731) ;  /* 0x0000000000048947 */ /* 0x000fea0003800000 */
[----:B------:R-:W-:-:S04]  /*6530*/  DEPBAR.LE SB0, 0x0 ;  /* 0x000080000000791a */ /* 0x000fc80000000000 */
.L_x_3731:
[----:B------:R-:W-:Y:S05]  /*6540*/  BSYNC B0 ;  /* 0x0000000000007941 */ /* 0x000fea0003800000 */
.L_x_3730:
        /* <DEDUP_REMOVED lines=19> */
.L_x_3733:
[----:B------:R-:W-:Y:S05]  /*6680*/  BSYNC B0 ;  /* 0x0000000000007941 */ /* 0x000fea0003800000 */
.L_x_3732:
[----:B------:R-:W-:Y:S01]  /*6690*/  UIADD3 UR13, UR12, 0x1, URZ ;  /* 0x000000010c0d7890 */ /* 0x000fe2000fffe03f */
[----:B------:R-:W-:Y:S11]  /*66a0*/  BRA `(.L_x_3734) ;  /* 0x0000000000047947 */ /* 0x000ff60003800000 */
.L_x_3717:
[----:B------:R-:W-:-:S05]  /*66b0*/  UMOV UR13, UR12 ;  /* 0x0000000c000d7c82 */ /* 0x000fca0008000000 */
.L_x_3734:
        /* <DEDUP_REMOVED lines=16> */
.L_x_3767:
        /* <DEDUP_REMOVED lines=18> */
.L_x_3737:
[----:B------:R-:W2:Y:S04]  /*68e0*/  LDG.E.STRONG.GPU R4, desc[UR38][R2.64] ;  /* 0x0000002602047981 */ /* 0x000ea8000c1ef900 */
[----:B--2---:R-:W-:Y:S01]  /*68f0*/  CCTL.IVALL ;  /* 0x00000000ff00798f */ /* 0x004fe20002000000 */
[----:B------:R-:W-:Y:S05]  /*6900*/  YIELD ;  /* 0x0000000000007946 */ /* 0x000fea0003800000 */
[----:B------:R-:W-:-:S13]  /*6910*/  ISETP.NE.AND P1, PT, R4, R5, PT ;  /* 0x000000050400720c */ /* 0x000fda0003f25270 */
[----:B------:R-:W-:Y:S05]  /*6920*/  @P1 BRA `(.L_x_3737) ;  /* 0xfffffffc00ec1947 */ /* 0x000fea000383ffff */
.L_x_3736:
[----:B------:R-:W-:Y:S05]  /*6930*/  BSYNC B0 ;  /* 0x0000000000007941 */ /* 0x000fea0003800000 */
.L_x_3735:
[----:B------:R-:W-:-:S03]  /*6940*/  UMOV UR24, 0xffffffff ;  /* 0xffffffff00187882 */ /* 0x000fc60000000000 */
[----:B------:R-:W-:Y:S05]  /*6950*/  BRA.DIV UR24, `(.L_x_3738) ;  /* 0x0000003a18f47947 */ /* 0x000fea000b800000 */
[----:B------:R-:W-:Y:S01]  /*6960*/  NOP ;  /* 0x0000000000007918 */ /* 0x000fe20000000000 */
.L_x_3816:
        /* <DEDUP_REMOVED lines=19> */
.L_x_3740:
[----:B------:R-:W-:Y:S05]  /*6aa0*/  BSYNC B0 ;  /* 0x0000000000007941 */ /* 0x000fea0003800000 */
.L_x_3739:
        /* <DEDUP_REMOVED lines=14> */
.L_x_3742:
[----:B------:R-:W-:Y:S05]  /*6b90*/  BSYNC B0 ;  /* 0x0000000000007941 */ /* 0x000fea0003800000 */
.L_x_3741:
        /* <DEDUP_REMOVED lines=15> */
.L_x_3744:
[----:B------:R-:W-:Y:S05]  /*6c90*/  BSYNC B0 ;  /* 0x0000000000007941 */ /* 0x000fea0003800000 */
.L_x_3743:
[----:B------:R-:W-:Y:S06]  /*6ca0*/  BAR.ARV 0xa, 0xa0 ;  /* 0x0282800000007b1d */ /* 0x000fec0000002000 */
[----:B------:R-:W-:Y:S04]  /*6cb0*/  BSSY B0, `(.L_x_3745) ;  /* 0x0000003000007945 */ /* 0x000fe80003800000 */
[----:B------:R-:W-:Y:S05]  /*6cc0*/  @!P0 BRA `(.L_x_3746) ;  /* 0x0000000000048947 */ /* 0x000fea0003800000 */
[----:B------:R-:W-:-:S04]  /*6cd0*/  DEPBAR.LE SB0, 0x1 ;  /* 0x000080400000791a */ /* 0x000fc80000000000 */
.L_x_3746:
[----:B------:R-:W-:Y:S05]  /*6ce0*/  BSYNC B0 ;  /* 0x0000000000007941 */ /* 0x000fea0003800000 */
.L_x_3745:
[----:B------:R-:W-:Y:S06]  /*6cf0*/  BAR.ARV 0xb, 0xa0 ;  /* 0x02c2800000007b1d */ /* 0x000fec0000002000 */
[----:B------:R-:W-:Y:S04]  /*6d00*/  BSSY B0, `(.L_x_3747) ;  /* 0x0000003000007945 */ /* 0x000fe80003800000 */
[----:B------:R-:W-:Y:S05]  /*6d10*/  @!P0 BRA `(.L_x_3748) ;  /* 0x0000000000048947 */ /* 0x000fea0003800000 */
[----:B------:R-:W-:-:S04]  /*6d20*/  DEPBAR.LE SB0, 0x0 ;  /* 0x000080000000791a */ /* 0x000fc80000000000 */
.L_x_3748:
[----:B------:R-:W-:Y:S05]  /*6d30*/  BSYNC B0 ;  /* 0x0000000000007941 */ /* 0x000fea0003800000 */
.L_x_3747:
        /* <DEDUP_REMOVED lines=19> */
.L_x_3750:
[----:B------:R-:W-:Y:S05]  /*6e70*/  BSYNC B0 ;  /* 0x0000000000007941 */ /* 0x000fea0003800000 */
.L_x_3749:
        /* <DEDUP_REMOVED lines=16> */
.L_x_3753:
[----:B------:R-:W2:Y:S04]  /*6f80*/  LDG.E.STRONG.GPU R4, desc[UR38][R2.64] ;  /* 0x0000002602047981 */ /* 0x000ea8000c1ef900 */
[----:B--2---:R-:W-:Y:S01]  /*6f90*/  CCTL.IVALL ;  /* 0x00000000ff00798f */ /* 0x004fe20002000000 */
[----:B------:R-:W-:Y:S05]  /*6fa0*/  YIELD ;  /* 0x0000000000007946 */ /* 0x000fea0003800000 */
[----:B------:R-:W-:-:S13]  /*6fb0*/  ISETP.NE.AND P1, PT, R4, R5, PT ;  /* 0x000000050400720c */ /* 0x000fda0003f25270 */
[----:B------:R-:W-:Y:S05]  /*6fc0*/  @P1 BRA `(.L_x_3753) ;  /* 0xfffffffc00ec1947 */ /* 0x000fea000383ffff */
.L_x_3752:
[----:B------:R-:W-:Y:S05]  /*6fd0*/  BSYNC B0 ;  /* 0x0000000000007941 */ /* 0x000fea0003800000 */
.L_x_3751:
[----:B------:R-:W-:-:S03]  /*6fe0*/  UMOV UR22, 0xffffffff ;  /* 0xffffffff00167882 */ /* 0x000fc60000000000 */
[----:B------:R-:W-:Y:S05]  /*6ff0*/  BRA.DIV UR22, `(.L_x_3754) ;  /* 0x0000003616687947 */ /* 0x000fea000b800000 */
[----:B------:R-:W-:Y:S01]  /*7000*/  NOP ;  /* 0x0000000000007918 */ /* 0x000fe20000000000 */
.L_x_3819:
        /* <DEDUP_REMOVED lines=15> */
.L_x_3756:
[----:B------:R-:W-:Y:S05]  /*7100*/  BSYNC B0 ;  /* 0x0000000000007941 */ /* 0x000fea0003800000 */
.L_x_3755:
        /* <DEDUP_REMOVED lines=14> */
.L_x_3758:
[----:B------:R-:W-:Y:S05]  /*71f0*/  BSYNC B0 ;  /* 0x0000000000007941 */ /* 0x000fea0003800000 */
.L_x_3757:
        /* <DEDUP_REMOVED lines=15> */
.L_x_3760:
[----:B------:R-:W-:Y:S05]  /*72f0*/  BSYNC B0 ;  /* 0x0000000000007941 */ /* 0x000fea0003800000 */
.L_x_3759:
[----:B------:R-:W-:Y:S06]  /*7300*/  BAR.ARV 0xa, 0xa0 ;  /* 0x0282800000007b1d */ /* 0x000fec0000002000 */
[----:B------:R-:W-:Y:S04]  /*7310*/  BSSY B0, `(.L_x_3761) ;  /* 0x0000003000007945 */ /* 0x000fe80003800000 */
[----:B------:R-:W-:Y:S05]  /*7320*/  @!P0 BRA `(.L_x_3762) ;  /* 0x0000000000048947 */ /* 0x000fea0003800000 */
[----:B------:R-:W-:-:S04]  /*7330*/  DEPBAR.LE SB0, 0x1 ;  /* 0x000080400000791a */ /* 0x000fc80000000000 */
.L_x_3762:
[----:B------:R-:W-:Y:S05]  /*7340*/  BSYNC B0 ;  /* 0x0000000000007941 */ /* 0x000fea0003800000 */
.L_x_3761:
[----:B------:R-:W-:Y:S06]  /*7350*/  BAR.ARV 0xb, 0xa0 ;  /* 0x02c2800000007b1d */ /* 0x000fec0000002000 */
[----:B------:R-:W-:Y:S04]  /*7360*/  BSSY B0, `(.L_x_3763) ;  /* 0x0000003000007945 */ /* 0x000fe80003800000 */
[----:B------:R-:W-:Y:S05]  /*7370*/  @!P0 BRA `(.L_x_3764) ;  /* 0x0000000000048947 */ /* 0x000fea0003800000 */
[----:B------:R-:W-:-:S04]  /*7380*/  DEPBAR.LE SB0, 0x0 ;  /* 0x000080000000791a */ /* 0x000fc80000000000 */
.L_x_3764:
[----:B------:R-:W-:Y:S05]  /*7390*/  BSYNC B0 ;  /* 0x0000000000007941 */ /* 0x000fea0003800000 */
.L_x_3763:
        /* <DEDUP_REMOVED lines=19> */
.L_x_3766:
[----:B------:R-:W-:Y:S05]  /*74d0*/  BSYNC B0 ;  /* 0x0000000000007941 */ /* 0x000fea0003800000 */
.L_x_3765:
[----:B------:R-:W-:Y:S02]  /*74e0*/  UIADD3 UR13, UR13, 0x2, URZ ;  /* 0x000000020d0d7890 */ /* 0x000fe4000fffe03f */
[----:B------:R-:W-:Y:S02]  /*74f0*/  UIADD3 UR6, UR6, 0x6000, URZ ;  /* 0x0000600006067890 */ /* 0x000fe4000fffe03f */
[----:B------:R-:W-:-:S06]  /*7500*/  UISETP.GE.AND UP0, UPT, UR13, UR7, UPT ;  /* 0x000000070d00728c */ /* 0x000fcc000bf06270 */
[----:B------:R-:W-:-:S13]  /*7510*/  PLOP3.LUT P1, PT, PT, PT, UP0, 0x80, 0x0 ;  /* 0x000000000000781c */ /* 0x000fda0003f2f008 */
[----:B------:R-:W-:Y:S05]  /*7520*/  @!P1 BRA `(.L_x_3767) ;  /* 0xfffffff000a49947 */ /* 0x000fea000383ffff */
[----:B------:R-:W-:Y:S05]  /*7530*/  BRA `(.L_x_3668) ;  /* 0x0000002c00407947 */ /* 0x000fea0003800000 */
.L_x_3708:
        /* <DEDUP_REMOVED lines=21> */
.L_x_3768:
[----:B------:R-:W1:Y:S01]  /*7690*/  LDC R3, c[0x0][0x8cc] ;  /* 0x00023300ff037b82 */ /* 0x000e620000000800 */
[----:B------:R-:W-:Y:S01]  /*76a0*/  IMAD.MOV.U32 R0, RZ, RZ, R5 ;  /* 0x000000ffff007224 */ /* 0x000fe200078e0005 */
[----:B-1----:R-:W-:-:S13]  /*76b0*/  ISETP.NE.AND P0, PT, R3, 0x1, PT ;  /* 0x000000010300780c */ /* 0x002fda0003f05270 */
[----:B------:R-:W1:Y:S02]  /*76c0*/  @P0 LDC.64 R6, c[0x0][0x8d0] ;  /* 0x00023400ff060b82 */ /* 0x000e640000000a00 */
[----:B-1----:R-:W-:-:S05]  /*76d0*/  @P0 IMAD.HI.U32 R4, R5, R6, RZ ;  /* 0x0000000605040227 */ /* 0x002fca00078e00ff */
[----:B------:R-:W-:-:S05]  /*76e0*/  @P0 SHF.R.U32.HI R0, RZ, R7, R4 ;  /* 0x00000007ff000219 */ /* 0x000fca0000011604 */
[----:B------:R-:W-:-:S07]  /*76f0*/  IMAD R3, R0, R3, RZ ;  /* 0x0000000300037224 */ /* 0x000fce00078e02ff */
.L_x_3769:
        /* <DEDUP_REMOVED lines=23> */
.L_x_3770:
        /* <DEDUP_REMOVED lines=10> */
.L_x_3772:
[----:B------:R-:W2:Y:S02]  /*7910*/  LDC R4, c[0x0][0x8f4] ;  /* 0x00023d00ff047b82 */ /* 0x000ea40000000800 */
.L_x_3771:
        /* <DEDUP_REMOVED lines=52> */
.L_x_3774:
        /* <DEDUP_REMOVED lines=11> */
.L_x_3775:
[----:B------:R-:W-:Y:S05]  /*7d10*/  @!P0 BRA `(.L_x_3776) ;  /* 0x00000000000c8947 */ /* 0x000fea0003800000 */
[----:B------:R-:W2:Y:S04]  /*7d20*/  LDG.E R5, desc[UR38][R2.64] ;  /* 0x0000002602057981 */ /* 0x000ea8000c1e1900 */
[----:B------:R-:W2:Y:S02]  /*7d30*/  LDG.E R4, desc[UR38][R2.64+0x4] ;  /* 0x0000042602047981 */ /* 0x000ea4000c1e1900 */
[----:B--2---:R-:W-:-:S07]  /*7d40*/  IMAD.IADD R4, R4, 0x1, -R5 ;  /* 0x0000000104047824 */ /* 0x004fce00078e0a05 */
.L_x_3776:
        /* <DEDUP_REMOVED lines=73> */
.L_x_3820:
        /* <DEDUP_REMOVED lines=9> */
.L_x_3779:
        /* <DEDUP_REMOVED lines=112> */
.L_x_3790:
[----:B-1----:R-:W-:-:S05]  /*8970*/  IMAD.MOV.U32 R6, RZ, RZ, 0x1 ;  /* 0x00000001ff067424 */ /* 0x002fca00078e00ff */
[----:B------:R-:W-:-:S04]  /*8980*/  SHF.L.U32 R6, R6, 0x1f, RZ ;  /* 0x0000001f06067819 */ /* 0x000fc800000006ff */
[----:B------:R-:W1:Y:S02]  /*8990*/  SYNCS.PHASECHK.TRANS64.TRYWAIT P1, [R0+URZ+0x36438], R6 ;  /* 0x03643806000075a7 */ /* 0x000e64000802017f */
[----:B-1----:R-:W-:Y:S05]  /*89a0*/  @!P1 BRA `(.L_x_3782) ;  /* 0x0000001c002c9947 */ /* 0x002fea0003800000 */
.L_x_3821:
[----:B------:R-:W-:Y:S05]  /*89b0*/  @P0 BRA `(.L_x_3783) ;  /* 0x0000000000140947 */ /* 0x000fea0003800000 */
[----:B------:R-:W-:Y:S01]  /*89c0*/  ISETP.NE.AND P1, PT, R18, RZ, PT ;  /* 0x000000ff1200720c */ /* 0x000fe20003f25270 */
[----:B------:R-:W-:-:S04]  /*89d0*/  IMAD.MOV.U32 R3, RZ, RZ, 0x6100 ;  /* 0x00006100ff037424 */ /* 0x000fc800078e00ff */
[----:B------:R2:W-:Y:S08]  /*89e0*/  SYNCS.ARRIVE.TRANS64 RZ, [R0+URZ+0x36430], R3 ;  /* 0x0364300300ff79a7 */ /* 0x0005f0000800003f */
[----:B------:R-:W-:Y:S05]  /*89f0*/  @!P1 BRA `(.L_x_3783) ;  /* 0x0000000000049947 */ /* 0x000fea0003800000 */
[----:B------:R-:W-:Y:S01]  /*8a00*/  BPT.TRAP 0x1 ;  /* 0x000000040000795c */ /* 0x000fe20000300000 */
.L_x_3783:
        /* <DEDUP_REMOVED lines=48> */
.L_x_3822:
[----:B------:R-:W-:Y:S05]  /*8d10*/  @P0 BRA `(.L_x_3785) ;  /* 0x0000000000140947 */ /* 0x000fea0003800000 */
[----:B------:R-:W-:Y:S01]  /*8d20*/  ISETP.NE.AND P1, PT, R18, RZ, PT ;  /* 0x000000ff1200720c */ /* 0x000fe20003f25270 */
[----:B--2---:R-:W-:-:S04]  /*8d30*/  IMAD.MOV.U32 R3, RZ, RZ, 0x6100 ;  /* 0x00006100ff037424 */ /* 0x004fc800078e00ff */
[----:B------:R3:W-:Y:S08]  /*8d40*/  SYNCS.ARRIVE.TRANS64 RZ, [R0+URZ+0x36418], R3 ;  /* 0x0364180300ff79a7 */ /* 0x0007f0000800003f */
[----:B------:R-:W-:Y:S05]  /*8d50*/  @!P1 BRA `(.L_x_3785) ;  /* 0x0000000000049947 */ /* 0x000fea0003800000 */
[----:B------:R-:W-:Y:S01]  /*8d60*/  BPT.TRAP 0x1 ;  /* 0x000000040000795c */ /* 0x000fe20000300000 */
.L_x_3785:
        /* <DEDUP_REMOVED lines=47> */
.L_x_3823:
        /* <DEDUP_REMOVED lines=8> */
.L_x_3787:
        /* <DEDUP_REMOVED lines=37> */
.L_x_3825:
[----:B------:R-:W-:Y:S05]  /*9330*/  @P0 BRA `(.L_x_3789) ;  /* 0x0000000000140947 */ /* 0x000fea0003800000 */
[----:B------:R-:W-:Y:S01]  /*9340*/  ISETP.NE.AND P1, PT, R18, RZ, PT ;  /* 0x000000ff1200720c */ /* 0x000fe20003f25270 */
[----:B--2---:R-:W-:-:S04]  /*9350*/  IMAD.MOV.U32 R5, RZ, RZ, 0x6100 ;  /* 0x00006100ff057424 */ /* 0x004fc800078e00ff */
[----:B------:R3:W-:Y:S08]  /*9360*/  SYNCS.ARRIVE.TRANS64 RZ, [R0+URZ+0x36410], R5 ;  /* 0x0364100500ff79a7 */ /* 0x0007f0000800003f */
[----:B------:R-:W-:Y:S05]  /*9370*/  @!P1 BRA `(.L_x_3789) ;  /* 0x0000000000049947 */ /* 0x000fea0003800000 */
[----:B------:R-:W-:Y:S01]  /*9380*/  BPT.TRAP 0x1 ;  /* 0x000000040000795c */ /* 0x000fe20000300000 */
.L_x_3789:
        /* <DEDUP_REMOVED lines=44> */
.L_x_3781:
[----:B------:R-:W-:Y:S01]  /*9650*/  ISETP.NE.AND P1, PT, R20, RZ, PT ;  /* 0x000000ff1400720c */ /* 0x000fe20003f25270 */
[----:B------:R-:W-:Y:S02]  /*9660*/  IMAD.MOV.U32 R16, RZ, RZ, 0x1 ;  /* 0x00000001ff107424 */ /* 0x000fe400078e00ff */
[----:B------:R-:W-:-:S10]  /*9670*/  IMAD.MOV.U32 R5, RZ, RZ, R14 ;  /* 0x000000ffff057224 */ /* 0x000fd400078e000e */
[----:B------:R-:W-:Y:S05]  /*9680*/  @!P1 BRA `(.L_x_3780) ;  /* 0x00000004008c9947 */ /* 0x000fea0003800000 */
[----:B------:R-:W2:Y:S02]  /*9690*/  SYNCS.PHASECHK.TRANS64.TRYWAIT P1, [R0+URZ+0x36438], R6 ;  /* 0x03643806000075a7 */ /* 0x000ea4000802017f */
[----:B--2---:R-:W-:Y:S05]  /*96a0*/  @!P1 BRA `(.L_x_3791) ;  /* 0x00000010004c9947 */ /* 0x004fea0003800000 */
.L_x_3826:
[----:B------:R-:W-:Y:S05]  /*96b0*/  @P0 BRA `(.L_x_3792) ;  /* 0x0000000000140947 */ /* 0x000fea0003800000 */
[----:B------:R-:W-:Y:S01]  /*96c0*/  ISETP.NE.AND P1, PT, R18, RZ, PT ;  /* 0x000000ff1200720c */ /* 0x000fe20003f25270 */
[----:B------:R-:W-:-:S04]  /*96d0*/  IMAD.MOV.U32 R5, RZ, RZ, 0x6100 ;  /* 0x00006100ff057424 */ /* 0x000fc800078e00ff */
[----:B------:R3:W-:Y:S08]  /*96e0*/  SYNCS.ARRIVE.TRANS64 RZ, [R0+URZ+0x36430], R5 ;  /* 0x0364300500ff79a7 */ /* 0x0007f0000800003f */
[----:B------:R-:W-:Y:S05]  /*96f0*/  @!P1 BRA `(.L_x_3792) ;  /* 0x0000000000049947 */ /* 0x000fea0003800000 */
[----:B------:R-:W-:Y:S01]  /*9700*/  BPT.TRAP 0x1 ;  /* 0x000000040000795c */ /* 0x000fe20000300000 */
.L_x_3792:
        /* <DEDUP_REMOVED lines=42> */
.L_x_3827:
[----:B------:R-:W-:Y:S01]  /*99b0*/  IMAD.MOV.U32 R16, RZ, RZ, RZ ;  /* 0x000000ffff107224 */ /* 0x000fe200078e00ff */
[----:B------:R-:W-:Y:S06]  /*99c0*/  @P0 BRA `(.L_x_3794) ;  /* 0x0000000000140947 */ /* 0x000fec0003800000 */
[----:B------:R-:W-:Y:S01]  /*99d0*/  ISETP.NE.AND P1, PT, R18, RZ, PT ;  /* 0x000000ff1200720c */ /* 0x000fe20003f25270 */
[----:B-1----:R-:W-:-:S04]  /*99e0*/  IMAD.MOV.U32 R5, RZ, RZ, 0x6100 ;  /* 0x00006100ff057424 */ /* 0x002fc800078e00ff */
[----:B------:R2:W-:Y:S08]  /*99f0*/  SYNCS.ARRIVE.TRANS64 RZ, [R0+URZ+0x36418], R5 ;  /* 0x0364180500ff79a7 */ /* 0x0005f0000800003f */
[----:B------:R-:W-:Y:S05]  /*9a00*/  @!P1 BRA `(.L_x_3794) ;  /* 0x0000000000049947 */ /* 0x000fea0003800000 */
[----:B------:R-:W-:Y:S01]  /*9a10*/  BPT.TRAP 0x1 ;  /* 0x000000040000795c */ /* 0x000fe20000300000 */
.L_x_3794:
        /* <DEDUP_REMOVED lines=42> */
.L_x_3780:
[----:B------:R-:W-:-:S04]  /*9cc0*/  SHF.L.U32 R3, R16, 0x1f, RZ ;  /* 0x0000001f10037819 */ /* 0x000fc800000006ff */
[----:B------:R-:W2:Y:S02]  /*9cd0*/  SYNCS.PHASECHK.TRANS64.TRYWAIT P1, [R0+URZ+0x36438], R3 ;  /* 0x03643803000075a7 */ /* 0x000ea4000802017f */
[----:B--2---:R-:W-:Y:S05]  /*9ce0*/  @!P1 BRA `(.L_x_3795) ;  /* 0x0000000800e49947 */ /* 0x004fea0003800000 */
.L_x_3828:
[----:B------:R-:W-:Y:S05]  /*9cf0*/  @P0 BRA `(.L_x_3796) ;  /* 0x0000000000180947 */ /* 0x000fea0003800000 */
[----:B------:R-:W3:Y:S01]  /*9d00*/  S2R R2, SR_TID.X ;  /* 0x0000000000027919 */ /* 0x000ee20000002100 */
[----:B--2---:R-:W-:-:S04]  /*9d10*/  IMAD.MOV.U32 R3, RZ, RZ, 0x6100 ;  /* 0x00006100ff037424 */ /* 0x004fc800078e00ff */
[----:B------:R4:W-:Y:S01]  /*9d20*/  SYNCS.ARRIVE.TRANS64 RZ, [R0+URZ+0x36430], R3 ;  /* 0x0364300300ff79a7 */ /* 0x0009e2000800003f */
[----:B---3--:R-:W-:-:S13]  /*9d30*/  LOP3.LUT P0, RZ, R2, 0x1f, RZ, 0xc0, !PT ;  /* 0x0000001f02ff7812 */ /* 0x008fda000780c0ff */
[----:B----4-:R-:W-:Y:S05]  /*9d40*/  @!P0 BRA `(.L_x_3796) ;  /* 0x0000000000048947 */ /* 0x010fea0003800000 */
[----:B------:R-:W-:Y:S01]  /*9d50*/  BPT.TRAP 0x1 ;  /* 0x000000040000795c */ /* 0x000fe20000300000 */
.L_x_3796:
        /* <DEDUP_REMOVED lines=44> */
.L_x_3777:
[----:B------:R-:W-:Y:S05]  /*a020*/  BSYNC B0 ;  /* 0x0000000000007941 */ /* 0x000fea0003800000 */
.L_x_3773:
[----:B------:R-:W-:-:S03]  /*a030*/  UMOV UR7, 0xffffffff ;  /* 0xffffffff00077882 */ /* 0x000fc60000000000 */
[----:B------:R-:W-:Y:S05]  /*a040*/  BRA.DIV UR7, `(.L_x_3797) ;  /* 0x0000000a07207947 */ /* 0x000fea000b800000 */
[----:B------:R-:W-:-:S13]  /*a050*/  ELECT P6, URZ, PT ;  /* 0x00000000003f782f */ /* 0x000fda00038c0000 */
.L_x_3831:
[----:B------:R-:W-:Y:S05]  /*a060*/  @!P6 BRA `(.L_x_3668) ;  /* 0x000000000074e947 */ /* 0x000fea0003800000 */
[----:B------:R-:W2:Y:S02]  /*a070*/  LDL.LU R3, [R1+0x4] ;  /* 0x0000040001037983 */ /* 0x000ea40000300800 */
[----:B--2---:R-:W-:-:S04]  /*a080*/  LOP3.LUT R3, R3, 0x2, RZ, 0xfc, !PT ;  /* 0x0000000203037812 */ /* 0x004fc800078efcff */
[----:B------:R-:W-:-:S13]  /*a090*/  ISETP.NE.AND P2, PT, R3, 0x3, PT ;  /* 0x000000030300780c */ /* 0x000fda0003f45270 */
[----:B------:R-:W-:Y:S05]  /*a0a0*/  @!P2 BRA `(.L_x_3798) ;  /* 0x000000000004a947 */ /* 0x000fea0003800000 */
[----:B------:R-:W-:Y:S01]  /*a0b0*/  BPT.TRAP 0x1 ;  /* 0x000000040000795c */ /* 0x000fe20000300000 */
.L_x_3798:
        /* <DEDUP_REMOVED lines=15> */
.L_x_3832:
[----:B------:R-:W2:Y:S02]  /*a1b0*/  SYNCS.PHASECHK.TRANS64.TRYWAIT P0, [R3+URZ], R0 ;  /* 0x00000000030075a7 */ /* 0x000ea4000800017f */
[----:B--2---:R-:W-:Y:S05]  /*a1c0*/  @!P0 BRA `(.L_x_3800) ;  /* 0x0000000400f48947 */ /* 0x004fea0003800000 */
.L_x_3833:
[----:B------:R-:W-:Y:S05]  /*a1d0*/  @!P2 BRA `(.L_x_3801) ;  /* 0x000000000004a947 */ /* 0x000fea0003800000 */
[----:B------:R-:W-:Y:S01]  /*a1e0*/  BPT.TRAP 0x1 ;  /* 0x000000040000795c */ /* 0x000fe20000300000 */
.L_x_3801:
[----:B------:R-:W-:-:S07]  /*a1f0*/  SHF.L.U32 R16, R16, 0x1f, RZ ;  /* 0x0000001f10107819 */ /* 0x000fce00000006ff */
.L_x_3802:
[----:B---3--:R3:W4:Y:S02]  /*a200*/  SYNCS.PHASECHK.TRANS64.TRYWAIT P0, [R9+URZ+0x36438], R16 ;  /* 0x03643810090075a7 */ /* 0x008724000800017f */
[----:B----4-:R-:W-:Y:S05]  /*a210*/  @!P0 NANOSLEEP.SYNCS 0x989680 ;  /* 0x009896800000895d */ /* 0x010fea0003900000 */
[----:B------:R-:W4:Y:S02]  /*a220*/  @!P0 SYNCS.PHASECHK.TRANS64 P0, [R9+URZ+0x36438], R16 ;  /* 0x03643810090085a7 */ /* 0x000f24000800007f */
[----:B----4-:R-:W-:Y:S05]  /*a230*/  @!P0 BRA `(.L_x_3802) ;  /* 0xfffffffc00f08947 */ /* 0x010fea000383ffff */
.L_x_3668:
[----:B------:R-:W-:Y:S05]  /*a240*/  BSYNC B6 ;  /* 0x0000000000067941 */ /* 0x000fea0003800000 */
.L_x_3660:
[----:B------:R-:W-:Y:S05]  /*a250*/  EXIT ;  /* 0x000000000000794d */ /* 0x000fea0003800000 */
.L_x_3678:
[----:B------:R-:W-:Y:S02]  /*a260*/  IMAD.MOV.U32 R12, RZ, RZ, RZ ;  /* 0x000000ffff0c7224 */ /* 0x000fe400078e00ff */
[----:B------:R-:W-:Y:S02]  /*a270*/  IMAD.MOV.U32 R11, RZ, RZ, 0x1f ;  /* 0x0000001fff0b7424 */ /* 0x000fe400078e00ff */
[----:B------:R-:W-:-:S07]  /*a280*/  IMAD.MOV.U32 R15, RZ, RZ, -0x1 ;  /* 0xffffffffff0f7424 */ /* 0x000fce00078e00ff */
[----:B----4-:R-:W-:Y:S05]  /*a290*/  WARPSYNC.COLLECTIVE R15, `(.L_x_3803) ;  /* 0x000000000f087348 */ /* 0x010fea0003c00000 */
[----:B------:R1:W2:Y:S02]  /*a2a0*/  SHFL.IDX P6, R14, R13, R12, R11 ;  /* 0x0000000c0d0e7389 */ /* 0x0002a400000c000b */
[----:B-12-4-:R-:W-:Y:S01]  /*a2b0*/  ENDCOLLECTIVE ;  /* 0x000000000000791b */ /* 0x016fe20003800000 */
.L_x_3803:
[----:B------:R-:W-:Y:S05]  /*a2c0*/  BRA `(.L_x_3804) ;  /* 0xffffff7000d07947 */ /* 0x000fea000383ffff */
.L_x_3680:
[----:B--2---:R-:W-:-:S04]  /*a2d0*/  IMAD.U32 R0, RZ, RZ, UR36 ;  /* 0x00000024ff007e24 */ /* 0x004fc8000f8e00ff */
[----:B------:R2:W3:Y:S03]  /*a2e0*/  SYNCS.PHASECHK.TRANS64.TRYWAIT P0, [R0+URZ+0x36400], R10 ;  /* 0x0364000a000075a7 */ /* 0x0004e6000800017f */
[----:B---3--:R-:W-:Y:S05]  /*a2f0*/  @!P0 NANOSLEEP.SYNCS 0x989680 ;  /* 0x009896800000895d */ /* 0x008fea0003900000 */
[----:B------:R-:W3:Y:S02]  /*a300*/  @!P0 SYNCS.PHASECHK.TRANS64 P0, [R0+URZ+0x36400], R10 ;  /* 0x0364000a000085a7 */ /* 0x000ee4000800007f */
[----:B---3--:R-:W-:Y:S05]  /*a310*/  @!P0 BRA `(.L_x_3680) ;  /* 0xfffffffc00ec8947 */ /* 0x008fea000383ffff */
[----:B------:R-:W-:Y:S05]  /*a320*/  BRA `(.L_x_3679) ;  /* 0xffffff74000c7947 */ /* 0x000fea000383ffff */
.L_x_3684:
[----:B---3--:R3:W4:Y:S02]  /*a330*/  SYNCS.PHASECHK.TRANS64.TRYWAIT P1, [R3+URZ+0x36410], R10 ;  /* 0x0364100a030075a7 */ /* 0x008724000802017f */
[----:B----4-:R-:W-:Y:S05]  /*a340*/  @!P1 NANOSLEEP.SYNCS 0x989680 ;  /* 0x009896800000995d */ /* 0x010fea0003900000 */
[----:B------:R-:W4:Y:S02]  /*a350*/  @!P1 SYNCS.PHASECHK.TRANS64 P1, [R3+URZ+0x36410], R10 ;  /* 0x0364100a030095a7 */ /* 0x000f24000802007f */
[----:B----4-:R-:W-:Y:S05]  /*a360*/  @!P1 BRA `(.L_x_3684) ;  /* 0xfffffffc00f09947 */ /* 0x010fea000383ffff */
[----:B------:R-:W-:Y:S05]  /*a370*/  BRA `(.L_x_3683) ;  /* 0xffffff7800cc7947 */ /* 0x000fea000383ffff */
.L_x_3688:
[----:B-1----:R-:W-:-:S04]  /*a380*/  IMAD.U32 R121, RZ, RZ, UR36 ;  /* 0x00000024ff797e24 */ /* 0x002fc8000f8e00ff */
[----:B------:R1:W2:Y:S03]  /*a390*/  SYNCS.PHASECHK.TRANS64.TRYWAIT P1, [R121+URZ+0x36430], R14 ;  /* 0x0364300e790075a7 */ /* 0x0002a6000802017f */
[----:B--2---:R-:W-:Y:S05]  /*a3a0*/  @!P1 NANOSLEEP.SYNCS 0x989680 ;  /* 0x009896800000995d */ /* 0x004fea0003900000 */
[----:B------:R-:W2:Y:S02]  /*a3b0*/  @!P1 SYNCS.PHASECHK.TRANS64 P1, [R121+URZ+0x36430], R14 ;  /* 0x0364300e790095a7 */ /* 0x000ea4000802007f */
[----:B--2---:R-:W-:Y:S05]  /*a3c0*/  @!P1 BRA `(.L_x_3688) ;  /* 0xfffffffc00ec9947 */ /* 0x004fea000383ffff */
[----:B------:R-:W-:Y:S05]  /*a3d0*/  BRA `(.L_x_3687) ;  /* 0xffffff8000f07947 */ /* 0x000fea000383ffff */
.L_x_3695:
[----:B------:R-:W-:Y:S01]  /*a3e0*/  BSSY B0, `(.L_x_3805) ;  /* 0x0000005000007945 */ /* 0x000fe20003800000 */
[----:B------:R-:W-:-:S07]  /*a3f0*/  IMAD.MOV.U32 R15, RZ, RZ, -0x1 ;  /* 0xffffffffff0f7424 */ /* 0x000fce00078e00ff */
[----:B------:R-:W-:Y:S05]  /*a400*/  WARPSYNC.COLLECTIVE R15, `(.L_x_3806) ;  /* 0x000000000f087348 */ /* 0x000fea0003c00000 */
[----:B------:R-:W-:Y:S01]  /*a410*/  NOP ;  /* 0x0000000000007918 */ /* 0x000fe20000000000 */
[----:B------:R-:W-:Y:S01]  /*a420*/  ENDCOLLECTIVE ;  /* 0x000000000000791b */ /* 0x000fe20003800000 */
.L_x_3806:
[----:B------:R-:W-:Y:S05]  /*a430*/  BSYNC B0 ;  /* 0x0000000000007941 */ /* 0x000fea0003800000 */
.L_x_3805:
[----:B------:R-:W-:Y:S05]  /*a440*/  BRA `(.L_x_3807) ;  /* 0xffffffa400fc7947 */ /* 0x000fea000383ffff */
.L_x_3704:
[----:B------:R-:W-:Y:S01]  /*a450*/  BSSY B0, `(.L_x_3808) ;  /* 0x0000005000007945 */ /* 0x000fe20003800000 */
[----:B------:R-:W-:-:S07]  /*a460*/  IMAD.MOV.U32 R15, RZ, RZ, -0x1 ;  /* 0xffffffffff0f7424 */ /* 0x000fce00078e00ff */
[----:B-1----:R-:W-:Y:S05]  /*a470*/  WARPSYNC.COLLECTIVE R15, `(.L_x_3809) ;  /* 0x000000000f087348 */ /* 0x002fea0003c00000 */
[----:B------:R-:W-:Y:S01]  /*a480*/  NOP ;  /* 0x0000000000007918 */ /* 0x000fe20000000000 */
[----:B-1----:R-:W-:Y:S01]  /*a490*/  ENDCOLLECTIVE ;  /* 0x000000000000791b */ /* 0x002fe20003800000 */
.L_x_3809:
[----:B------:R-:W-:Y:S05]  /*a4a0*/  BSYNC B0 ;  /* 0x0000000000007941 */ /* 0x000fea0003800000 */
.L_x_3808:
[----:B------:R-:W-:Y:S05]  /*a4b0*/  BRA `(.L_x_3810) ;  /* 0xffffffa800e87947 */ /* 0x000fea000383ffff */
.L_x_3721:
[----:B------:R-:W-:Y:S01]  /*a4c0*/  BSSY B0, `(.L_x_3811) ;  /* 0x0000005000007945 */ /* 0x000fe20003800000 */
[----:B------:R-:W-:-:S07]  /*a4d0*/  IMAD.MOV.U32 R15, RZ, RZ, -0x1 ;  /* 0xffffffffff0f7424 */ /* 0x000fce00078e00ff */
[----:B------:R-:W-:Y:S05]  /*a4e0*/  WARPSYNC.COLLECTIVE R15, `(.L_x_3812) ;  /* 0x000000000f087348 */ /* 0x000fea0003c00000 */
[----:B------:R-:W-:Y:S01]  /*a4f0*/  NOP ;  /* 0x0000000000007918 */ /* 0x000fe20000000000 */
[----:B------:R-:W-:Y:S01]  /*a500*/  ENDCOLLECTIVE ;  /* 0x000000000000791b */ /* 0x000fe20003800000 */
.L_x_3812:
[----:B------:R-:W-:Y:S05]  /*a510*/  BSYNC B0 ;  /* 0x0000000000007941 */ /* 0x000fea0003800000 */
.L_x_3811:
[----:B------:R-:W-:Y:S05]  /*a520*/  BRA `(.L_x_3813) ;  /* 0xffffffb800e07947 */ /* 0x000fea000383ffff */
.L_x_3738:
[----:B------:R-:W-:Y:S01]  /*a530*/  BSSY B0, `(.L_x_3814) ;  /* 0x0000005000007945 */ /* 0x000fe20003800000 */
[----:B------:R-:W-:-:S07]  /*a540*/  IMAD.MOV.U32 R15, RZ, RZ, -0x1 ;  /* 0xffffffffff0f7424 */ /* 0x000fce00078e00ff */
[----:B------:R-:W-:Y:S05]  /*a550*/  WARPSYNC.COLLECTIVE R15, `(.L_x_3815) ;  /* 0x000000000f087348 */ /* 0x000fea0003c00000 */
[----:B------:R-:W-:Y:S01]  /*a560*/  NOP ;  /* 0x0000000000007918 */ /* 0x000fe20000000000 */
[----:B------:R-:W-:Y:S01]  /*a570*/  ENDCOLLECTIVE ;  /* 0x000000000000791b */ /* 0x000fe20003800000 */
.L_x_3815:
[----:B------:R-:W-:Y:S05]  /*a580*/  BSYNC B0 ;  /* 0x0000000000007941 */ /* 0x000fea0003800000 */
.L_x_3814:
[----:B------:R-:W-:Y:S05]  /*a590*/  BRA `(.L_x_3816) ;  /* 0xffffffc000f47947 */ /* 0x000fea000383ffff */
.L_x_3754:
[----:B------:R-:W-:Y:S01]  /*a5a0*/  BSSY B0, `(.L_x_3817) ;  /* 0x0000005000007945 */ /* 0x000fe20003800000 */
[----:B------:R-:W-:-:S07]  /*a5b0*/  IMAD.MOV.U32 R15, RZ, RZ, -0x1 ;  /* 0xffffffffff0f7424 */ /* 0x000fce00078e00ff */
[----:B------:R-:W-:Y:S05]  /*a5c0*/  WARPSYNC.COLLECTIVE R15, `(.L_x_3818) ;  /* 0x000000000f087348 */ /* 0x000fea0003c00000 */
[----:B------:R-:W-:Y:S01]  /*a5d0*/  NOP ;  /* 0x0000000000007918 */ /* 0x000fe20000000000 */
[----:B------:R-:W-:Y:S01]  /*a5e0*/  ENDCOLLECTIVE ;  /* 0x000000000000791b */ /* 0x000fe20003800000 */
.L_x_3818:
[----:B------:R-:W-:Y:S05]  /*a5f0*/  BSYNC B0 ;  /* 0x0000000000007941 */ /* 0x000fea0003800000 */
.L_x_3817:
[----:B------:R-:W-:Y:S05]  /*a600*/  BRA `(.L_x_3819) ;  /* 0xffffffc800807947 */ /* 0x000fea000383ffff */
.L_x_3778:
[----:B-1----:R1:W2:Y:S02]  /*a610*/  SYNCS.PHASECHK.TRANS64.TRYWAIT P1, [R0+URZ+0x36420], R6 ;  /* 0x03642006000075a7 */ /* 0x0022a4000802017f */
[----:B--2---:R-:W-:Y:S05]  /*a620*/  @!P1 NANOSLEEP.SYNCS 0x989680 ;  /* 0x009896800000995d */ /* 0x004fea0003900000 */
[----:B------:R-:W2:Y:S02]  /*a630*/  @!P1 SYNCS.PHASECHK.TRANS64 P1, [R0+URZ+0x36420], R6 ;  /* 0x03642006000095a7 */ /* 0x000ea4000802007f */
[----:B--2---:R-:W-:Y:S05]  /*a640*/  @!P1 BRA `(.L_x_3778) ;  /* 0xfffffffc00f09947 */ /* 0x004fea000383ffff */
[----:B------:R-:W-:Y:S05]  /*a650*/  BRA `(.L_x_3820) ;  /* 0xffffffd800e07947 */ /* 0x000fea000383ffff */
.L_x_3782:
[----:B-1----:R1:W2:Y:S02]  /*a660*/  SYNCS.PHASECHK.TRANS64.TRYWAIT P1, [R0+URZ+0x36438], R6 ;  /* 0x03643806000075a7 */ /* 0x0022a4000802017f */
[----:B--2---:R-:W-:Y:S05]  /*a670*/  @!P1 NANOSLEEP.SYNCS 0x989680 ;  /* 0x009896800000995d */ /* 0x004fea0003900000 */
[----:B------:R-:W2:Y:S02]  /*a680*/  @!P1 SYNCS.PHASECHK.TRANS64 P1, [R0+URZ+0x36438], R6 ;  /* 0x03643806000095a7 */ /* 0x000ea4000802007f */
[----:B--2---:R-:W-:Y:S05]  /*a690*/  @!P1 BRA `(.L_x_3782) ;  /* 0xfffffffc00f09947 */ /* 0x004fea000383ffff */
[----:B------:R-:W-:Y:S05]  /*a6a0*/  BRA `(.L_x_3821) ;  /* 0xffffffe000c07947 */ /* 0x000fea000383ffff */
.L_x_3784:
[----:B--2---:R2:W3:Y:S02]  /*a6b0*/  SYNCS.PHASECHK.TRANS64.TRYWAIT P1, [R0+URZ+0x36428], R3 ;  /* 0x03642803000075a7 */ /* 0x0044e4000802017f */
[----:B---3--:R-:W-:Y:S05]  /*a6c0*/  @!P1 NANOSLEEP.SYNCS 0x989680 ;  /* 0x009896800000995d */ /* 0x008fea0003900000 */
[----:B------:R-:W3:Y:S02]  /*a6d0*/  @!P1 SYNCS.PHASECHK.TRANS64 P1, [R0+URZ+0x36428], R3 ;  /* 0x03642803000095a7 */ /* 0x000ee4000802007f */
[----:B---3--:R-:W-:Y:S05]  /*a6e0*/  @!P1 BRA `(.L_x_3784) ;  /* 0xfffffffc00f09947 */ /* 0x008fea000383ffff */
[----:B------:R-:W-:Y:S05]  /*a6f0*/  BRA `(.L_x_3822) ;  /* 0xffffffe400847947 */ /* 0x000fea000383ffff */
.L_x_3786:
        /* <DEDUP_REMOVED lines=8> */
.L_x_3788:
[----:B------:R-:W-:-:S07]  /*a780*/  SHF.L.U32 R5, R7, 0x1f, RZ ;  /* 0x0000001f07057819 */ /* 0x000fce00000006ff */
.L_x_3824:
[----:B--2---:R2:W3:Y:S02]  /*a790*/  SYNCS.PHASECHK.TRANS64.TRYWAIT P1, [R0+URZ+0x36420], R5 ;  /* 0x03642005000075a7 */ /* 0x0044e4000802017f */
[----:B---3--:R-:W-:Y:S05]  /*a7a0*/  @!P1 NANOSLEEP.SYNCS 0x989680 ;  /* 0x009896800000995d */ /* 0x008fea0003900000 */
[----:B------:R-:W3:Y:S02]  /*a7b0*/  @!P1 SYNCS.PHASECHK.TRANS64 P1, [R0+URZ+0x36420], R5 ;  /* 0x03642005000095a7 */ /* 0x000ee4000802007f */
[----:B---3--:R-:W-:Y:S05]  /*a7c0*/  @!P1 BRA `(.L_x_3824) ;  /* 0xfffffffc00f09947 */ /* 0x008fea000383ffff */
[----:B------:R-:W-:Y:S05]  /*a7d0*/  BRA `(.L_x_3825) ;  /* 0xffffffe800d47947 */ /* 0x000fea000383ffff */
.L_x_3791:
[----:B--2---:R2:W3:Y:S02]  /*a7e0*/  SYNCS.PHASECHK.TRANS64.TRYWAIT P1, [R0+URZ+0x36438], R6 ;  /* 0x03643806000075a7 */ /* 0x0044e4000802017f */
[----:B---3--:R-:W-:Y:S05]  /*a7f0*/  @!P1 NANOSLEEP.SYNCS 0x989680 ;  /* 0x009896800000995d */ /* 0x008fea0003900000 */
[----:B------:R-:W3:Y:S02]  /*a800*/  @!P1 SYNCS.PHASECHK.TRANS64 P1, [R0+URZ+0x36438], R6 ;  /* 0x03643806000095a7 */ /* 0x000ee4000802007f */
[----:B---3--:R-:W-:Y:S05]  /*a810*/  @!P1 BRA `(.L_x_3791) ;  /* 0xfffffffc00f09947 */ /* 0x008fea000383ffff */
[----:B------:R-:W-:Y:S05]  /*a820*/  BRA `(.L_x_3826) ;  /* 0xffffffec00a07947 */ /* 0x000fea000383ffff */
.L_x_3793:
[----:B-1----:R1:W2:Y:S02]  /*a830*/  SYNCS.PHASECHK.TRANS64.TRYWAIT P1, [R0+URZ+0x36428], R5 ;  /* 0x03642805000075a7 */ /* 0x0022a4000802017f */
[----:B--2---:R-:W-:Y:S05]  /*a840*/  @!P1 NANOSLEEP.SYNCS 0x989680 ;  /* 0x009896800000995d */ /* 0x004fea0003900000 */
[----:B------:R-:W2:Y:S02]  /*a850*/  @!P1 SYNCS.PHASECHK.TRANS64 P1, [R0+URZ+0x36428], R5 ;  /* 0x03642805000095a7 */ /* 0x000ea4000802007f */
[----:B--2---:R-:W-:Y:S05]  /*a860*/  @!P1 BRA `(.L_x_3793) ;  /* 0xfffffffc00f09947 */ /* 0x004fea000383ffff */
[----:B------:R-:W-:Y:S05]  /*a870*/  BRA `(.L_x_3827) ;  /* 0xfffffff0004c7947 */ /* 0x000fea000383ffff */
.L_x_3795:
[----:B--2---:R2:W3:Y:S02]  /*a880*/  SYNCS.PHASECHK.TRANS64.TRYWAIT P1, [R0+URZ+0x36438], R3 ;  /* 0x03643803000075a7 */ /* 0x0044e4000802017f */
[----:B---3--:R-:W-:Y:S05]  /*a890*/  @!P1 NANOSLEEP.SYNCS 0x989680 ;  /* 0x009896800000995d */ /* 0x008fea0003900000 */
[----:B------:R-:W3:Y:S02]  /*a8a0*/  @!P1 SYNCS.PHASECHK.TRANS64 P1, [R0+URZ+0x36438], R3 ;  /* 0x03643803000095a7 */ /* 0x000ee4000802007f */
[----:B---3--:R-:W-:Y:S05]  /*a8b0*/  @!P1 BRA `(.L_x_3795) ;  /* 0xfffffffc00f09947 */ /* 0x008fea000383ffff */
[----:B------:R-:W-:Y:S05]  /*a8c0*/  BRA `(.L_x_3828) ;  /* 0xfffffff400087947 */ /* 0x000fea000383ffff */
.L_x_3797:
[----:B------:R-:W-:Y:S01]  /*a8d0*/  BSSY B0, `(.L_x_3829) ;  /* 0x0000006000007945 */ /* 0x000fe20003800000 */
[----:B------:R-:W-:-:S07]  /*a8e0*/  IMAD.MOV.U32 R15, RZ, RZ, -0x1 ;  /* 0xffffffffff0f7424 */ /* 0x000fce00078e00ff */
[----:B------:R-:W-:Y:S05]  /*a8f0*/  WARPSYNC.COLLECTIVE R15, `(.L_x_3830) ;  /* 0x000000000f0c7348 */ /* 0x000fea0003c00000 */
[----:B------:R-:W-:Y:S02]  /*a900*/  ELECT P6, UR62, PT ;  /* 0x00000000003e782f */ /* 0x000fe400038c0000 */
[----:B------:R-:W-:Y:S01]  /*a910*/  MOV R14, UR62 ;  /* 0x0000003e000e7c02 */ /* 0x000fe20008000f00 */
[----:B------:R-:W-:Y:S10]  /*a920*/  ENDCOLLECTIVE ;  /* 0x000000000000791b */ /* 0x000ff40003800000 */
.L_x_3830:
[----:B------:R-:W-:Y:S05]  /*a930*/  BSYNC B0 ;  /* 0x0000000000007941 */ /* 0x000fea0003800000 */
.L_x_3829:
[----:B------:R-:W-:Y:S05]  /*a940*/  BRA `(.L_x_3831) ;  /* 0xfffffff400c47947 */ /* 0x000fea000383ffff */
.L_x_3799:
[----:B-1----:R1:W2:Y:S02]  /*a950*/  SYNCS.PHASECHK.TRANS64.TRYWAIT P0, [R7+URZ], R4 ;  /* 0x00000004070075a7 */ /* 0x0022a4000800017f */
[----:B--2---:R-:W-:Y:S05]  /*a960*/  @!P0 NANOSLEEP.SYNCS 0x989680 ;  /* 0x009896800000895d */ /* 0x004fea0003900000 */
[----:B------:R-:W2:Y:S02]  /*a970*/  @!P0 SYNCS.PHASECHK.TRANS64 P0, [R7+URZ], R4 ;  /* 0x00000004070085a7 */ /* 0x000ea4000800007f */
[----:B--2---:R-:W-:Y:S05]  /*a980*/  @!P0 BRA `(.L_x_3799) ;  /* 0xfffffffc00f08947 */ /* 0x004fea000383ffff */
[----:B------:R-:W-:Y:S05]  /*a990*/  BRA `(.L_x_3832) ;  /* 0xfffffff800047947 */ /* 0x000fea000383ffff */
.L_x_3800:
[----:B--2---:R2:W3:Y:S02]  /*a9a0*/  SYNCS.PHASECHK.TRANS64.TRYWAIT P0, [R3+URZ], R0 ;  /* 0x00000000030075a7 */ /* 0x0044e4000800017f */
[----:B---3--:R-:W-:Y:S05]  /*a9b0*/  @!P0 NANOSLEEP.SYNCS 0x989680 ;  /* 0x009896800000895d */ /* 0x008fea0003900000 */
[----:B------:R-:W3:Y:S02]  /*a9c0*/  @!P0 SYNCS.PHASECHK.TRANS64 P0, [R3+URZ], R0 ;  /* 0x00000000030085a7 */ /* 0x000ee4000800007f */
[----:B---3--:R-:W-:Y:S05]  /*a9d0*/  @!P0 BRA `(.L_x_3800) ;  /* 0xfffffffc00f08947 */ /* 0x008fea000383ffff */
[----:B------:R-:W-:Y:S05]  /*a9e0*/  BRA `(.L_x_3833) ;  /* 0xfffffff400f87947 */ /* 0x000fea000383ffff */
.L_x_3834:
        /* <DEDUP_REMOVED lines=9> */
.L_x_3881:


//--------------------- .text._ZN7cutlass13device_kernelIN5flash22FlashAttnBwdPreprocessIN4cute5tupleIJNS3_1CILi64EEENS5_ILi192EEEEEENS_6half_tEfNS_4arch4Sm90ELb1ELb1EEEEEvNT_6ParamsE --------------------------
	.section	.text._ZN7cutlass13device_kernelIN5flash22FlashAttnBwdPreprocessIN4cute5tupleIJNS3_1CILi64EEENS5_ILi192EEEEEENS_6half_tEfNS_4arch4Sm90ELb1ELb1EEEEEvNT_6ParamsE,"ax",@progbits
	.align	128
.text._ZN7cutlass13device_kernelIN5flash22FlashAttnBwdPreprocessIN4cute5tupleIJNS3_1CILi64EEENS5_ILi192EEEEEENS_6half_tEfNS_4arch4Sm90ELb1ELb1EEEEEvNT_6ParamsE:
        .type           _ZN7cutlass13device_kernelIN5flash22FlashAttnBwdPreprocessIN4cute5tupleIJNS3_1CILi64EEENS5_ILi192EEEEEENS_6half_tEfNS_4arch4Sm90ELb1ELb1EEEEEvNT_6ParamsE,@function
        .size           _ZN7cutlass13device_kernelIN5flash22FlashAttnBwdPreprocessIN4cute5tupleIJNS3_1CILi64EEENS5_ILi192EEEEEENS_6half_tEfNS_4arch4Sm90ELb1ELb1EEEEEvNT_6ParamsE,(.L_x_3882 - _ZN7cutlass13device_kernelIN5flash22FlashAttnBwdPreprocessIN4cute5tupleIJNS3_1CILi64EEENS5_ILi192EEEEEENS_6half_tEfNS_4arch4Sm90ELb1ELb1EEEEEvNT_6ParamsE)
        .other          _ZN7cutlass13device_kernelIN5flash22FlashAttnBwdPreprocessIN4cute5tupleIJNS3_1CILi64EEENS5_ILi192EEEEEENS_6half_tEfNS_4arch4Sm90ELb1ELb1EEEEEvNT_6ParamsE,@"STO_CUDA_ENTRY STV_DEFAULT"
_ZN7cutlass13device_kernelIN5flash22FlashAttnBwdPreprocessIN4cute5tupleIJNS3_1CILi64EEENS5_ILi192EEEEEENS_6half_tEfNS_4arch4Sm90ELb1ELb1EEEEEvNT_6ParamsE:
        /* <DEDUP_REMOVED lines=17> */
[----:B------:R-:W0:Y:S01]  /*0110*/  S2UR UR6, SR_CTAID.Y ;  /* 0x00000000000679c3 */ /* 0x000e220000002600 */
[----:B------:R-:W1:Y:S02]  /*0120*/  S2R R11, SR_CTAID.X ;  /* 0x00000000000b7919 */ /* 0x000e640000002500 */
[----:B------:R-:W-:Y:S01]  /*0130*/  ISETP.NE.AND.EX P1, PT, R7, RZ, PT, P1 ;  /* 0x000000ff0700720c */ /* 0x000fe20003f25310 */
[----:B------:R-:W3:Y:S01]  /*0140*/  S2R R9, SR_TID.X ;  /* 0x0000000000097919 */ /* 0x000ee20000002100 */
[----:B-1----:R-:W-:Y:S01]  /*0150*/  SHF.L.U32 R10, R11, 0x6, RZ ;  /* 0x000000060b0a7819 */ /* 0x002fe200000006ff */
[----:B0-2---:R-:W-:Y:S10]  /*0160*/  @P2 BRA `(.L_x_3835) ;  /* 0x0000000000102947 */ /* 0x005ff40003800000 */
[----:B------:R-:W-:Y:S05]  /*0170*/  @!P0 BRA `(.L_x_3835) ;  /* 0x00000000000c8947 */ /* 0x000fea0003800000 */
[----:B------:R-:W2:Y:S04]  /*0180*/  LDG.E R0, desc[UR4][R2.64] ;  /* 0x0000000402007981 */ /* 0x000ea8000c1e1900 */
[----:B-----5:R-:W2:Y:S02]  /*0190*/  LDG.E R45, desc[UR4][R2.64+0x4] ;  /* 0x00000404022d7981 */ /* 0x020ea4000c1e1900 */
[----:B--2---:R-:W-:-:S07]  /*01a0*/  IADD3 R45, -R0, R45, RZ ;  /* 0x0000002d002d7210 */ /* 0x004fce0007ffe1ff */
.L_x_3835:
[----:B-----5:R-:W-:-:S13]  /*01b0*/  ISETP.LE.AND P2, PT, R45, R10, PT ;  /* 0x0000000a2d00720c */ /* 0x020fda0003f43270 */
[----:B------:R-:W-:Y:S05]  /*01c0*/  @P1 EXIT P2 ;  /* 0x000000000000194d */ /* 0x000fea0001000000 */
[----:B------:R-:W0:Y:S01]  /*01d0*/  LDC.64 R18, c[0x0][0x230] ;  /* 0x00008c00ff127b82 */ /* 0x000e220000000a00 */
[----:B---3--:R-:W-:Y:S01]  /*01e0*/  SHF.R.S32.HI R0, RZ, 0x1f, R9 ;  /* 0x0000001fff007819 */ /* 0x008fe20000011409 */
[----:B------:R-:W-:Y:S01]  /*01f0*/  USHF.R.S32.HI UR7, URZ, 0x1f, UR6 ;  /* 0x0000001f3f077899 */ /* 0x000fe20008011406 */
[----:B------:R-:W-:Y:S02]  /*0200*/  IADD3 R7, -R10, R45, RZ ;  /* 0x0000002d0a077210 */ /* 0x000fe40007ffe1ff */
[----:B------:R-:W-:Y:S02]  /*0210*/  CS2R R12, SRZ ;  /* 0x00000000000c7805 */ /* 0x000fe4000001ff00 */
[----:B------:R-:W-:Y:S01]  /*0220*/  LEA.HI R6, R0, R9, RZ, 0x3 ;  /* 0x0000000900067211 */ /* 0x000fe200078f18ff */
[----:B------:R-:W-:Y:S01]  /*0230*/  BSSY B0, `(.L_x_3836) ;  /* 0x000002a000007945 */ /* 0x000fe20003800000 */
[----:B------:R-:W-:Y:S01]  /*0240*/  ISETP.GE.AND P2, PT, R9, R7, PT ;  /* 0x000000070900720c */ /* 0x000fe20003f46270 */
[----:B------:R-:W-:Y:S01]  /*0250*/  HFMA2.MMA R5, -RZ, RZ, 0, 0 ;  /* 0x00000000ff057435 */ /* 0x000fe200000001ff */
[----:B------:R-:W-:-:S02]  /*0260*/  LOP3.LUT R8, R6, 0xfffffff8, RZ, 0xc0, !PT ;  /* 0xfffffff806087812 */ /* 0x000fc400078ec0ff */
[----:B------:R-:W-:Y:S02]  /*0270*/  ISETP.GT.OR P2, PT, R9, 0x3f, P2 ;  /* 0x0000003f0900780c */ /* 0x000fe40001744670 */
[----:B------:R-:W-:Y:S02]  /*0280*/  @P0 LEA R0, R44, R15, 0x6 ;  /* 0x0000000f2c000211 */ /* 0x000fe400078e30ff */
[----:B------:R-:W-:Y:S02]  /*0290*/  IADD3 R8, -R8, R9, RZ ;  /* 0x0000000908087210 */ /* 0x000fe40007ffe1ff */
[----:B------:R-:W-:Y:S02]  /*02a0*/  @P0 SHF.R.S32.HI R3, RZ, 0x1f, R0 ;  /* 0x0000001fff030819 */ /* 0x000fe40000011400 */
[----:B------:R-:W-:Y:S02]  /*02b0*/  SHF.L.U32 R64, R8, 0x3, RZ ;  /* 0x0000000308407819 */ /* 0x000fe400000006ff */
[----:B------:R-:W-:-:S02]  /*02c0*/  @P0 LEA.HI R20, R3, R0, RZ, 0x6 ;  /* 0x0000000003140211 */ /* 0x000fc400078f30ff */
[----:B------:R-:W-:Y:S01]  /*02d0*/  SHF.R.S32.HI R65, RZ, 0x1f, R64 ;  /* 0x0000001fff417819 */ /* 0x000fe20000011440 */
[C---:B0-----:R-:W-:Y:S01]  /*02e0*/  IMAD R2, R18.reuse, UR7, RZ ;  /* 0x0000000712027c24 */ /* 0x041fe2000f8e02ff */
[----:B------:R-:W-:Y:S02]  /*02f0*/  @P0 MOV R12, R15 ;  /* 0x0000000f000c0202 */ /* 0x000fe40000000f00 */
[----:B------:R-:W-:Y:S01]  /*0300*/  SHF.R.S32.HI R6, RZ, 0x3, R6 ;  /* 0x00000003ff067819 */ /* 0x000fe20000011406 */
[----:B------:R-:W-:Y:S01]  /*0310*/  IMAD R21, R19, UR6, R2 ;  /* 0x0000000613157c24 */ /* 0x000fe2000f8e0202 */
[----:B------:R-:W-:Y:S01]  /*0320*/  SHF.R.S32.HI R0, RZ, 0x1f, R44 ;  /* 0x0000001fff007819 */ /* 0x000fe2000001142c */
[----:B------:R-:W-:Y:S01]  /*0330*/  IMAD.WIDE.U32 R18, R18, UR6, R64 ;  /* 0x0000000612127c25 */ /* 0x000fe2000f8e0040 */
[----:B------:R-:W-:Y:S02]  /*0340*/  @P0 SHF.R.S32.HI R13, RZ, 0x1f, R15 ;  /* 0x0000001fff0d0819 */ /* 0x000fe4000001140f */
[----:B------:R-:W-:-:S02]  /*0350*/  IADD3 R62, P3, R6, R12, RZ ;  /* 0x0000000c063e7210 */ /* 0x000fc40007f7e0ff */
[----:B------:R-:W-:Y:S02]  /*0360*/  SEL R4, R44, RZ, !P1 ;  /* 0x000000ff2c047207 */ /* 0x000fe40004800000 */
[----:B------:R-:W-:Y:S02]  /*0370*/  MOV R3, 0x7f800000 ;  /* 0x7f80000000037802 */ /* 0x000fe40000000f00 */
[----:B------:R-:W-:Y:S02]  /*0380*/  SHF.R.S32.HI R2, RZ, 0x1f, R6 ;  /* 0x0000001fff027819 */ /* 0x000fe40000011406 */
[----:B------:R-:W-:Y:S01]  /*0390*/  SEL R0, R0, RZ, !P1 ;  /* 0x000000ff00007207 */ /* 0x000fe20004800000 */
[----:B------:R-:W-:Y:S06]  /*03a0*/  @P2 BRA `(.L_x_3837) ;  /* 0x0000000000482947 */ /* 0x000fec0003800000 */
[----:B------:R-:W0:Y:S01]  /*03b0*/  LDC.64 R22, c[0x0][0x290] ;  /* 0x0000a400ff167b82 */ /* 0x000e220000000a00 */
[----:B------:R-:W-:Y:S01]  /*03c0*/  SHF.R.S32.HI R3, RZ, 0x1f, R10 ;  /* 0x0000001fff037819 */ /* 0x000fe2000001140a */
[----:B------:R-:W-:Y:S01]  /*03d0*/  ULDC.64 UR8, c[0x0][0x298] ;  /* 0x0000a60000087ab9 */ /* 0x000fe20000000a00 */
[--C-:B------:R-:W-:Y:S01]  /*03e0*/  SHF.R.S32.HI R15, RZ, 0x1f, R9.reuse ;  /* 0x0000001fff0f7819 */ /* 0x100fe20000011409 */
[----:B------:R-:W-:Y:S01]  /*03f0*/  IMAD R17, R0, UR8, RZ ;  /* 0x0000000800117c24 */ /* 0x000fe2000f8e02ff */
[----:B------:R-:W-:-:S04]  /*0400*/  IADD3 R14, P1, P2, R12, R10, R9 ;  /* 0x0000000a0c0e7210 */ /* 0x000fc80007a3e009 */
[----:B------:R-:W-:Y:S01]  /*0410*/  IADD3.X R15, R13, R3, R15, P1, P2 ;  /* 0x000000030d0f7210 */ /* 0x000fe20000fe440f */
[C---:B0-----:R-:W-:Y:S02]  /*0420*/  IMAD R16, R22.reuse, UR7, RZ ;  /* 0x0000000716107c24 */ /* 0x041fe4000f8e02ff */
[----:B------:R-:W-:-:S04]  /*0430*/  IMAD.WIDE.U32 R14, R22, UR6, R14 ;  /* 0x00000006160e7c25 */ /* 0x000fc8000f8e000e */
[----:B------:R-:W-:-:S05]  /*0440*/  IMAD R3, R23, UR6, R16 ;  /* 0x0000000617037c24 */ /* 0x000fca000f8e0210 */
[----:B------:R-:W-:Y:S01]  /*0450*/  IADD3 R15, R15, R3, RZ ;  /* 0x000000030f0f7210 */ /* 0x000fe20007ffe0ff */
[C---:B------:R-:W-:Y:S02]  /*0460*/  IMAD R3, R4.reuse, UR9, R17 ;  /* 0x0000000904037c24 */ /* 0x040fe4000f8e0211 */
[----:B------:R-:W-:Y:S01]  /*0470*/  IMAD.WIDE.U32 R14, R4, UR8, R14 ;  /* 0x00000008040e7c25 */ /* 0x000fe2000f8e000e */
[----:B------:R-:W-:-:S04]  /*0480*/  ULDC.64 UR8, c[0x0][0x288] ;  /* 0x0000a20000087ab9 */ /* 0x000fc80000000a00 */
[----:B------:R-:W-:Y:S02]  /*0490*/  IADD3 R3, R15, R3, RZ ;  /* 0x000000030f037210 */ /* 0x000fe40007ffe0ff */
[----:B------:R-:W-:-:S04]  /*04a0*/  LEA R16, P1, R14, UR8, 0x2 ;  /* 0x000000080e107c11 */ /* 0x000fc8000f8210ff */
[----:B------:R-:W-:-:S05]  /*04b0*/  LEA.HI.X R17, R14, UR9, R3, 0x2, P1 ;  /* 0x000000090e117c11 */ /* 0x000fca00088f1403 */
[----:B------:R0:W5:Y:S04]  /*04c0*/  LDG.E R3, desc[UR4][R16.64] ;  /* 0x0000000410037981 */ /* 0x000168000c1e1900 */
.L_x_3837:
[----:B------:R-:W-:Y:S05]  /*04d0*/  BSYNC B0 ;  /* 0x0000000000007941 */ /* 0x000fea0003800000 */
.L_x_3836:
[----:B------:R-:W-:Y:S01]  /*04e0*/  @P0 LOP3.LUT R5, R20, 0xffffffc0, RZ, 0xc0, !PT ;  /* 0xffffffc014050812 */ /* 0x000fe200078ec0ff */
[----:B------:R-:W-:Y:S01]  /*04f0*/  ULDC.64 UR8, c[0x0][0x238] ;  /* 0x00008e0000087ab9 */ /* 0x000fe20000000a00 */
[----:B------:R-:W-:Y:S01]  /*0500*/  ISETP.GE.AND P0, PT, R6, R7, PT ;  /* 0x000000070600720c */ /* 0x000fe20003f06270 */
[----:B------:R-:W-:Y:S01]  /*0510*/  IMAD R15, R0, UR8, RZ ;  /* 0x00000008000f7c24 */ /* 0x000fe2000f8e02ff */
[----:B------:R-:W-:Y:S01]  /*0520*/  IADD3 R19, R19, R21, RZ ;  /* 0x0000001513137210 */ /* 0x000fe20007ffe0ff */
[----:B------:R-:W-:Y:S01]  /*0530*/  BSSY B0, `(.L_x_3838) ;  /* 0x0000035000007945 */ /* 0x000fe20003800000 */
[----:B------:R-:W-:Y:S01]  /*0540*/  IADD3.X R63, R2, R13, RZ, P3, !PT ;  /* 0x0000000d023f7210 */ /* 0x000fe20001ffe4ff */
[C---:B------:R-:W-:Y:S01]  /*0550*/  IMAD R35, R4.reuse, UR9, R15 ;  /* 0x0000000904237c24 */ /* 0x040fe2000f8e020f */
[----:B0-----:R-:W-:Y:S01]  /*0560*/  HFMA2.MMA R16, -RZ, RZ, 0, 0 ;  /* 0x00000000ff107435 */ /* 0x001fe200000001ff */
[----:B------:R-:W-:Y:S01]  /*0570*/  IMAD.WIDE.U32 R36, R4, UR8, R18 ;  /* 0x0000000804247c25 */ /* 0x000fe2000f8e0012 */
[----:B------:R-:W-:-:S02]  /*0580*/  CS2R R28, SRZ ;  /* 0x00000000001c7805 */ /* 0x000fc4000001ff00 */
[----:B------:R-:W-:Y:S02]  /*0590*/  CS2R R20, SRZ ;  /* 0x0000000000147805 */ /* 0x000fe4000001ff00 */
[----:B------:R-:W-:Y:S02]  /*05a0*/  CS2R R22, SRZ ;  /* 0x0000000000167805 */ /* 0x000fe4000001ff00 */
[----:B------:R-:W-:Y:S02]  /*05b0*/  CS2R R24, SRZ ;  /* 0x0000000000187805 */ /* 0x000fe4000001ff00 */
[----:B------:R-:W-:Y:S02]  /*05c0*/  CS2R R26, SRZ ;  /* 0x00000000001a7805 */ /* 0x000fe4000001ff00 */
[----:B------:R-:W-:Y:S02]  /*05d0*/  CS2R R12, SRZ ;  /* 0x00000000000c7805 */ /* 0x000fe4000001ff00 */
[----:B------:R-:W-:Y:S01]  /*05e0*/  CS2R R14, SRZ ;  /* 0x00000000000e7805 */ /* 0x000fe2000001ff00 */
[----:B------:R-:W-:Y:S01]  /*05f0*/  IMAD.WIDE R62, R11, 0x40, R62 ;  /* 0x000000400b3e7825 */ /* 0x000fe200078e023e */
        /* <DEDUP_REMOVED lines=9> */
[----:B------:R-:W-:-:S03]  /*0690*/  @!P1 MOV R34, R36 ;  /* 0x0000002400229202 */ /* 0x000fc60000000f00 */
[----:B------:R-:W-:Y:S02]  /*06a0*/  @!P2 MOV R30, R36 ;  /* 0x00000024001ea202 */ /* 0x000fe40000000f00 */
[----:B------:R-:W-:Y:S02]  /*06b0*/  @!P2 MOV R31, R35 ;  /* 0x00000023001fa202 */ /* 0x000fe40000000f00 */
[----:B------:R-:W1:Y:S08]  /*06c0*/  @!P2 LDC.64 R46, c[0x0][0x228] ;  /* 0x00008a00ff2eab82 */ /* 0x000e700000000a00 */
[----:B------:R-:W2:Y:S08]  /*06d0*/  @!P3 LDC.64 R48, c[0x0][0x228] ;  /* 0x00008a00ff30bb82 */ /* 0x000eb00000000a00 */
[----:B------:R-:W3:Y:S01]  /*06e0*/  @!P1 LDC.64 R40, c[0x0][0x210] ;  /* 0x00008400ff289b82 */ /* 0x000ee20000000a00 */
[----:B0-----:R-:W-:-:S02]  /*06f0*/  @!P1 IMAD R17, R63, R18, RZ ;  /* 0x000000123f119224 */ /* 0x001fc400078e02ff */
[----:B------:R-:W-:Y:S01]  /*0700*/  @!P1 IMAD.WIDE.U32 R38, R62, R18, R34 ;  /* 0x000000123e269225 */ /* 0x000fe200078e0022 */
[----:B------:R-:W-:-:S03]  /*0710*/  @!P3 MOV R18, R36 ;  /* 0x000000240012b202 */ /* 0x000fc60000000f00 */
[C---:B------:R-:W-:Y:S01]  /*0720*/  @!P1 IMAD R17, R62.reuse, R19, R17 ;  /* 0x000000133e119224 */ /* 0x040fe200078e0211 */
[----:B------:R-:W0:Y:S01]  /*0730*/  @!P2 LDC.64 R32, c[0x0][0x210] ;  /* 0x00008400ff20ab82 */ /* 0x000e220000000a00 */
[-C--:B-1----:R-:W-:Y:S01]  /*0740*/  @!P2 IMAD.WIDE.U32 R30, R62, R46.reuse, R30 ;  /* 0x0000002e3e1ea225 */ /* 0x082fe200078e001e */
[----:B------:R-:W-:Y:S02]  /*0750*/  @!P3 MOV R19, R35 ;  /* 0x000000230013b202 */ /* 0x000fe40000000f00 */
[----:B------:R-:W-:Y:S01]  /*0760*/  @!P1 IADD3 R17, R39, R17, RZ ;  /* 0x0000001127119210 */ /* 0x000fe20007ffe0ff */
[----:B------:R-:W-:-:S03]  /*0770*/  @!P2 IMAD R46, R63, R46, RZ ;  /* 0x0000002e3f2ea224 */ /* 0x000fc600078e02ff */
[----:B------:R-:W1:Y:S01]  /*0780*/  @!P3 LDC.64 R42, c[0x0][0x210] ;  /* 0x00008400ff2abb82 */ /* 0x000e620000000a00 */
[-C--:B--2---:R-:W-:Y:S02]  /*0790*/  @!P3 IMAD R50, R63, R48.reuse, RZ ;  /* 0x000000303f32b224 */ /* 0x084fe400078e02ff */
[----:B------:R-:W-:-:S04]  /*07a0*/  @!P3 IMAD.WIDE.U32 R18, R62, R48, R18 ;  /* 0x000000303e12b225 */ /* 0x000fc800078e0012 */
[----:B------:R-:W-:Y:S01]  /*07b0*/  @!P2 IMAD R47, R62, R47, R46 ;  /* 0x0000002f3e2fa224 */ /* 0x000fe200078e022e */
[----:B---3--:R-:W-:Y:S01]  /*07c0*/  @!P1 LEA R40, P4, R38, R40, 0x1 ;  /* 0x0000002826289211 */ /* 0x008fe200078808ff */
[----:B------:R-:W-:-:S03]  /*07d0*/  @!P3 IMAD R49, R62, R49, R50 ;  /* 0x000000313e31b224 */ /* 0x000fc600078e0232 */
[----:B------:R-:W-:Y:S02]  /*07e0*/  @!P2 IADD3 R47, R31, R47, RZ ;  /* 0x0000002f1f2fa210 */ /* 0x000fe40007ffe0ff */
[----:B------:R-:W-:Y:S02]  /*07f0*/  @!P3 IADD3 R49, R19, R49, RZ ;  /* 0x000000311331b210 */ /* 0x000fe40007ffe0ff */
[----:B0-----:R-:W-:Y:S02]  /*0800*/  @!P2 LEA R32, P5, R30, R32, 0x1 ;  /* 0x000000201e20a211 */ /* 0x001fe400078a08ff */
[----:B------:R-:W-:Y:S02]  /*0810*/  @!P1 LEA.HI.X R41, R38, R41, R17, 0x1, P4 ;  /* 0x0000002926299211 */ /* 0x000fe400020f0c11 */
[----:B------:R-:W-:-:S03]  /*0820*/  @!P2 LEA.HI.X R33, R30, R33, R47, 0x1, P5 ;  /* 0x000000211e21a211 */ /* 0x000fc600028f0c2f */
[----:B------:R0:W5:Y:S01]  /*0830*/  @!P1 LDG.E.128 R20, desc[UR4][R40.64] ;  /* 0x0000000428149981 */ /* 0x000162000c1e1d00 */
[----:B-1----:R-:W-:-:S03]  /*0840*/  @!P3 LEA R42, P6, R18, R42, 0x1 ;  /* 0x0000002a122ab211 */ /* 0x002fc600078c08ff */
[----:B------:R0:W5:Y:S01]  /*0850*/  @!P2 LDG.E.128 R24, desc[UR4][R32.64+0x80] ;  /* 0x000080042018a981 */ /* 0x000162000c1e1d00 */
[----:B------:R-:W-:-:S05]  /*0860*/  @!P3 LEA.HI.X R43, R18, R43, R49, 0x1, P6 ;  /* 0x0000002b122bb211 */ /* 0x000fca00030f0c31 */
[----:B------:R0:W5:Y:S04]  /*0870*/  @!P3 LDG.E.128 R12, desc[UR4][R42.64+0x100] ;  /* 0x000100042a0cb981 */ /* 0x000168000c1e1d00 */
.L_x_3839:
[----:B------:R-:W-:Y:S05]  /*0880*/  BSYNC B0 ;  /* 0x0000000000007941 */ /* 0x000fea0003800000 */
.L_x_3838:
[----:B------:R-:W-:Y:S01]  /*0890*/  IADD3 R48, R6, 0x20, RZ ;  /* 0x0000002006307810 */ /* 0x000fe20007ffe0ff */
[----:B------:R-:W-:Y:S01]  /*08a0*/  BSSY B0, `(.L_x_3840) ;  /* 0x0000025000007945 */ /* 0x000fe20003800000 */
[----:B------:R-:W-:Y:S01]  /*08b0*/  HFMA2.MMA R17, -RZ, RZ, 0, 0 ;  /* 0x00000000ff117435 */ /* 0x000fe200000001ff */
[----:B0----5:R-:W-:Y:S02]  /*08c0*/  MOV R32, R20 ;  /* 0x0000001400207202 */ /* 0x021fe40000000f00 */
[----:B------:R-:W-:Y:S02]  /*08d0*/  CS2R R30, SRZ ;  /* 0x00000000001e7805 */ /* 0x000fe4000001ff00 */
[----:B------:R-:W-:Y:S02]  /*08e0*/  ISETP.GE.AND P1, PT, R48, R7, PT ;  /* 0x000000073000720c */ /* 0x000fe40003f26270 */
[----:B------:R-:W-:Y:S02]  /*08f0*/  CS2R R18, SRZ ;  /* 0x0000000000127805 */ /* 0x000fe4000001ff00 */
[----:B------:R-:W-:-:S02]  /*0900*/  MOV R33, R21 ;  /* 0x0000001500217202 */ /* 0x000fc40000000f00 */
[----:B------:R-:W-:Y:S02]  /*0910*/  CS2R R20, SRZ ;  /* 0x0000000000147805 */ /* 0x000fe4000001ff00 */
[----:B------:R-:W-:Y:S02]  /*0920*/  MOV R46, R22 ;  /* 0x00000016002e7202 */ /* 0x000fe40000000f00 */
[----:B------:R-:W-:Y:S02]  /*0930*/  MOV R49, R23 ;  /* 0x0000001700317202 */ /* 0x000fe40000000f00 */
[----:B------:R-:W-:Y:S02]  /*0940*/  CS2R R22, SRZ ;  /* 0x0000000000167805 */ /* 0x000fe4000001ff00 */
[----:B------:R-:W-:Y:S02]  /*0950*/  MOV R47, R24 ;  /* 0x00000018002f7202 */ /* 0x000fe40000000f00 */
[----:B------:R-:W-:-:S02]  /*0960*/  MOV R50, R25 ;  /* 0x0000001900327202 */ /* 0x000fc40000000f00 */
[----:B------:R-:W-:Y:S02]  /*0970*/  MOV R51, R26 ;  /* 0x0000001a00337202 */ /* 0x000fe40000000f00 */
[----:B------:R-:W-:Y:S01]  /*0980*/  MOV R52, R27 ;  /* 0x0000001b00347202 */ /* 0x000fe20000000f00 */
[----:B------:R-:W-:Y:S06]  /*0990*/  @P1 BRA `(.L_x_3841) ;  /* 0x0000000000541947 */ /* 0x000fec0003800000 */
[----:B------:R-:W-:Y:S01]  /*09a0*/  IADD3 R25, P1, R62, 0x20, RZ ;  /* 0x000000203e197810 */ /* 0x000fe20007f3e0ff */
[----:B------:R-:W-:Y:S01]  /*09b0*/  ULDC.64 UR10, c[0x0][0x228] ;  /* 0x00008a00000a7ab9 */ /* 0x000fe20000000a00 */
[----:B------:R-:W-:Y:S01]  /*09c0*/  IADD3 R34, R64, 0x40, RZ ;  /* 0x0000004040227810 */ /* 0x000fe20007ffe0ff */
[----:B------:R-:W-:Y:S01]  /*09d0*/  ULDC UR8, c[0x0][0x21c] ;  /* 0x0000870000087ab9 */ /* 0x000fe20000000800 */
[----:B------:R-:W-:Y:S02]  /*09e0*/  IADD3.X R24, RZ, R63, RZ, P1, !PT ;  /* 0x0000003fff187210 */ /* 0x000fe40000ffe4ff */
[----:B------:R-:W-:Y:S02]  /*09f0*/  MOV R26, R36 ;  /* 0x00000024001a7202 */ /* 0x000fe40000000f00 */
[----:B------:R-:W-:Y:S01]  /*0a00*/  MOV R27, R35 ;  /* 0x00000023001b7202 */ /* 0x000fe20000000f00 */
[----:B------:R-:W-:Y:S01]  /*0a10*/  IMAD R24, R24, UR10, RZ ;  /* 0x0000000a18187c24 */ /* 0x000fe2000f8e02ff */
[----:B------:R-:W-:-:S02]  /*0a20*/  ISETP.GE.AND P3, PT, R34, UR8, PT ;  /* 0x0000000822007c0c */ /* 0x000fc4000bf66270 */
[C---:B------:R-:W-:Y:S01]  /*0a30*/  IADD3 R34, R64.reuse, 0x80, RZ ;  /* 0x0000008040227810 */ /* 0x040fe20007ffe0ff */
[C---:B------:R-:W-:Y:S01]  /*0a40*/  IMAD.WIDE.U32 R26, R25.reuse, UR10, R26 ;  /* 0x0000000a191a7c25 */ /* 0x040fe2000f8e001a */
        /* <DEDUP_REMOVED lines=10> */
.L_x_3841:
[----:B------:R-:W-:Y:S05]  /*0af0*/  BSYNC B0 ;  /* 0x0000000000007941 */ /* 0x000fea0003800000 */
.L_x_3840:
[----:B------:R-:W-:Y:S01]  /*0b00*/  BSSY B0, `(.L_x_3842) ;  /* 0x0000056000007945 */ /* 0x000fe20003800000 */
[----:B-----5:R-:W-:Y:S02]  /*0b10*/  MOV R53, R28 ;  /* 0x0000001c00357202 */ /* 0x020fe40000000f00 */
[----:B0-----:R-:W-:Y:S02]  /*0b20*/  CS2R R24, SRZ ;  /* 0x0000000000187805 */ /* 0x001fe4000001ff00 */
[----:B------:R-:W-:Y:S02]  /*0b30*/  MOV R54, R29 ;  /* 0x0000001d00367202 */ /* 0x000fe40000000f00 */
[----:B------:R-:W-:Y:S02]  /*0b40*/  CS2R R26, SRZ ;  /* 0x00000000001a7805 */ /* 0x000fe4000001ff00 */
[----:B------:R-:W-:Y:S02]  /*0b50*/  MOV R55, R30 ;  /* 0x0000001e00377202 */ /* 0x000fe40000000f00 */
[----:B------:R-:W-:-:S02]  /*0b60*/  CS2R R28, SRZ ;  /* 0x00000000001c7805 */ /* 0x000fc4000001ff00 */
[----:B------:R-:W-:Y:S02]  /*0b70*/  MOV R57, R31 ;  /* 0x0000001f00397202 */ /* 0x000fe40000000f00 */
[----:B------:R-:W-:Y:S02]  /*0b80*/  CS2R R30, SRZ ;  /* 0x00000000001e7805 */ /* 0x000fe4000001ff00 */
[----:B------:R-:W-:Y:S02]  /*0b90*/  MOV R56, R20 ;  /* 0x0000001400387202 */ /* 0x000fe40000000f00 */
[----:B------:R-:W-:Y:S02]  /*0ba0*/  MOV R58, R21 ;  /* 0x00000015003a7202 */ /* 0x000fe40000000f00 */
[----:B------:R-:W-:Y:S02]  /*0bb0*/  CS2R R20, SRZ ;  /* 0x0000000000147805 */ /* 0x000fe4000001ff00 */
[----:B------:R-:W-:-:S02]  /*0bc0*/  MOV R59, R22 ;  /* 0x00000016003b7202 */ /* 0x000fc40000000f00 */
[----:B------:R-:W-:Y:S02]  /*0bd0*/  MOV R60, R23 ;  /* 0x00000017003c7202 */ /* 0x000fe40000000f00 */
[----:B------:R-:W-:Y:S01]  /*0be0*/  CS2R R22, SRZ ;  /* 0x0000000000167805 */ /* 0x000fe2000001ff00 */
[----:B------:R-:W-:Y:S06]  /*0bf0*/  @P0 BRA `(.L_x_3843) ;  /* 0x0000000400180947 */ /* 0x000fec0003800000 */
[----:B------:R-:W0:Y:S01]  /*0c00*/  LDC R35, c[0x0][0x21c] ;  /* 0x00008700ff237b82 */ /* 0x000e220000000800 */
[C---:B------:R-:W-:Y:S01]  /*0c10*/  IADD3 R34, R64.reuse, 0x40, RZ ;  /* 0x0000004040227810 */ /* 0x040fe20007ffe0ff */
[----:B------:R-:W-:Y:S01]  /*0c20*/  BSSY B1, `(.L_x_3844) ;  /* 0x0000019000017945 */ /* 0x000fe20003800000 */
[C---:B------:R-:W-:Y:S02]  /*0c30*/  IADD3 R36, R64.reuse, 0x80, RZ ;  /* 0x0000008040247810 */ /* 0x040fe40007ffe0ff */
[-C--:B0-----:R-:W-:Y:S02]  /*0c40*/  ISETP.GE.AND P0, PT, R64, R35.reuse, PT ;  /* 0x000000234000720c */ /* 0x081fe40003f06270 */
[-C--:B------:R-:W-:Y:S02]  /*0c50*/  ISETP.GE.AND P1, PT, R34, R35.reuse, PT ;  /* 0x000000232200720c */ /* 0x080fe40003f26270 */
[----:B------:R-:W-:-:S09]  /*0c60*/  ISETP.GE.AND P2, PT, R36, R35, PT ;  /* 0x000000232400720c */ /* 0x000fd20003f46270 */
[----:B------:R-:W-:Y:S05]  /*0c70*/  @P0 BRA `(.L_x_3845) ;  /* 0x00000000004c0947 */ /* 0x000fea0003800000 */
[----:B------:R-:W0:Y:S01]  /*0c80*/  LDC.64 R20, c[0x0][0x250] ;  /* 0x00009400ff147b82 */ /* 0x000e220000000a00 */
[----:B------:R-:W-:Y:S02]  /*0c90*/  ULDC.64 UR8, c[0x0][0x258] ;  /* 0x0000960000087ab9 */ /* 0x000fe40000000a00 */
[----:B------:R-:W-:-:S04]  /*0ca0*/  IMAD R35, R0, UR8, RZ ;  /* 0x0000000800237c24 */ /* 0x000fc8000f8e02ff */
[----:B------:R-:W-:Y:S02]  /*0cb0*/  IMAD R35, R4, UR9, R35 ;  /* 0x0000000904237c24 */ /* 0x000fe4000f8e0223 */
[C---:B0-----:R-:W-:Y:S02]  /*0cc0*/  IMAD R34, R20.reuse, UR7, RZ ;  /* 0x0000000714227c24 */ /* 0x041fe4000f8e02ff */
[----:B------:R-:W-:-:S04]  /*0cd0*/  IMAD.WIDE.U32 R22, R20, UR6, R64 ;  /* 0x0000000614167c25 */ /* 0x000fc8000f8e0040 */
[----:B------:R-:W-:-:S05]  /*0ce0*/  IMAD R21, R21, UR6, R34 ;  /* 0x0000000615157c24 */ /* 0x000fca000f8e0222 */
[----:B------:R-:W-:-:S03]  /*0cf0*/  IADD3 R23, R23, R21, RZ ;  /* 0x0000001517177210 */ /* 0x000fc60007ffe0ff */
[----:B------:R-:W-:Y:S01]  /*0d00*/  IMAD.WIDE.U32 R22, R4, UR8, R22 ;  /* 0x0000000804167c25 */ /* 0x000fe2000f8e0016 */
[----:B------:R-:W-:-:S03]  /*0d10*/  ULDC.64 UR8, c[0x0][0x248] ;  /* 0x0000920000087ab9 */ /* 0x000fc60000000a00 */
[----:B------:R-:W-:Y:S01]  /*0d20*/  IMAD R21, R63, UR8, RZ ;  /* 0x000000083f157c24 */ /* 0x000fe2000f8e02ff */
[----:B------:R-:W-:-:S03]  /*0d30*/  IADD3 R23, R23, R35, RZ ;  /* 0x0000002317177210 */ /* 0x000fc60007ffe0ff */
[C---:B------:R-:W-:Y:S02]  /*0d40*/  IMAD R21, R62.reuse, UR9, R21 ;  /* 0x000000093e157c24 */ /* 0x040fe4000f8e0215 */
[----:B------:R-:W-:Y:S01]  /*0d50*/  IMAD.WIDE.U32 R22, R62, UR8, R22 ;  /* 0x000000083e167c25 */ /* 0x000fe2000f8e0016 */
[----:B------:R-:W-:-:S04]  /*0d60*/  ULDC.64 UR8, c[0x0][0x240] ;  /* 0x0000900000087ab9 */ /* 0x000fc80000000a00 */
[----:B------:R-:W-:Y:S02]  /*0d70*/  IADD3 R21, R23, R21, RZ ;  /* 0x0000001517157210 */ /* 0x000fe40007ffe0ff */
[----:B------:R-:W-:-:S04]  /*0d80*/  LEA R20, P0, R22, UR8, 0x1 ;  /* 0x0000000816147c11 */ /* 0x000fc8000f8008ff */
[----:B------:R-:W-:-:S06]  /*0d90*/  LEA.HI.X R21, R22, UR9, R21, 0x1, P0 ;  /* 0x0000000916157c11 */ /* 0x000fcc00080f0c15 */
[----:B------:R-:W5:Y:S03]  /*0da0*/  LDG.E.128 R20, desc[UR4][R20.64] ;  /* 0x0000000414147981 */ /* 0x000f66000c1e1d00 */
.L_x_3845:
[----:B------:R-:W-:Y:S05]  /*0db0*/  BSYNC B1 ;  /* 0x0000000000017941 */ /* 0x000fea0003800000 */
.L_x_3844:
[----:B------:R-:W-:Y:S04]  /*0dc0*/  BSSY B1, `(.L_x_3846) ;  /* 0x0000015000017945 */ /* 0x000fe80003800000 */
        /* <DEDUP_REMOVED lines=20> */
.L_x_3847:
[----:B------:R-:W-:Y:S05]  /*0f10*/  BSYNC B1 ;  /* 0x0000000000017941 */ /* 0x000fea0003800000 */
.L_x_3846:
        /* <DEDUP_REMOVED lines=20> */
.L_x_3843:
[----:B------:R-:W-:Y:S05]  /*1060*/  BSYNC B0 ;  /* 0x0000000000007941 */ /* 0x000fea0003800000 */
.L_x_3842:
[----:B-----5:R-:W-:Y:S01]  /*1070*/  MOV R34, R20 ;  /* 0x0000001400227202 */ /* 0x020fe20000000f00 */
[--C-:B------:R-:W-:Y:S01]  /*1080*/  HADD2.F32 R20, -RZ, R32.reuse.H1_H1 ;  /* 0x30000020ff147230 */ /* 0x100fe20000004100 */
[----:B------:R-:W-:Y:S01]  /*1090*/  MOV R36, R21 ;  /* 0x0000001500247202 */ /* 0x000fe20000000f00 */
[----:B------:R-:W-:Y:S01]  /*10a0*/  HADD2.F32 R32, -RZ, R32.H0_H0 ;  /* 0x20000020ff207230 */ /* 0x000fe20000004100 */
[----:B------:R-:W-:Y:S01]  /*10b0*/  MOV R61, R22 ;  /* 0x00000016003d7202 */ /* 0x000fe20000000f00 */
[--C-:B------:R-:W-:Y:S01]  /*10c0*/  HADD2.F32 R35, -RZ, R34.reuse.H1_H1 ;  /* 0x30000022ff237230 */ /* 0x100fe20000004100 */
[----:B------:R-:W-:Y:S01]  /*10d0*/  BSSY B0, `(.L_x_3848) ;  /* 0x0000032000007945 */ /* 0x000fe20003800000 */
[----:B------:R-:W-:Y:S01]  /*10e0*/  HADD2.F32 R21, -RZ, R34.H0_H0 ;  /* 0x20000022ff157230 */ /* 0x000fe20000004100 */
[----:B------:R-:W-:Y:S01]  /*10f0*/  CS2R R38, SRZ ;  /* 0x0000000000267805 */ /* 0x000fe2000001ff00 */
[--C-:B------:R-:W-:Y:S02]  /*1100*/  HADD2.F32 R66, -RZ, R33.reuse.H1_H1 ;  /* 0x30000021ff427230 */ /* 0x100fe40000004100 */
[----:B------:R-:W-:Y:S01]  /*1110*/  FMUL.FTZ R37, R20, R35 ;  /* 0x0000002314257220 */ /* 0x000fe20000410000 */
[----:B------:R-:W-:Y:S01]  /*1120*/  HADD2.F32 R20, -RZ, R33.H0_H0 ;  /* 0x20000021ff147230 */ /* 0x000fe20000004100 */
[----:B------:R-:W-:Y:S01]  /*1130*/  CS2R R40, SRZ ;  /* 0x0000000000287805 */ /* 0x000fe2000001ff00 */
[----:B------:R-:W-:-:S02]  /*1140*/  HADD2.F32 R35, -RZ, R36.H0_H0 ;  /* 0x20000024ff237230 */ /* 0x000fc40000004100 */
[----:B------:R-:W-:Y:S01]  /*1150*/  FFMA.FTZ R37, R32, R21, R37 ;  /* 0x0000001520257223 */ /* 0x000fe20000010025 */
[----:B------:R-:W-:Y:S01]  /*1160*/  IMAD R21, R11, -0x40, R45 ;  /* 0xffffffc00b157824 */ /* 0x000fe200078e022d */
[----:B------:R-:W-:Y:S01]  /*1170*/  CS2R R42, SRZ ;  /* 0x00000000002a7805 */ /* 0x000fe2000001ff00 */
[----:B------:R-:W-:Y:S02]  /*1180*/  HADD2.F32 R33, -RZ, R36.H1_H1 ;  /* 0x30000024ff217230 */ /* 0x000fe40000004100 */
[----:B------:R-:W-:Y:S01]  /*1190*/  FFMA.FTZ R35, R20, R35, R37 ;  /* 0x0000002314237223 */ /* 0x000fe20000010025 */
[----:B------:R-:W-:Y:S01]  /*11a0*/  HADD2.F32 R67, -RZ, R46.H0_H0 ;  /* 0x2000002eff437230 */ /* 0x000fe20000004100 */
[----:B------:R-:W-:Y:S02]  /*11b0*/  ISETP.GE.AND P0, PT, R48, R21, PT ;  /* 0x000000153000720c */ /* 0x000fe40003f06270 */
[----:B------:R-:W-:Y:S01]  /*11c0*/  CS2R R36, SRZ ;  /* 0x0000000000247805 */ /* 0x000fe2000001ff00 */
[----:B------:R-:W-:Y:S01]  /*11d0*/  FFMA.FTZ R66, R66, R33, R35 ;  /* 0x0000002142427223 */ /* 0x000fe20000010023 */
[----:B------:R-:W-:-:S02]  /*11e0*/  CS2R R32, SRZ ;  /* 0x0000000000207805 */ /* 0x000fc4000001ff00 */
[----:B------:R-:W-:Y:S01]  /*11f0*/  CS2R R34, SRZ ;  /* 0x0000000000227805 */ /* 0x000fe2000001ff00 */
[----:B------:R-:W-:-:S06]  /*1200*/  HADD2.F32 R68, -RZ, R61.H0_H0 ;  /* 0x2000003dff447230 */ /* 0x000fcc0000004100 */
[----:B------:R-:W-:Y:S05]  /*1210*/  @P0 BRA `(.L_x_3849) ;  /* 0x0000000000740947 */ /* 0x000fea0003800000 */
[----:B------:R-:W0:Y:S01]  /*1220*/  LDC.64 R20, c[0x0][0x250] ;  /* 0x00009400ff147b82 */ /* 0x000e220000000a00 */
[----:B------:R-:W-:Y:S01]  /*1230*/  ULDC.64 UR8, c[0x0][0x258] ;  /* 0x0000960000087ab9 */ /* 0x000fe20000000a00 */
[----:B------:R-:W-:Y:S01]  /*1240*/  ULDC.64 UR10, c[0x0][0x248] ;  /* 0x00009200000a7ab9 */ /* 0x000fe20000000a00 */
[C---:B0-----:R-:W-:Y:S02]  /*1250*/  IMAD R69, R20.reuse, UR7, RZ ;  /* 0x0000000714457c24 */ /* 0x041fe4000f8e02ff */
[----:B------:R-:W-:Y:S01]  /*1260*/  IMAD.WIDE.U32 R70, R20, UR6, R64 ;  /* 0x0000000614467c25 */ /* 0x000fe2000f8e0040 */
[----:B------:R-:W-:Y:S02]  /*1270*/  IADD3 R20, P0, R62, 0x20, RZ ;  /* 0x000000203e147810 */ /* 0x000fe40007f1e0ff */
[----:B------:R-:W-:Y:S01]  /*1280*/  IADD3 R62, R64, 0x40, RZ ;  /* 0x00000040403e7810 */ /* 0x000fe20007ffe0ff */
[----:B------:R-:W-:Y:S02]  /*1290*/  IMAD R21, R21, UR6, R69 ;  /* 0x0000000615157c24 */ /* 0x000fe4000f8e0245 */
[----:B------:R-:W-:-:S03]  /*12a0*/  IMAD R65, R0, UR8, RZ ;  /* 0x0000000800417c24 */ /* 0x000fc6000f8e02ff */
[----:B------:R-:W-:Y:S01]  /*12b0*/  IADD3 R71, R71, R21, RZ ;  /* 0x0000001547477210 */ /* 0x000fe20007ffe0ff */
[----:B------:R-:W-:Y:S01]  /*12c0*/  IMAD R65, R4, UR9, R65 ;  /* 0x0000000904417c24 */ /* 0x000fe2000f8e0241 */
[----:B------:R-:W-:Y:S02]  /*12d0*/  IADD3.X R21, RZ, R63, RZ, P0, !PT ;  /* 0x0000003fff157210 */ /* 0x000fe400007fe4ff */
[----:B------:R-:W-:Y:S01]  /*12e0*/  IADD3 R63, R64, 0x80, RZ ;  /* 0x00000080403f7810 */ /* 0x000fe20007ffe0ff */
[----:B------:R-:W-:Y:S01]  /*12f0*/  IMAD.WIDE.U32 R70, R4, UR8, R70 ;  /* 0x0000000804467c25 */ /* 0x000fe2000f8e0046 */
[----:B------:R-:W-:Y:S02]  /*1300*/  ULDC UR8, c[0x0][0x21c] ;  /* 0x0000870000087ab9 */ /* 0x000fe40000000800 */
[----:B------:R-:W-:Y:S01]  /*1310*/  ISETP.GE.AND P1, PT, R64, UR8, PT ;  /* 0x0000000840007c0c */ /* 0x000fe2000bf26270 */
[----:B------:R-:W-:Y:S01]  /*1320*/  IMAD R21, R21, UR10, RZ ;  /* 0x0000000a15157c24 */ /* 0x000fe2000f8e02ff */
[----:B------:R-:W-:-:S02]  /*1330*/  IADD3 R71, R71, R65, RZ ;  /* 0x0000004147477210 */ /* 0x000fc40007ffe0ff */
[----:B------:R-:W-:Y:S01]  /*1340*/  ISETP.GE.AND P2, PT, R62, UR8, PT ;  /* 0x000000083e007c0c */ /* 0x000fe2000bf46270 */
[C---:B------:R-:W-:Y:S01]  /*1350*/  IMAD R21, R20.reuse, UR11, R21 ;  /* 0x0000000b14157c24 */ /* 0x040fe2000f8e0215 */
[----:B------:R-:W-:Y:S01]  /*1360*/  ISETP.GE.AND P3, PT, R63, UR8, PT ;  /* 0x000000083f007c0c */ /* 0x000fe2000bf66270 */
[----:B------:R-:W-:Y:S01]  /*1370*/  IMAD.WIDE.U32 R70, R20, UR10, R70 ;  /* 0x0000000a14467c25 */ /* 0x000fe2000f8e0046 */
[----:B------:R-:W-:-:S04]  /*1380*/  ULDC.64 UR8, c[0x0][0x240] ;  /* 0x0000900000087ab9 */ /* 0x000fc80000000a00 */
[----:B------:R-:W-:Y:S02]  /*1390*/  IADD3 R21, R71, R21, RZ ;  /* 0x0000001547157210 */ /* 0x000fe40007ffe0ff */
[----:B------:R-:W-:-:S04]  /*13a0*/  LEA R20, P0, R70, UR8, 0x1 ;  /* 0x0000000846147c11 */ /* 0x000fc8000f8008ff */
[----:B------:R-:W-:-:S05]  /*13b0*/  LEA.HI.X R21, R70, UR9, R21, 0x1, P0 ;  /* 0x0000000946157c11 */ /* 0x000fca00080f0c15 */
[----:B------:R0:W5:Y:S04]  /*13c0*/  @!P1 LDG.E.128 R32, desc[UR4][R20.64] ;  /* 0x0000000414209981 */ /* 0x000168000c1e1d00 */
[----:B------:R0:W5:Y:S04]  /*13d0*/  @!P2 LDG.E.128 R36, desc[UR4][R20.64+0x80] ;  /* 0x000080041424a981 */ /* 0x000168000c1e1d00 */
[----:B------:R0:W5:Y:S02]  /*13e0*/  @!P3 LDG.E.128 R40, desc[UR4][R20.64+0x100] ;  /* 0x000100041428b981 */ /* 0x000164000c1e1d00 */
.L_x_3849:
[----:B------:R-:W-:Y:S05]  /*13f0*/  BSYNC B0 ;  /* 0x0000000000007941 */ /* 0x000fea0003800000 */
.L_x_3848:
[----:B-----5:R-:W-:Y:S01]  /*1400*/  MOV R22, R32 ;  /* 0x0000002000167202 */ /* 0x020fe20000000f00 */
[----:B------:R-:W-:Y:S02]  /*1410*/  HADD2.F32 R46, -RZ, R46.H1_H1 ;  /* 0x3000002eff2e7230 */ /* 0x000fe40000004100 */
[----:B------:R-:W-:Y:S01]  /*1420*/  FFMA.FTZ R67, R67, R68, R66 ;  /* 0x0000004443437223 */ /* 0x000fe20000010042 */
[----:B0-----:R-:W-:Y:S01]  /*1430*/  HADD2.F32 R21, -RZ, R61.H1_H1 ;  /* 0x3000003dff157230 */ /* 0x001fe20000004100 */
[----:B------:R-:W-:Y:S01]  /*1440*/  BSSY B0, `(.L_x_3850) ;  /* 0x00000bc000007945 */ /* 0x000fe20003800000 */
[--C-:B------:R-:W-:Y:S02]  /*1450*/  HADD2.F32 R20, -RZ, R53.reuse.H1_H1 ;  /* 0x30000035ff147230 */ /* 0x100fe40000004100 */
[----:B------:R-:W-:Y:S02]  /*1460*/  HADD2.F32 R61, -RZ, R22.H1_H1 ;  /* 0x30000016ff3d7230 */ /* 0x000fe40000004100 */
[----:B------:R-:W-:Y:S01]  /*1470*/  FFMA.FTZ R46, R46, R21, R67 ;  /* 0x000000152e2e7223 */ /* 0x000fe20000010043 */
[----:B------:R-:W-:-:S02]  /*1480*/  HADD2.F32 R53, -RZ, R53.H0_H0 ;  /* 0x20000035ff357230 */ /* 0x000fc40000004100 */
[----:B------:R-:W-:Y:S02]  /*1490*/  HADD2.F32 R21, -RZ, R49.H0_H0 ;  /* 0x20000031ff157230 */ /* 0x000fe40000004100 */
[----:B------:R-:W-:Y:S01]  /*14a0*/  FMUL.FTZ R20, R20, R61 ;  /* 0x0000003d14147220 */ /* 0x000fe20000410000 */
[----:B------:R-:W-:Y:S02]  /*14b0*/  HADD2.F32 R32, -RZ, R23.H0_H0 ;  /* 0x20000017ff207230 */ /* 0x000fe40000004100 */
[----:B------:R-:W-:Y:S02]  /*14c0*/  HADD2.F32 R22, -RZ, R22.H0_H0 ;  /* 0x20000016ff167230 */ /* 0x000fe40000004100 */
[----:B------:R-:W-:Y:S02]  /*14d0*/  HADD2.F32 R49, -RZ, R49.H1_H1 ;  /* 0x30000031ff317230 */ /* 0x000fe40000004100 */
[----:B------:R-:W-:Y:S01]  /*14e0*/  FFMA.FTZ R32, R21, R32, R46 ;  /* 0x0000002015207223 */ /* 0x000fe2000001002e */
[----:B------:R-:W-:-:S02]  /*14f0*/  HADD2.F32 R21, -RZ, R33.H0_H0 ;  /* 0x20000021ff157230 */ /* 0x000fc40000004100 */
[----:B------:R-:W-:Y:S01]  /*1500*/  FFMA.FTZ R53, R53, R22, R20 ;  /* 0x0000001635357223 */ /* 0x000fe20000010014 */
[--C-:B------:R-:W-:Y:S01]  /*1510*/  HADD2.F32 R20, -RZ, R54.reuse.H0_H0 ;  /* 0x20000036ff147230 */ /* 0x100fe20000004100 */
[----:B------:R-:W-:Y:S01]  /*1520*/  MOV R46, R24 ;  /* 0x00000018002e7202 */ /* 0x000fe20000000f00 */
[----:B------:R-:W-:Y:S02]  /*1530*/  HADD2.F32 R22, -RZ, R23.H1_H1 ;  /* 0x30000017ff167230 */ /* 0x000fe40000004100 */
[----:B------:R-:W-:Y:S02]  /*1540*/  HADD2.F32 R54, -RZ, R54.H1_H1 ;  /* 0x30000036ff367230 */ /* 0x000fe40000004100 */
[----:B------:R-:W-:Y:S01]  /*1550*/  FFMA.FTZ R21, R20, R21, R53 ;  /* 0x0000001514157223 */ /* 0x000fe20000010035 */
[----:B------:R-:W-:Y:S02]  /*1560*/  HADD2.F32 R23, -RZ, R33.H1_H1 ;  /* 0x30000021ff177230 */ /* 0x000fe40000004100 */
[----:B------:R-:W-:Y:S01]  /*1570*/  FFMA.FTZ R32, R49, R22, R32 ;  /* 0x0000001631207223 */ /* 0x000fe20000010020 */
[----:B------:R-:W-:-:S02]  /*1580*/  HADD2.F32 R20, -RZ, R55.H0_H0 ;  /* 0x20000037ff147230 */ /* 0x000fc40000004100 */
[----:B------:R-:W-:Y:S02]  /*1590*/  HADD2.F32 R55, -RZ, R55.H1_H1 ;  /* 0x30000037ff377230 */ /* 0x000fe40000004100 */
[----:B------:R-:W-:Y:S01]  /*15a0*/  FFMA.FTZ R33, R54, R23, R21 ;  /* 0x0000001736217223 */ /* 0x000fe20000010015 */
[----:B------:R-:W-:Y:S02]  /*15b0*/  HADD2.F32 R23, -RZ, R34.H0_H0 ;  /* 0x20000022ff177230 */ /* 0x000fe40000004100 */
[----:B------:R-:W-:Y:S02]  /*15c0*/  HADD2.F32 R21, -RZ, R47.H0_H0 ;  /* 0x2000002fff157230 */ /* 0x000fe40000004100 */
[----:B------:R-:W-:Y:S02]  /*15d0*/  HADD2.F32 R24, -RZ, R46.H0_H0 ;  /* 0x2000002eff187230 */ /* 0x000fe40000004100 */
[----:B------:R-:W-:Y:S01]  /*15e0*/  FFMA.FTZ R20, R20, R23, R33 ;  /* 0x0000001714147223 */ /* 0x000fe20000010021 */
[----:B------:R-:W-:Y:S01]  /*15f0*/  HADD2.F32 R22, -RZ, R34.H1_H1 ;  /* 0x30000022ff167230 */ /* 0x000fe20000004100 */
[----:B------:R-:W-:Y:S01]  /*1600*/  MOV R34, R25 ;  /* 0x0000001900227202 */ /* 0x000fe20000000f00 */
[----:B------:R-:W-:-:S02]  /*1610*/  HADD2.F32 R23, -RZ, R36.H0_H0 ;  /* 0x20000024ff177230 */ /* 0x000fc40000004100 */
[----:B------:R-:W-:Y:S01]  /*1620*/  FFMA.FTZ R32, R21, R24, R32 ;  /* 0x0000001815207223 */ /* 0x000fe20000010020 */
[----:B------:R-:W-:Y:S02]  /*1630*/  HADD2.F32 R21, -RZ, R35.H0_H0 ;  /* 0x20000023ff157230 */ /* 0x000fe40000004100 */
[----:B------:R-:W-:Y:S01]  /*1640*/  FFMA.FTZ R55, R55, R22, R20 ;  /* 0x0000001637377223 */ /* 0x000fe20000010014 */
[--C-:B------:R-:W-:Y:S02]  /*1650*/  HADD2.F32 R20, -RZ, R57.reuse.H0_H0 ;  /* 0x20000039ff147230 */ /* 0x100fe40000004100 */
[----:B------:R-:W-:Y:S02]  /*1660*/  HADD2.F32 R57, -RZ, R57.H1_H1 ;  /* 0x30000039ff397230 */ /* 0x000fe40000004100 */
[----:B------:R-:W-:Y:S02]  /*1670*/  HADD2.F32 R22, -RZ, R35.H1_H1 ;  /* 0x30000023ff167230 */ /* 0x000fe40000004100 */
[----:B------:R-:W-:Y:S01]  /*1680*/  FFMA.FTZ R20, R20, R21, R55 ;  /* 0x0000001514147223 */ /* 0x000fe20000010037 */
[----:B------:R-:W-:-:S02]  /*1690*/  HADD2.F32 R47, -RZ, R47.H1_H1 ;  /* 0x3000002fff2f7230 */ /* 0x000fc40000004100 */
[----:B------:R-:W-:Y:S02]  /*16a0*/  HADD2.F32 R24, -RZ, R46.H1_H1 ;  /* 0x3000002eff187230 */ /* 0x000fe40000004100 */
[----:B------:R-:W-:Y:S01]  /*16b0*/  FFMA.FTZ R57, R57, R22, R20 ;  /* 0x0000001639397223 */ /* 0x000fe20000010014 */
[--C-:B------:R-:W-:Y:S02]  /*16c0*/  HADD2.F32 R20, -RZ, R56.reuse.H0_H0 ;  /* 0x20000038ff147230 */ /* 0x100fe40000004100 */
[----:B------:R-:W-:Y:S02]  /*16d0*/  HADD2.F32 R56, -RZ, R56.H1_H1 ;  /* 0x30000038ff387230 */ /* 0x000fe40000004100 */
[----:B------:R-:W-:Y:S01]  /*16e0*/  FFMA.FTZ R24, R47, R24, R32 ;  /* 0x000000182f187223 */ /* 0x000fe20000010020 */
        /* <DEDUP_REMOVED lines=13> */
[----:B------:R-:W-:Y:S02]  /*17c0*/  HADD2.F32 R24, -RZ, R51.H0_H0 ;  /* 0x20000033ff187230 */ /* 0x000fe40000004100 */
[----:B------:R-:W-:Y:S01]  /*17d0*/  FFMA.FTZ R35, R50, R21, R33 ;  /* 0x0000001532237223 */ /* 0x000fe20000010021 */
[----:B------:R-:W-:Y:S02]  /*17e0*/  HADD2.F32 R33, -RZ, R26.H0_H0 ;  /* 0x2000001aff217230 */ /* 0x000fe40000004100 */
[----:B------:R-:W-:Y:S01]  /*17f0*/  FFMA.FTZ R58, R58, R25, R23 ;  /* 0x000000193a3a7223 */ /* 0x000fe20000010017 */
[----:B------:R-:W-:-:S02]  /*1800*/  HADD2.F32 R25, -RZ, R59.H0_H0 ;  /* 0x2000003bff197230 */ /* 0x000fc40000004100 */
[----:B------:R-:W-:Y:S02]  /*1810*/  HADD2.F32 R32, -RZ, R38.H0_H0 ;  /* 0x20000026ff207230 */ /* 0x000fe40000004100 */
[----:B------:R-:W-:Y:S01]  /*1820*/  FFMA.FTZ R36, R24, R33, R35 ;  /* 0x0000002118247223 */ /* 0x000fe20000010023 */
[--C-:B------:R-:W-:Y:S02]  /*1830*/  HADD2.F32 R24, -RZ, R30.reuse.H0_H0 ;  /* 0x2000001eff187230 */ /* 0x100fe40000004100 */
[----:B------:R-:W-:Y:S02]  /*1840*/  HADD2.F32 R51, -RZ, R51.H1_H1 ;  /* 0x30000033ff337230 */ /* 0x000fe40000004100 */
[----:B------:R-:W-:Y:S01]  /*1850*/  FFMA.FTZ R58, R25, R32, R58 ;  /* 0x00000020193a7223 */ /* 0x000fe2000001003a */
[----:B------:R-:W-:Y:S02]  /*1860*/  HADD2.F32 R25, -RZ, R30.H1_H1 ;  /* 0x3000001eff197230 */ /* 0x000fe40000004100 */
[----:B------:R-:W-:-:S02]  /*1870*/  HADD2.F32 R30, -RZ, R26.H1_H1 ;  /* 0x3000001aff1e7230 */ /* 0x000fc40000004100 */
[----:B------:R-:W-:Y:S02]  /*1880*/  HADD2.F32 R59, -RZ, R59.H1_H1 ;  /* 0x3000003bff3b7230 */ /* 0x000fe40000004100 */
[----:B------:R-:W-:Y:S02]  /*1890*/  HADD2.F32 R34, -RZ, R38.H1_H1 ;  /* 0x30000026ff227230 */ /* 0x000fe40000004100 */
[----:B------:R-:W-:Y:S01]  /*18a0*/  FFMA.FTZ R51, R51, R30, R36 ;  /* 0x0000001e33337223 */ /* 0x000fe20000010024 */
[--C-:B------:R-:W-:Y:S02]  /*18b0*/  HADD2.F32 R32, -RZ, R28.reuse.H0_H0 ;  /* 0x2000001cff207230 */ /* 0x100fe40000004100 */
[----:B------:R-:W-:Y:S02]  /*18c0*/  HADD2.F32 R35, -RZ, R28.H1_H1 ;  /* 0x3000001cff237230 */ /* 0x000fe40000004100 */
[----:B------:R-:W-:Y:S01]  /*18d0*/  FFMA.FTZ R58, R59, R34, R58 ;  /* 0x000000223b3a7223 */ /* 0x000fe2000001003a */
[----:B------:R-:W-:-:S02]  /*18e0*/  HADD2.F32 R28, -RZ, R29.H0_H0 ;  /* 0x2000001dff1c7230 */ /* 0x000fc40000004100 */
[----:B------:R-:W-:Y:S02]  /*18f0*/  HADD2.F32 R33, -RZ, R29.H1_H1 ;  /* 0x3000001dff217230 */ /* 0x000fe40000004100 */
[----:B------:R-:W-:Y:S02]  /*1900*/  HADD2.F32 R30, -RZ, R52.H0_H0 ;  /* 0x20000034ff1e7230 */ /* 0x000fe40000004100 */
[----:B------:R-:W-:Y:S02]  /*1910*/  HADD2.F32 R37, -RZ, R27.H0_H0 ;  /* 0x2000001bff257230 */ /* 0x000fe40000004100 */
[--C-:B------:R-:W-:Y:S02]  /*1920*/  HADD2.F32 R29, -RZ, R31.reuse.H0_H0 ;  /* 0x2000001fff1d7230 */ /* 0x100fe40000004100 */
[----:B------:R-:W-:Y:S02]  /*1930*/  HADD2.F32 R26, -RZ, R31.H1_H1 ;  /* 0x3000001fff1a7230 */ /* 0x000fe40000004100 */
[----:B------:R-:W-:Y:S01]  /*1940*/  FFMA.FTZ R51, R30, R37, R51 ;  /* 0x000000251e337223 */ /* 0x000fe20000010033 */
[----:B------:R-:W-:-:S02]  /*1950*/  HADD2.F32 R31, -RZ, R60.H0_H0 ;  /* 0x2000003cff1f7230 */ /* 0x000fc40000004100 */
[----:B------:R-:W-:Y:S02]  /*1960*/  HADD2.F32 R34, -RZ, R39.H0_H0 ;  /* 0x20000027ff227230 */ /* 0x000fe40000004100 */
        /* <DEDUP_REMOVED lines=10> */
[----:B------:R-:W-:Y:S01]  /*1a10*/  FFMA.FTZ R31, R23, R32, R52 ;  /* 0x00000020171f7223 */ /* 0x000fe20000010034 */
[----:B------:R-:W-:Y:S02]  /*1a20*/  HADD2.F32 R22, -RZ, R12.H1_H1 ;  /* 0x3000000cff167230 */ /* 0x000fe40000004100 */
[----:B------:R-:W-:Y:S02]  /*1a30*/  HADD2.F32 R16, -RZ, R16.H1_H1 ;  /* 0x30000010ff107230 */ /* 0x000fe40000004100 */
[----:B------:R-:W-:Y:S01]  /*1a40*/  FFMA.FTZ R37, R27, R30, R60 ;  /* 0x0000001e1b257223 */ /* 0x000fe2000001003c */
[----:B------:R-:W-:-:S02]  /*1a50*/  HADD2.F32 R23, -RZ, R40.H1_H1 ;  /* 0x30000028ff177230 */ /* 0x000fc40000004100 */
[----:B------:R-:W-:Y:S01]  /*1a60*/  FFMA.FTZ R30, R22, R35, R31 ;  /* 0x00000023161e7223 */ /* 0x000fe2000001001f */
[----:B------:R-:W-:Y:S02]  /*1a70*/  HADD2.F32 R21, -RZ, R13.H0_H0 ;  /* 0x2000000dff157230 */ /* 0x000fe40000004100 */
[----:B------:R-:W-:Y:S02]  /*1a80*/  HADD2.F32 R22, -RZ, R17.H0_H0 ;  /* 0x20000011ff167230 */ /* 0x000fe40000004100 */
[----:B------:R-:W-:Y:S01]  /*1a90*/  FFMA.FTZ R23, R16, R23, R37 ;  /* 0x0000001710177223 */ /* 0x000fe20000010025 */
[----:B------:R-:W-:Y:S02]  /*1aa0*/  HADD2.F32 R27, -RZ, R41.H0_H0 ;  /* 0x20000029ff1b7230 */ /* 0x000fe40000004100 */
[----:B------:R-:W-:Y:S01]  /*1ab0*/  FFMA.FTZ R21, R21, R28, R30 ;  /* 0x0000001c15157223 */ /* 0x000fe2000001001e */
[----:B------:R-:W-:Y:S02]  /*1ac0*/  HADD2.F32 R20, -RZ, R13.H1_H1 ;  /* 0x3000000dff147230 */ /* 0x000fe40000004100 */
[----:B------:R-:W-:-:S02]  /*1ad0*/  HADD2.F32 R17, -RZ, R17.H1_H1 ;  /* 0x30000011ff117230 */ /* 0x000fc40000004100 */
[----:B------:R-:W-:Y:S01]  /*1ae0*/  FFMA.FTZ R22, R22, R27, R23 ;  /* 0x0000001b16167223 */ /* 0x000fe20000010017 */
[----:B------:R-:W-:Y:S02]  /*1af0*/  HADD2.F32 R28, -RZ, R41.H1_H1 ;  /* 0x30000029ff1c7230 */ /* 0x000fe40000004100 */
[----:B------:R-:W-:Y:S01]  /*1b00*/  FFMA.FTZ R20, R20, R33, R21 ;  /* 0x0000002114147223 */ /* 0x000fe20000010015 */
[----:B------:R-:W-:Y:S02]  /*1b10*/  HADD2.F32 R13, -RZ, R14.H0_H0 ;  /* 0x2000000eff0d7230 */ /* 0x000fe40000004100 */
[----:B------:R-:W-:Y:S02]  /*1b20*/  HADD2.F32 R16, -RZ, R18.H0_H0 ;  /* 0x20000012ff107230 */ /* 0x000fe40000004100 */
[----:B------:R-:W-:Y:S01]  /*1b30*/  FFMA.FTZ R23, R17, R28, R22 ;  /* 0x0000001c11177223 */ /* 0x000fe20000010016 */
[----:B------:R-:W-:Y:S02]  /*1b40*/  HADD2.F32 R21, -RZ, R42.H0_H0 ;  /* 0x2000002aff157230 */ /* 0x000fe40000004100 */
[----:B------:R-:W-:Y:S01]  /*1b50*/  FFMA.FTZ R13, R13, R24, R20 ;  /* 0x000000180d0d7223 */ /* 0x000fe20000010014 */
[----:B------:R-:W-:Y:S01]  /*1b60*/  HADD2.F32 R14, -RZ, R14.H1_H1 ;  /* 0x3000000eff0e7230 */ /* 0x000fe20000004100 */
[----:B------:R-:W-:Y:S01]  /*1b70*/  IADD3 R20, R45, 0x3f, RZ ;  /* 0x0000003f2d147810 */ /* 0x000fe20007ffe0ff */
[----:B------:R-:W-:-:S02]  /*1b80*/  HADD2.F32 R18, -RZ, R18.H1_H1 ;  /* 0x30000012ff127230 */ /* 0x000fc40000004100 */
[----:B------:R-:W-:Y:S01]  /*1b90*/  FFMA.FTZ R21, R16, R21, R23 ;  /* 0x0000001510157223 */ /* 0x000fe20000010017 */
[----:B------:R-:W-:Y:S02]  /*1ba0*/  HADD2.F32 R17, -RZ, R42.H1_H1 ;  /* 0x3000002aff117230 */ /* 0x000fe40000004100 */
[----:B------:R-:W-:Y:S01]  /*1bb0*/  FFMA.FTZ R25, R14, R25, R13 ;  /* 0x000000190e197223 */ /* 0x000fe2000001000d */
[----:B------:R-:W-:Y:S01]  /*1bc0*/  HADD2.F32 R12, -RZ, R15.H0_H0 ;  /* 0x2000000fff0c7230 */ /* 0x000fe20000004100 */
[----:B------:R-:W-:Y:S01]  /*1bd0*/  SHF.L.U32 R23, R9, 0x2, RZ ;  /* 0x0000000209177819 */ /* 0x000fe200000006ff */
[----:B------:R-:W-:Y:S02]  /*1be0*/  HADD2.F32 R13, -RZ, R19.H0_H0 ;  /* 0x20000013ff0d7230 */ /* 0x000fe40000004100 */
[----:B------:R-:W-:Y:S01]  /*1bf0*/  FFMA.FTZ R18, R18, R17, R21 ;  /* 0x0000001112127223 */ /* 0x000fe20000010015 */
[----:B------:R-:W-:Y:S02]  /*1c00*/  HADD2.F32 R14, -RZ, R43.H0_H0 ;  /* 0x2000002bff0e7230 */ /* 0x000fe40000004100 */
[----:B------:R-:W-:Y:S01]  /*1c10*/  FFMA.FTZ R12, R12, R29, R25 ;  /* 0x0000001d0c0c7223 */ /* 0x000fe20000010019 */
[----:B------:R-:W-:-:S02]  /*1c20*/  HADD2.F32 R15, -RZ, R15.H1_H1 ;  /* 0x3000000fff0f7230 */ /* 0x000fc40000004100 */
[----:B------:R-:W-:Y:S02]  /*1c30*/  HADD2.F32 R19, -RZ, R19.H1_H1 ;  /* 0x30000013ff137230 */ /* 0x000fe40000004100 */
[----:B------:R-:W-:Y:S01]  /*1c40*/  FFMA.FTZ R14, R13, R14, R18 ;  /* 0x0000000e0d0e7223 */ /* 0x000fe20000010012 */
[----:B------:R-:W-:Y:S02]  /*1c50*/  HADD2.F32 R16, -RZ, R43.H1_H1 ;  /* 0x3000002bff107230 */ /* 0x000fe40000004100 */
[----:B------:R-:W-:Y:S01]  /*1c60*/  FFMA.FTZ R15, R15, R26, R12 ;  /* 0x0000001a0f0f7223 */ /* 0x000fe2000001000c */
[----:B------:R-:W-:Y:S02]  /*1c70*/  IMAD R21, R5, 0xc0, RZ ;  /* 0x000000c005157824 */ /* 0x000fe400078e02ff */
[----:B------:R-:W-:Y:S02]  /*1c80*/  IMAD R22, R11, 0x3000, RZ ;  /* 0x000030000b167824 */ /* 0x000fe400078e02ff */
[----:B------:R-:W-:Y:S01]  /*1c90*/  FFMA.FTZ R16, R19, R16, R14 ;  /* 0x0000001013107223 */ /* 0x000fe2000001000e */
[----:B------:R-:W0:Y:S01]  /*1ca0*/  SHFL.BFLY PT, R12, R15, 0x4, 0x1f ;  /* 0x0c801f000f0c7f89 */ /* 0x000e2200000e0000 */
[----:B------:R-:W-:-:S02]  /*1cb0*/  SHF.R.S32.HI R24, RZ, 0x1f, R21 ;  /* 0x0000001fff187819 */ /* 0x000fc40000011415 */
[----:B------:R-:W-:Y:S01]  /*1cc0*/  SHF.R.S32.HI R25, RZ, 0x1f, R22 ;  /* 0x0000001fff197819 */ /* 0x000fe20000011416 */
[----:B------:R-:W1:Y:S01]  /*1cd0*/  SHFL.BFLY PT, R13, R16, 0x4, 0x1f ;  /* 0x0c801f00100d7f89 */ /* 0x000e6200000e0000 */
[----:B0-----:R-:W-:Y:S01]  /*1ce0*/  FADD.FTZ R14, R15, R12 ;  /* 0x0000000c0f0e7221 */ /* 0x001fe20000010000 */
[----:B------:R-:W-:Y:S01]  /*1cf0*/  SHF.R.S32.HI R15, RZ, 0x1f, R20 ;  /* 0x0000001fff0f7819 */ /* 0x000fe20000011414 */
[----:B-1----:R-:W-:-:S03]  /*1d00*/  FADD.FTZ R18, R16, R13 ;  /* 0x0000000d10127221 */ /* 0x002fc60000010000 */
[----:B------:R-:W0:Y:S01]  /*1d10*/  SHFL.BFLY PT, R17, R14, 0x2, 0x1f ;  /* 0x0c401f000e117f89 */ /* 0x000e2200000e0000 */
[----:B------:R-:W1:Y:S01]  /*1d20*/  LDC.64 R12, c[0x0][0x2d0] ;  /* 0x0000b400ff0c7b82 */ /* 0x000e620000000a00 */
[----:B------:R-:W-:Y:S02]  /*1d30*/  LEA.HI R15, R15, R20, RZ, 0x6 ;  /* 0x000000140f0f7211 */ /* 0x000fe400078f30ff */
[----:B------:R-:W2:Y:S02]  /*1d40*/  SHFL.BFLY PT, R19, R18, 0x2, 0x1f ;  /* 0x0c401f0012137f89 */ /* 0x000ea400000e0000 */
[----:B------:R-:W-:Y:S01]  /*1d50*/  LOP3.LUT R15, R15, 0xffffffc0, RZ, 0xc0, !PT ;  /* 0xffffffc00f0f7812 */ /* 0x000fe200078ec0ff */
[----:B0-----:R-:W-:Y:S01]  /*1d60*/  FADD.FTZ R17, R14, R17 ;  /* 0x000000110e117221 */ /* 0x001fe20000010000 */
[----:B------:R-:W-:Y:S01]  /*1d70*/  IADD3 R14, P0, P1, R21, R23, R22 ;  /* 0x00000017150e7210 */ /* 0x000fe2000791e016 */
[--C-:B------:R-:W-:Y:S01]  /*1d80*/  IMAD R21, R11, -0x40, R20.reuse ;  /* 0xffffffc00b157824 */ /* 0x100fe200078e0214 */
[----:B------:R-:W-:Y:S01]  /*1d90*/  SHF.R.S32.HI R23, RZ, 0x1f, R23 ;  /* 0x0000001fff177819 */ /* 0x000fe20000011417 */
[----:B--2---:R-:W-:Y:S01]  /*1da0*/  FADD.FTZ R19, R18, R19 ;  /* 0x0000001312137221 */ /* 0x004fe20000010000 */
[----:B------:R-:W0:Y:S01]  /*1db0*/  SHFL.BFLY PT, R16, R17, 0x1, 0x1f ;  /* 0x0c201f0011107f89 */ /* 0x000e2200000e0000 */
[----:B-1----:R-:W-:Y:S01]  /*1dc0*/  IMAD R22, R12, UR7, RZ ;  /* 0x000000070c167c24 */ /* 0x002fe2000f8e02ff */
[----:B------:R-:W-:-:S02]  /*1dd0*/  IADD3 R20, R21, R15, -R20 ;  /* 0x0000000f15147210 */ /* 0x000fc40007ffe814 */
[----:B------:R-:W1:Y:S01]  /*1de0*/  SHFL.BFLY PT, R18, R19, 0x1, 0x1f ;  /* 0x0c201f0013127f89 */ /* 0x000e6200000e0000 */
[----:B------:R-:W-:Y:S01]  /*1df0*/  IADD3.X R15, R24, R23, R25, P0, P1 ;  /* 0x00000017180f7210 */ /* 0x000fe200007e2419 */
[----:B------:R-:W-:Y:S01]  /*1e00*/  IMAD R21, R13, UR6, R22 ;  /* 0x000000060d157c24 */ /* 0x000fe2000f8e0216 */
[----:B------:R-:W-:Y:S02]  /*1e10*/  ISETP.NE.AND P1, PT, R8, RZ, PT ;  /* 0x000000ff0800720c */ /* 0x000fe40003f25270 */
[----:B------:R-:W-:Y:S01]  /*1e20*/  ISETP.GE.AND P0, PT, R9, R20, PT ;  /* 0x000000140900720c */ /* 0x000fe20003f06270 */
[----:B------:R-:W-:-:S03]  /*1e30*/  IMAD.WIDE.U32 R12, R12, UR6, R14 ;  /* 0x000000060c0c7c25 */ /* 0x000fc6000f8e000e */
[----:B------:R-:W-:Y:S02]  /*1e40*/  ISETP.GT.OR P0, PT, R9, 0x3f, P0 ;  /* 0x0000003f0900780c */ /* 0x000fe40000704670 */
[----:B------:R-:W-:Y:S01]  /*1e50*/  IADD3 R15, R13, R21, RZ ;  /* 0x000000150d0f7210 */ /* 0x000fe20007ffe0ff */
[----:B0-----:R-:W-:Y:S01]  /*1e60*/  FADD.FTZ R14, R17, R16 ;  /* 0x00000010110e7221 */ /* 0x001fe20000010000 */
[----:B-1----:R-:W-:-:S03]  /*1e70*/  FADD.FTZ R20, R19, R18 ;  /* 0x0000001213147221 */ /* 0x002fc60000010000 */
[----:B------:R-:W-:Y:S06]  /*1e80*/  @P1 BRA `(.L_x_3851) ;  /* 0x00000000005c1947 */ /* 0x000fec0003800000 */
[----:B------:R-:W0:Y:S01]  /*1e90*/  LDC.64 R18, c[0x0][0x278] ;  /* 0x00009e00ff127b82 */ /* 0x000e220000000a00 */
[----:B------:R-:W-:Y:S01]  /*1ea0*/  SHF.R.S32.HI R17, RZ, 0x1f, R5 ;  /* 0x0000001fff117819 */ /* 0x000fe20000011405 */
[----:B------:R-:W-:Y:S01]  /*1eb0*/  ULDC.64 UR8, c[0x0][0x280] ;  /* 0x0000a00000087ab9 */ /* 0x000fe20000000a00 */
[----:B------:R-:W-:Y:S02]  /*1ec0*/  IADD3 R16, P1, R10, R5, RZ ;  /* 0x000000050a107210 */ /* 0x000fe40007f3e0ff */
[----:B------:R-:W-:Y:S02]  /*1ed0*/  ISETP.GE.AND P2, PT, R6, R7, PT ;  /* 0x000000070600720c */ /* 0x000fe40003f46270 */
[----:B------:R-:W-:Y:S01]  /*1ee0*/  LEA.HI.X.SX32 R17, R10, R17, 0x1, P1 ;  /* 0x000000110a117211 */ /* 0x000fe200008f0eff */
[C---:B0-----:R-:W-:Y:S02]  /*1ef0*/  IMAD R8, R18.reuse, UR7, RZ ;  /* 0x0000000712087c24 */ /* 0x041fe4000f8e02ff */
[----:B------:R-:W-:-:S04]  /*1f00*/  IMAD.WIDE.U32 R16, R18, UR6, R16 ;  /* 0x0000000612107c25 */ /* 0x000fc8000f8e0010 */
[----:B------:R-:W-:-:S05]  /*1f10*/  IMAD R19, R19, UR6, R8 ;  /* 0x0000000613137c24 */ /* 0x000fca000f8e0208 */
[----:B------:R-:W-:Y:S01]  /*1f20*/  IADD3 R17, R17, R19, RZ ;  /* 0x0000001311117210 */ /* 0x000fe20007ffe0ff */
[----:B------:R-:W-:Y:S02]  /*1f30*/  IMAD R19, R0, UR8, RZ ;  /* 0x0000000800137c24 */ /* 0x000fe4000f8e02ff */
[----:B------:R-:W-:-:S04]  /*1f40*/  IMAD.WIDE.U32 R16, R4, UR8, R16 ;  /* 0x0000000804107c25 */ /* 0x000fc8000f8e0010 */
[----:B------:R-:W-:Y:S01]  /*1f50*/  IMAD R19, R4, UR9, R19 ;  /* 0x0000000904137c24 */ /* 0x000fe2000f8e0213 */
[----:B------:R-:W-:Y:S01]  /*1f60*/  IADD3 R8, P1, R6, R16, RZ ;  /* 0x0000001006087210 */ /* 0x000fe20007f3e0ff */
[----:B------:R-:W-:-:S03]  /*1f70*/  ULDC.64 UR8, c[0x0][0x260] ;  /* 0x0000980000087ab9 */ /* 0x000fc60000000a00 */
[----:B------:R-:W-:Y:S02]  /*1f80*/  IADD3.X R17, R2, R17, R19, P1, !PT ;  /* 0x0000001102117210 */ /* 0x000fe40000ffe413 */
[----:B------:R-:W-:Y:S02]  /*1f90*/  LEA R16, P3, R8, UR8, 0x2 ;  /* 0x0000000808107c11 */ /* 0x000fe4000f8610ff */
[----:B------:R-:W-:Y:S02]  /*1fa0*/  ISETP.GE.AND P1, PT, R48, R7, PT ;  /* 0x000000073000720c */ /* 0x000fe40003f26270 */
[----:B------:R-:W-:Y:S02]  /*1fb0*/  LEA.HI.X R17, R8, UR9, R17, 0x2, P3 ;  /* 0x0000000908117c11 */ /* 0x000fe400098f1411 */
[----:B------:R-:W-:Y:S02]  /*1fc0*/  FSEL R7, R14, RZ, !P2 ;  /* 0x000000ff0e077208 */ /* 0x000fe40005000000 */
[----:B------:R-:W-:-:S03]  /*1fd0*/  FSEL R19, R20, RZ, !P1 ;  /* 0x000000ff14137208 */ /* 0x000fc60004800000 */
[----:B------:R0:W-:Y:S04]  /*1fe0*/  STG.E desc[UR4][R16.64], R7 ;  /* 0x0000000710007986 */ /* 0x0001e8000c101904 */
[----:B------:R0:W-:Y:S02]  /*1ff0*/  STG.E desc[UR4][R16.64+0x80], R19 ;  /* 0x0000801310007986 */ /* 0x0001e4000c101904 */
.L_x_3851:
[----:B------:R-:W-:Y:S05]  /*2000*/  BSYNC B0 ;  /* 0x0000000000007941 */ /* 0x000fea0003800000 */
.L_x_3850:
[----:B------:R-:W-:Y:S04]  /*2010*/  BSSY B0, `(.L_x_3852) ;  /* 0x0000018000007945 */ /* 0x000fe80003800000 */
[----:B------:R-:W-:Y:S05]  /*2020*/  @P0 BRA `(.L_x_3853) ;  /* 0x0000000000580947 */ /* 0x000fea0003800000 */
[----:B0-----:R-:W0:Y:S01]  /*2030*/  LDC.64 R16, c[0x0][0x2a8] ;  /* 0x0000aa00ff107b82 */ /* 0x001e220000000a00 */
[----:B------:R-:W-:Y:S01]  /*2040*/  IADD3 R6, P0, P1, R5, R10, R9 ;  /* 0x0000000a05067210 */ /* 0x000fe2000791e009 */
[----:B------:R-:W-:Y:S01]  /*2050*/  ULDC.64 UR8, c[0x0][0x2b0] ;  /* 0x0000ac0000087ab9 */ /* 0x000fe20000000a00 */
[----:B------:R-:W-:Y:S02]  /*2060*/  SHF.R.S32.HI R7, RZ, 0x1f, R5 ;  /* 0x0000001fff077819 */ /* 0x000fe40000011405 */
[----:B------:R-:W-:Y:S02]  /*2070*/  SHF.R.S32.HI R2, RZ, 0x1f, R10 ;  /* 0x0000001fff027819 */ /* 0x000fe4000001140a */
[----:B------:R-:W-:-:S04]  /*2080*/  SHF.R.S32.HI R5, RZ, 0x1f, R9 ;  /* 0x0000001fff057819 */ /* 0x000fc80000011409 */
[----:B------:R-:W-:Y:S02]  /*2090*/  IADD3.X R7, R7, R2, R5, P0, P1 ;  /* 0x0000000207077210 */ /* 0x000fe400007e2405 */
[----:B------:R-:W-:Y:S01]  /*20a0*/  FSETP.NEU.FTZ.AND P0, PT, R3, -INF , PT ;  /* 0xff8000000300780b */ /* 0x000fe20003f1d000 */
[C---:B0-----:R-:W-:Y:S02]  /*20b0*/  IMAD R2, R16.reuse, UR7, RZ ;  /* 0x0000000710027c24 */ /* 0x041fe4000f8e02ff */
[----:B------:R-:W-:-:S04]  /*20c0*/  IMAD.WIDE.U32 R6, R16, UR6, R6 ;  /* 0x0000000610067c25 */ /* 0x000fc8000f8e0006 */
[----:B------:R-:W-:Y:S02]  /*20d0*/  IMAD R5, R17, UR6, R2 ;  /* 0x0000000611057c24 */ /* 0x000fe4000f8e0202 */
[----:B------:R-:W-:-:S03]  /*20e0*/  IMAD R17, R0, UR8, RZ ;  /* 0x0000000800117c24 */ /* 0x000fc6000f8e02ff */
[----:B------:R-:W-:Y:S01]  /*20f0*/  IADD3 R7, R7, R5, RZ ;  /* 0x0000000507077210 */ /* 0x000fe20007ffe0ff */
[C---:B------:R-:W-:Y:S02]  /*2100*/  IMAD R17, R4.reuse, UR9, R17 ;  /* 0x0000000904117c24 */ /* 0x040fe4000f8e0211 */
[----:B------:R-:W-:Y:S01]  /*2110*/  FMUL.FTZ R5, R3, 1.4426950216293334961 ;  /* 0x3fb8aa3b03057820 */ /* 0x000fe20000410000 */
[----:B------:R-:W-:Y:S01]  /*2120*/  IMAD.WIDE.U32 R6, R4, UR8, R6 ;  /* 0x0000000804067c25 */ /* 0x000fe2000f8e0006 */
[----:B------:R-:W-:-:S03]  /*2130*/  ULDC.64 UR8, c[0x0][0x2a0] ;  /* 0x0000a80000087ab9 */ /* 0x000fc60000000a00 */
[----:B------:R-:W-:Y:S02]  /*2140*/  FSEL R5, R5, RZ, P0 ;  /* 0x000000ff05057208 */ /* 0x000fe40000000000 */
[----:B------:R-:W-:Y:S02]  /*2150*/  IADD3 R7, R7, R17, RZ ;  /* 0x0000001107077210 */ /* 0x000fe40007ffe0ff */
[----:B------:R-:W-:-:S04]  /*2160*/  LEA R2, P1, R6, UR8, 0x2 ;  /* 0x0000000806027c11 */ /* 0x000fc8000f8210ff */
[----:B------:R-:W-:-:S05]  /*2170*/  LEA.HI.X R3, R6, UR9, R7, 0x2, P1 ;  /* 0x0000000906037c11 */ /* 0x000fca00088f1407 */
[----:B------:R1:W-:Y:S04]  /*2180*/  STG.E desc[UR4][R2.64], R5 ;  /* 0x0000000502007986 */ /* 0x0003e8000c101904 */
.L_x_3853:
[----:B------:R-:W-:Y:S05]  /*2190*/  BSYNC B0 ;  /* 0x0000000000007941 */ /* 0x000fea0003800000 */
.L_x_3852:
[----:B------:R-:W-:Y:S01]  /*21a0*/  ULDC.64 UR10, c[0x0][0x2e8] ;  /* 0x0000ba00000a7ab9 */ /* 0x000fe20000000a00 */
[----:B------:R-:W-:Y:S01]  /*21b0*/  ULDC.64 UR8, c[0x0][0x2d8] ;  /* 0x0000b60000087ab9 */ /* 0x000fe20000000a00 */
[----:B------:R-:W-:Y:S01]  /*21c0*/  ISETP.NE.U32.AND P0, PT, RZ, UR10, PT ;  /* 0x0000000aff007c0c */ /* 0x000fe2000bf05070 */
[----:B-1----:R-:W-:Y:S01]  /*21d0*/  IMAD R3, R0, UR8, RZ ;  /* 0x0000000800037c24 */ /* 0x002fe2000f8e02ff */
[----:B------:R-:W-:Y:S02]  /*21e0*/  MOV R14, R12 ;  /* 0x0000000c000e7202 */ /* 0x000fe40000000f00 */
[----:B------:R-:W-:Y:S01]  /*21f0*/  ISETP.NE.AND.EX P0, PT, RZ, UR11, PT, P0 ;  /* 0x0000000bff007c0c */ /* 0x000fe2000bf05300 */
[C---:B------:R-:W-:Y:S02]  /*2200*/  IMAD R3, R4.reuse, UR9, R3 ;  /* 0x0000000904037c24 */ /* 0x040fe4000f8e0203 */
[----:B------:R-:W-:Y:S01]  /*2210*/  IMAD.WIDE.U32 R14, R4, UR8, R14 ;  /* 0x00000008040e7c25 */ /* 0x000fe2000f8e000e */
[----:B------:R-:W-:Y:S01]  /*2220*/  ISETP.NE.OR P0, PT, R9, RZ, !P0 ;  /* 0x000000ff0900720c */ /* 0x000fe20004705670 */
[----:B------:R-:W-:-:S02]  /*2230*/  ULDC.64 UR8, c[0x0][0x2b8] ;  /* 0x0000ae0000087ab9 */ /* 0x000fc40000000a00 */
[----:B------:R-:W-:Y:S02]  /*2240*/  LEA R2, P1, R14, UR8, 0x2 ;  /* 0x000000080e027c11 */ /* 0x000fe4000f8210ff */
[----:B------:R-:W-:-:S04]  /*2250*/  IADD3 R3, R15, R3, RZ ;  /* 0x000000030f037210 */ /* 0x000fc80007ffe0ff */
[----:B------:R-:W-:-:S05]  /*2260*/  LEA.HI.X R3, R14, UR9, R3, 0x2, P1 ;  /* 0x000000090e037c11 */ /* 0x000fca00088f1403 */
        /* <DEDUP_REMOVED lines=13> */
[----:B------:R-:W2:Y:S08]  /*2340*/  LDC R0, c[0x0][0x2e0] ;  /* 0x0000b800ff007b82 */ /* 0x000eb00000000800 */
[----:B------:R-:W3:Y:S08]  /*2350*/  LDC R4, c[0x0][0x220] ;  /* 0x00008800ff047b82 */ /* 0x000ef00000000800 */
[----:B-1----:R-:W1:Y:S01]  /*2360*/  LDC.64 R2, c[0x0][0x2e8] ;  /* 0x0000ba00ff027b82 */ /* 0x002e620000000a00 */
[----:B--2---:R-:W-:-:S04]  /*2370*/  IMAD R11, R11, R0, R44 ;  /* 0x000000000b0b7224 */ /* 0x004fc800078e022c */
[----:B---3--:R-:W-:-:S04]  /*2380*/  IMAD R11, R11, R4, UR6 ;  /* 0x000000060b0b7e24 */ /* 0x008fc8000f8e0204 */
[----:B-1----:R-:W-:-:S05]  /*2390*/  IMAD.WIDE R2, R11, 0x4, R2 ;  /* 0x000000040b027825 */ /* 0x002fca00078e0202 */
[----:B------:R-:W-:Y:S01]  /*23a0*/  STG.E desc[UR4][R2.64], RZ ;  /* 0x000000ff02007986 */ /* 0x000fe2000c101904 */
[----:B------:R-:W-:Y:S05]  /*23b0*/  EXIT ;  /* 0x000000000000794d */ /* 0x000fea0003800000 */
.L_x_3854:
        /* <DEDUP_REMOVED lines=12> */
.L_x_3882:


//--------------------- .nv.global.init           --------------------------
	.section	.nv.global.init,"aw",@progbits
.nv.global.init:
	.type		$str$23,@object
	.size		$str$23,($str$24 - $str$23)
$str$23:
        /*0000*/ 	.byte	0x28, 0x61, 0x64, 0x64, 0x72, 0x65, 0x73, 0x73, 0x20, 0x26, 0x20, 0x6d, 0x61, 0x73, 0x6b, 0x29
        /*0010*/ 	.byte	0x20, 0x3d, 0x3d, 0x20, 0x30, 0x00
	.type		$str$24,@object
	.size		$str$24,(__unnamed_4 - $str$24)
$str$24:
        /*0016*/ 	.byte	0x2f, 0x74, 0x6d, 0x70, 0x2f, 0x6f, 0x73, 0x73, 0x5f, 0x6b, 0x65, 0x72, 0x6e, 0x65, 0x6c, 0x73
        /*0026*/ 	.byte	0x5f, 0x73, 0x72, 0x63, 0x2f, 0x66, 0x6c, 0x61, 0x73, 0x68, 0x5f, 0x61, 0x74, 0x74, 0x65, 0x6e
        /*0036*/ 	.byte	0x74, 0x69, 0x6f, 0x6e, 0x2f, 0x63, 0x73, 0x72, 0x63, 0x2f, 0x63, 0x75, 0x74, 0x6c, 0x61, 0x73
        /*0046*/ 	.byte	0x73, 0x2f, 0x69, 0x6e, 0x63, 0x6c, 0x75, 0x64, 0x65, 0x2f, 0x63, 0x75, 0x74, 0x65, 0x2f, 0x70
        /*0056*/ 	.byte	0x6f, 0x69, 0x6e, 0x74, 0x65, 0x72, 0x5f, 0x66, 0x6c, 0x61, 0x67, 0x67, 0x65, 0x64, 0x2e, 0x68
        /*0066*/ 	.byte	0x70, 0x70, 0x00
	.type		__unnamed_4,@object
	.size		__unnamed_4,(__unnamed_2 - __unnamed_4)
__unnamed_4:
        /* <DEDUP_REMOVED lines=20> */
        /*01a9*/ 	.byte	0x43, 0x3c, 0x36, 0x34, 0x3e, 0x3e, 0x3e, 0x3e, 0x5d, 0x00
	.type		__unnamed_2,@object
	.size		__unnamed_2,(__unnamed_3 - __unnamed_2)
__unnamed_2:
        /* <DEDUP_REMOVED lines=23> */
	.type		__unnamed_3,@object
	.size		__unnamed_3,(__unnamed_1 - __unnamed_3)
__unnamed_3:
        /* <DEDUP_REMOVED lines=23> */
        /*0487*/ 	.byte	0x3a, 0x43, 0x3c, 0x36, 0x31, 0x34, 0x34, 0x3e, 0x3e, 0x3e, 0x3e, 0x3e, 0x5d, 0x00
	.type		__unnamed_1,@object
	.size		__unnamed_1,(.L_0 - __unnamed_1)
__unnamed_1:
        /* <DEDUP_REMOVED lines=28> */
        /*0655*/ 	.byte	0x3e, 0x3e, 0x3e, 0x3e, 0x3e, 0x20, 0x26, 0x5d, 0x00
.L_0:


//--------------------- .nv.shared._ZN7cutlass13device_kernelIN5flash11enable_sm90INS1_16FlashAttnBwdSm90INS1_25CollectiveMainloopBwdSm90ILi2ELi1ELi1EN4cute5tupleIJNS5_1CILi1EEES8_S8_EEENS6_IJNS7_ILi64EEENS7_ILi96EEENS7_ILi192EEEEEENS_6half_tEfNS_4arch4Sm90ELb0ELb0ELb1ELb0ELb0ELb0ELb1ELb0ELi3ELi1ELi1ELi1ELb0EEENS1_21CollectiveEpilogueBwdISD_SE_SG_Li384ELb0ELb1ELi3EEENS1_19SingleTileSchedulerILb0ELb0ELb0ELi96EEEEEEEEEvNT_6ParamsE --------------------------
	.section	.nv.shared._ZN7cutlass13device_kernelIN5flash11enable_sm90INS1_16FlashAttnBwdSm90INS1_25CollectiveMainloopBwdSm90ILi2ELi1ELi1EN4cute5tupleIJNS5_1CILi1EEES8_S8_EEENS6_IJNS7_ILi64EEENS7_ILi96EEENS7_ILi192EEEEEENS_6half_tEfNS_4arch4Sm90ELb0ELb0ELb1ELb0ELb0ELb0ELb1ELb0ELi3ELi1ELi1ELi1ELb0EEENS1_21CollectiveEpilogueBwdISD_SE_SG_Li384ELb0ELb1ELi3EEENS1_19SingleTileSchedulerILb0ELb0ELb0ELi96EEEEEEEEEvNT_6ParamsE,"aw",@nobits
	.sectionflags	@""
	.align	16
	.zero		1024


//--------------------- .nv.shared.reserved.0     --------------------------
	.section	.nv.shared.reserved.0,"aw",@nobits
	.weak		__nv_reservedSMEM_offset_0_alias
	.size		__nv_reservedSMEM_offset_0_alias, 0, 0
	.other		__nv_reservedSMEM_offset_0_alias,@"STO_CUDA_RESERVED_SHARED STV_DEFAULT"
__nv_reservedSMEM_offset_0_alias:
	.zero		0


//--------------------- .nv.global                --------------------------
	.section	.nv.global,"aw",@nobits
.nv.global:
	.type		_ZN74_INTERNAL_7eede963_38_flash_bwd_hdim192_fp16_softcap_sm90_cu_49158569_28424cute1_E,@object
	.size		_ZN74_INTERNAL_7eede963_38_flash_bwd_hdim192_fp16_softcap_sm90_cu_49158569_28424cute1_E,(_ZN74_INTERNAL_7eede963_38_flash_bwd_hdim192_fp16_softcap_sm90_cu_49158569_28424cuda3std3__45__cpo6cbeginE - _ZN74_INTERNAL_7eede963_38_flash_bwd_hdim192_fp16_softcap_sm90_cu_49158569_28424cute1_E)
_ZN74_INTERNAL_7eede963_38_flash_bwd_hdim192_fp16_softcap_sm90_cu_49158569_28424cute1_E:
	.zero		1
	.type		_ZN74_INTERNAL_7eede963_38_flash_bwd_hdim192_fp16_softcap_sm90_cu_49158569_28424cuda3std3__45__cpo6cbeginE,@object
	.size		_ZN74_INTERNAL_7eede963_38_flash_bwd_hdim192_fp16_softcap_sm90_cu_49158569_28424cuda3std3__45__cpo6cbeginE,(_ZN74_INTERNAL_7eede963_38_flash_bwd_hdim192_fp16_softcap_sm90_cu_49158569_28424cuda3std3__48in_placeE - _ZN74_INTERNAL_7eede963_38_flash_bwd_hdim192_fp16_softcap_sm90_cu_49158569_28424cuda3std3__45__cpo6cbeginE)
_ZN74_INTERNAL_7eede963_38_flash_bwd_hdim192_fp16_softcap_sm90_cu_49158569_28424cuda3std3__45__cpo6cbeginE:
	.zero		1
	.type		_ZN74_INTERNAL_7eede963_38_flash_bwd_hdim192_fp16_softcap_sm90_cu_49158569_28424cuda3std3__48in_placeE,@object
	.size		_ZN74_INTERNAL_7eede963_38_flash_bwd_hdim192_fp16_softcap_sm90_cu_49158569_28424cuda3std3__48in_placeE,(_ZN74_INTERNAL_7eede963_38_flash_bwd_hdim192_fp16_softcap_sm90_cu_49158569_28424cuda3std6ranges3__45__cpo9iter_moveE - _ZN74_INTERNAL_7eede963_38_flash_bwd_hdim192_fp16_softcap_sm90_cu_49158569_28424cuda3std3__48in_placeE)
_ZN74_INTERNAL_7eede963_38_flash_bwd_hdim192_fp16_softcap_sm90_cu_49158569_28424cuda3std3__48in_placeE:
	.zero		1
	.type		_ZN74_INTERNAL_7eede963_38_flash_bwd_hdim192_fp16_softcap_sm90_cu_49158569_28424cuda3std6ranges3__45__cpo9iter_moveE,@object
	.size		_ZN74_INTERNAL_7eede963_38_flash_bwd_hdim192_fp16_softcap_sm90_cu_49158569_28424cuda3std6ranges3__45__cpo9iter_moveE,(_ZN74_INTERNAL_7eede963_38_flash_bwd_hdim192_fp16_softcap_sm90_cu_49158569_28424cuda3std3__45__cpo5beginE - _ZN74_INTERNAL_7eede963_38_flash_bwd_hdim192_fp16_softcap_sm90_cu_49158569_28424cuda3std6ranges3__45__cpo9iter_moveE)
_ZN74_INTERNAL_7eede963_38_flash_bwd_hdim192_fp16_softcap_sm90_cu_49158569_28424cuda3std6ranges3__45__cpo9iter_moveE:
	.zero		1
	.type		_ZN74_INTERNAL_7eede963_38_flash_bwd_hdim192_fp16_softcap_sm90_cu_49158569_28424cuda3std3__45__cpo5beginE,@object
	.size		_ZN74_INTERNAL_7eede963_38_flash_bwd_hdim192_fp16_softcap_sm90_cu_49158569_28424cuda3std3__45__cpo5beginE,(_ZN74_INTERNAL_7eede963_38_flash_bwd_hdim192_fp16_softcap_sm90_cu_49158569_28424cuda3std3__476_GLOBAL__N__7eede963_38_flash_bwd_hdim192_fp16_softcap_sm90_cu_49158569_28426ignoreE - _ZN74_INTERNAL_7eede963_38_flash_bwd_hdim192_fp16_softcap_sm90_cu_49158569_28424cuda3std3__45__cpo5beginE)
_ZN74_INTERNAL_7eede963_38_flash_bwd_hdim192_fp16_softcap_sm90_cu_49158569_28424cuda3std3__45__cpo5beginE:
	.zero		1
	.type		_ZN74_INTERNAL_7eede963_38_flash_bwd_hdim192_fp16_softcap_sm90_cu_49158569_28424cuda3std3__476_GLOBAL__N__7eede963_38_flash_bwd_hdim192_fp16_softcap_sm90_cu_49158569_28426ignoreE,@object
	.size		_ZN74_INTERNAL_7eede963_38_flash_bwd_hdim192_fp16_softcap_sm90_cu_49158569_28424cuda3std3__476_GLOBAL__N__7eede963_38_flash_bwd_hdim192_fp16_softcap_sm90_cu_49158569_28426ignoreE,(_ZN74_INTERNAL_7eede963_38_flash_bwd_hdim192_fp16_softcap_sm90_cu_49158569_28424cute7productE - _ZN74_INTERNAL_7eede963_38_flash_bwd_hdim192_fp16_softcap_sm90_cu_49158569_28424cuda3std3__476_GLOBAL__N__7eede963_38_flash_bwd_hdim192_fp16_softcap_sm90_cu_49158569_28426ignoreE)
_ZN74_INTERNAL_7eede963_38_flash_bwd_hdim192_fp16_softcap_sm90_cu_49158569_28424cuda3std3__476_GLOBAL__N__7eede963_38_flash_bwd_hdim192_fp16_softcap_sm90_cu_49158569_28426ignoreE:
	.zero		1
	.type		_ZN74_INTERNAL_7eede963_38_flash_bwd_hdim192_fp16_softcap_sm90_cu_49158569_28424cute7productE,@object
	.size		_ZN74_INTERNAL_7eede963_38_flash_bwd_hdim192_fp16_softcap_sm90_cu_49158569_28424cute7productE,(_ZN74_INTERNAL_7eede963_38_flash_bwd_hdim192_fp16_softcap_sm90_cu_49158569_28424cuda3std3__45__cpo3endE - _ZN74_INTERNAL_7eede963_38_flash_bwd_hdim192_fp16_softcap_sm90_cu_49158569_28424cute7productE)
_ZN74_INTERNAL_7eede963_38_flash_bwd_hdim192_fp16_softcap_sm90_cu_49158569_28424cute7productE:
	.zero		1
	.type		_ZN74_INTERNAL_7eede963_38_flash_bwd_hdim192_fp16_softcap_sm90_cu_49158569_28424cuda3std3__45__cpo3endE,@object
	.size		_ZN74_INTERNAL_7eede963_38_flash_bwd_hdim192_fp16_softcap_sm90_cu_49158569_28424cuda3std3__45__cpo3endE,(_ZN74_INTERNAL_7eede963_38_flash_bwd_hdim192_fp16_softcap_sm90_cu_49158569_28424cuda3std3__419piecewise_constructE - _ZN74_INTERNAL_7eede963_38_flash_bwd_hdim192_fp16_softcap_sm90_cu_49158569_28424cuda3std3__45__cpo3endE)
_ZN74_INTERNAL_7eede963_38_flash_bwd_hdim192_fp16_softcap_sm90_cu_49158569_28424cuda3std3__45__cpo3endE:
	.zero		1
	.type		_ZN74_INTERNAL_7eede963_38_flash_bwd_hdim192_fp16_softcap_sm90_cu_49158569_28424cuda3std3__419piecewise_constructE,@object
	.size		_ZN74_INTERNAL_7eede963_38_flash_bwd_hdim192_fp16_softcap_sm90_cu_49158569_28424cuda3std3__419piecewise_constructE,(_ZN74_INTERNAL_7eede963_38_flash_bwd_hdim192_fp16_softcap_sm90_cu_49158569_28424cuda3std3__45__cpo4cendE - _ZN74_INTERNAL_7eede963_38_flash_bwd_hdim192_fp16_softcap_sm90_cu_49158569_28424cuda3std3__419piecewise_constructE)
_ZN74_INTERNAL_7eede963_38_flash_bwd_hdim192_fp16_softcap_sm90_cu_49158569_28424cuda3std3__419piecewise_constructE:
	.zero		1
	.type		_ZN74_INTERNAL_7eede963_38_flash_bwd_hdim192_fp16_softcap_sm90_cu_49158569_28424cuda3std3__45__cpo4cendE,@object
	.size		_ZN74_INTERNAL_7eede963_38_flash_bwd_hdim192_fp16_softcap_sm90_cu_49158569_28424cuda3std3__45__cpo4cendE,(_ZN74_INTERNAL_7eede963_38_flash_bwd_hdim192_fp16_softcap_sm90_cu_49158569_28424cuda3std6ranges3__45__cpo4swapE - _ZN74_INTERNAL_7eede963_38_flash_bwd_hdim192_fp16_softcap_sm90_cu_49158569_28424cuda3std3__45__cpo4cendE)
_ZN74_INTERNAL_7eede963_38_flash_bwd_hdim192_fp16_softcap_sm90_cu_49158569_28424cuda3std3__45__cpo4cendE:
	.zero		1
	.type		_ZN74_INTERNAL_7eede963_38_flash_bwd_hdim192_fp16_softcap_sm90_cu_49158569_28424cuda3std6ranges3__45__cpo4swapE,@object
	.size		_ZN74_INTERNAL_7eede963_38_flash_bwd_hdim192_fp16_softcap_sm90_cu_49158569_28424cuda3std6ranges3__45__cpo4swapE,(.L_11 - _ZN74_INTERNAL_7eede963_38_flash_bwd_hdim192_fp16_softcap_sm90_cu_49158569_28424cuda3std6ranges3__45__cpo4swapE)
_ZN74_INTERNAL_7eede963_38_flash_bwd_hdim192_fp16_softcap_sm90_cu_49158569_28424cuda3std6ranges3__45__cpo4swapE:
	.zero		1
.L_11:


//--------------------- .nv.shared._ZN7cutlass13device_kernelIN5flash11enable_sm90INS1_16FlashAttnBwdSm90INS1_25CollectiveMainloopBwdSm90ILi2ELi1ELi1EN4cute5tupleIJNS5_1CILi1EEES8_S8_EEENS6_IJNS7_ILi64EEENS7_ILi96EEENS7_ILi192EEEEEENS_6half_tEfNS_4arch4Sm90ELb0ELb0ELb1ELb0ELb1ELb0ELb1ELb0ELi3ELi1ELi1ELi1ELb0EEENS1_21CollectiveEpilogueBwdISD_SE_SG_Li384ELb0ELb1ELi3EEENS1_19SingleTileSchedulerILb0ELb0ELb0ELi96EEEEEEEEEvNT_6ParamsE --------------------------
	.section	.nv.shared._ZN7cutlass13device_kernelIN5flash11enable_sm90INS1_16FlashAttnBwdSm90INS1_25CollectiveMainloopBwdSm90ILi2ELi1ELi1EN4cute5tupleIJNS5_1CILi1EEES8_S8_EEENS6_IJNS7_ILi64EEENS7_ILi96EEENS7_ILi192EEEEEENS_6half_tEfNS_4arch4Sm90ELb0ELb0ELb1ELb0ELb1ELb0ELb1ELb0ELi3ELi1ELi1ELi1ELb0EEENS1_21CollectiveEpilogueBwdISD_SE_SG_Li384ELb0ELb1ELi3EEENS1_19SingleTileSchedulerILb0ELb0ELb0ELi96EEEEEEEEEvNT_6ParamsE,"aw",@nobits
	.sectionflags	@""
	.align	16
	.zero		1024


//--------------------- .nv.shared._ZN7cutlass13device_kernelIN5flash11enable_sm90INS1_16FlashAttnBwdSm90INS1_25CollectiveMainloopBwdSm90ILi2ELi1ELi1EN4cute5tupleIJNS5_1CILi1EEES8_S8_EEENS6_IJNS7_ILi64EEENS7_ILi96EEENS7_ILi192EEEEEENS_6half_tEfNS_4arch4Sm90ELb0ELb0ELb1ELb0ELb0ELb0ELb1ELb0ELi3ELi1ELi1ELi1ELb0EEENS1_24CollectiveEpilogueBwdGQAISD_fSG_Li384ELb0ELb0EEENS1_19SingleTileSchedulerILb0ELb0ELb0ELi96EEEEEEEEEvNT_6ParamsE --------------------------
	.section	.nv.shared._ZN7cutlass13device_kernelIN5flash11enable_sm90INS1_16FlashAttnBwdSm90INS1_25CollectiveMainloopBwdSm90ILi2ELi1ELi1EN4cute5tupleIJNS5_1CILi1EEES8_S8_EEENS6_IJNS7_ILi64EEENS7_ILi96EEENS7_ILi192EEEEEENS_6half_tEfNS_4arch4Sm90ELb0ELb0ELb1ELb0ELb0ELb0ELb1ELb0ELi3ELi1ELi1ELi1ELb0EEENS1_24CollectiveEpilogueBwdGQAISD_fSG_Li384ELb0ELb0EEENS1_19SingleTileSchedulerILb0ELb0ELb0ELi96EEEEEEEEEvNT_6ParamsE,"aw",@nobits
	.sectionflags	@""
	.align	16
	.zero		1024


//--------------------- .nv.shared._ZN7cutlass13device_kernelIN5flash11enable_sm90INS1_16FlashAttnBwdSm90INS1_25CollectiveMainloopBwdSm90ILi2ELi1ELi1EN4cute5tupleIJNS5_1CILi1EEES8_S8_EEENS6_IJNS7_ILi64EEENS7_ILi96EEENS7_ILi192EEEEEENS_6half_tEfNS_4arch4Sm90ELb0ELb0ELb1ELb0ELb1ELb0ELb1ELb0ELi3ELi1ELi1ELi1ELb0EEENS1_24CollectiveEpilogueBwdGQAISD_fSG_Li384ELb0ELb1EEENS1_19SingleTileSchedulerILb0ELb0ELb0ELi96EEEEEEEEEvNT_6ParamsE --------------------------
	.section	.nv.shared._ZN7cutlass13device_kernelIN5flash11enable_sm90INS1_16FlashAttnBwdSm90INS1_25CollectiveMainloopBwdSm90ILi2ELi1ELi1EN4cute5tupleIJNS5_1CILi1EEES8_S8_EEENS6_IJNS7_ILi64EEENS7_ILi96EEENS7_ILi192EEEEEENS_6half_tEfNS_4arch4Sm90ELb0ELb0ELb1ELb0ELb1ELb0ELb1ELb0ELi3ELi1ELi1ELi1ELb0EEENS1_24CollectiveEpilogueBwdGQAISD_fSG_Li384ELb0ELb1EEENS1_19SingleTileSchedulerILb0ELb0ELb0ELi96EEEEEEEEEvNT_6ParamsE,"aw",@nobits
	.sectionflags	@""
	.align	16
	.zero		1024


//--------------------- .nv.shared._ZN7cutlass13device_kernelIN5flash11enable_sm90INS1_16FlashAttnBwdSm90INS1_25CollectiveMainloopBwdSm90ILi2ELi1ELi1EN4cute5tupleIJNS5_1CILi1EEES8_S8_EEENS6_IJNS7_ILi64EEENS7_ILi96EEENS7_ILi192EEEEEENS_6half_tEfNS_4arch4Sm90ELb0ELb0ELb1ELb1ELb0ELb0ELb1ELb0ELi3ELi1ELi1ELi1ELb0EEENS1_21CollectiveEpilogueBwdISD_SE_SG_Li384ELb1ELb1ELi3EEENS1_19SingleTileSchedulerILb1ELb0ELb0ELi96EEEEEEEEEvNT_6ParamsE --------------------------
	.section	.nv.shared._ZN7cutlass13device_kernelIN5flash11enable_sm90INS1_16FlashAttnBwdSm90INS1_25CollectiveMainloopBwdSm90ILi2ELi1ELi1EN4cute5tupleIJNS5_1CILi1EEES8_S8_EEENS6_IJNS7_ILi64EEENS7_ILi96EEENS7_ILi192EEEEEENS_6half_tEfNS_4arch4Sm90ELb0ELb0ELb1ELb1ELb0ELb0ELb1ELb0ELi3ELi1ELi1ELi1ELb0EEENS1_21CollectiveEpilogueBwdISD_SE_SG_Li384ELb1ELb1ELi3EEENS1_19SingleTileSchedulerILb1ELb0ELb0ELi96EEEEEEEEEvNT_6ParamsE,"aw",@nobits
	.sectionflags	@""
	.align	16
	.zero		1024


//--------------------- .nv.shared._ZN7cutlass13device_kernelIN5flash11enable_sm90INS1_16FlashAttnBwdSm90INS1_25CollectiveMainloopBwdSm90ILi2ELi1ELi1EN4cute5tupleIJNS5_1CILi1EEES8_S8_EEENS6_IJNS7_ILi64EEENS7_ILi96EEENS7_ILi192EEEEEENS_6half_tEfNS_4arch4Sm90ELb0ELb0ELb1ELb1ELb1ELb0ELb1ELb0ELi3ELi1ELi1ELi1ELb0EEENS1_21CollectiveEpilogueBwdISD_SE_SG_Li384ELb1ELb1ELi3EEENS1_19SingleTileSchedulerILb1ELb0ELb0ELi96EEEEEEEEEvNT_6ParamsE --------------------------
	.section	.nv.shared._ZN7cutlass13device_kernelIN5flash11enable_sm90INS1_16FlashAttnBwdSm90INS1_25CollectiveMainloopBwdSm90ILi2ELi1ELi1EN4cute5tupleIJNS5_1CILi1EEES8_S8_EEENS6_IJNS7_ILi64EEENS7_ILi96EEENS7_ILi192EEEEEENS_6half_tEfNS_4arch4Sm90ELb0ELb0ELb1ELb1ELb1ELb0ELb1ELb0ELi3ELi1ELi1ELi1ELb0EEENS1_21CollectiveEpilogueBwdISD_SE_SG_Li384ELb1ELb1ELi3EEENS1_19SingleTileSchedulerILb1ELb0ELb0ELi96EEEEEEEEEvNT_6ParamsE,"aw",@nobits
	.sectionflags	@""
	.align	16
	.zero		1024


//--------------------- .nv.shared._ZN7cutlass13device_kernelIN5flash11enable_sm90INS1_16FlashAttnBwdSm90INS1_25CollectiveMainloopBwdSm90ILi2ELi1ELi1EN4cute5tupleIJNS5_1CILi1EEES8_S8_EEENS6_IJNS7_ILi64EEENS7_ILi96EEENS7_ILi192EEEEEENS_6half_tEfNS_4arch4Sm90ELb0ELb0ELb1ELb1ELb0ELb0ELb1ELb0ELi3ELi1ELi1ELi1ELb0EEENS1_24CollectiveEpilogueBwdGQAISD_fSG_Li384ELb1ELb0EEENS1_19SingleTileSchedulerILb1ELb0ELb0ELi96EEEEEEEEEvNT_6ParamsE --------------------------
	.section	.nv.shared._ZN7cutlass13device_kernelIN5flash11enable_sm90INS1_16FlashAttnBwdSm90INS1_25CollectiveMainloopBwdSm90ILi2ELi1ELi1EN4cute5tupleIJNS5_1CILi1EEES8_S8_EEENS6_IJNS7_ILi64EEENS7_ILi96EEENS7_ILi192EEEEEENS_6half_tEfNS_4arch4Sm90ELb0ELb0ELb1ELb1ELb0ELb0ELb1ELb0ELi3ELi1ELi1ELi1ELb0EEENS1_24CollectiveEpilogueBwdGQAISD_fSG_Li384ELb1ELb0EEENS1_19SingleTileSchedulerILb1ELb0ELb0ELi96EEEEEEEEEvNT_6ParamsE,"aw",@nobits
	.sectionflags	@""
	.align	16
	.zero		1024


//--------------------- .nv.shared._ZN7cutlass13device_kernelIN5flash11enable_sm90INS1_16FlashAttnBwdSm90INS1_25CollectiveMainloopBwdSm90ILi2ELi1ELi1EN4cute5tupleIJNS5_1CILi1EEES8_S8_EEENS6_IJNS7_ILi64EEENS7_ILi96EEENS7_ILi192EEEEEENS_6half_tEfNS_4arch4Sm90ELb0ELb0ELb1ELb1ELb1ELb0ELb1ELb0ELi3ELi1ELi1ELi1ELb0EEENS1_24CollectiveEpilogueBwdGQAISD_fSG_Li384ELb1ELb1EEENS1_19SingleTileSchedulerILb1ELb0ELb0ELi96EEEEEEEEEvNT_6ParamsE --------------------------
	.section	.nv.shared._ZN7cutlass13device_kernelIN5flash11enable_sm90INS1_16FlashAttnBwdSm90INS1_25CollectiveMainloopBwdSm90ILi2ELi1ELi1EN4cute5tupleIJNS5_1CILi1EEES8_S8_EEENS6_IJNS7_ILi64EEENS7_ILi96EEENS7_ILi192EEEEEENS_6half_tEfNS_4arch4Sm90ELb0ELb0ELb1ELb1ELb1ELb0ELb1ELb0ELi3ELi1ELi1ELi1ELb0EEENS1_24CollectiveEpilogueBwdGQAISD_fSG_Li384ELb1ELb1EEENS1_19SingleTileSchedulerILb1ELb0ELb0ELi96EEEEEEEEEvNT_6ParamsE,"aw",@nobits
	.sectionflags	@""
	.align	16
	.zero		1024


//--------------------- .nv.shared._ZN7cutlass13device_kernelIN5flash11enable_sm90INS1_16FlashAttnBwdSm90INS1_25CollectiveMainloopBwdSm90ILi2ELi1ELi1EN4cute5tupleIJNS5_1CILi1EEES8_S8_EEENS6_IJNS7_ILi64EEENS7_ILi96EEENS7_ILi192EEEEEENS_6half_tEfNS_4arch4Sm90ELb0ELb1ELb1ELb0ELb0ELb0ELb1ELb0ELi3ELi1ELi1ELi1ELb0EEENS1_21CollectiveEpilogueBwdISD_SE_SG_Li384ELb0ELb1ELi3EEENS1_19SingleTileSchedulerILb0ELb0ELb0ELi96EEEEEEEEEvNT_6ParamsE --------------------------
	.section	.nv.shared._ZN7cutlass13device_kernelIN5flash11enable_sm90INS1_16FlashAttnBwdSm90INS1_25CollectiveMainloopBwdSm90ILi2ELi1ELi1EN4cute5tupleIJNS5_1CILi1EEES8_S8_EEENS6_IJNS7_ILi64EEENS7_ILi96EEENS7_ILi192EEEEEENS_6half_tEfNS_4arch4Sm90ELb0ELb1ELb1ELb0ELb0ELb0ELb1ELb0ELi3ELi1ELi1ELi1ELb0EEENS1_21CollectiveEpilogueBwdISD_SE_SG_Li384ELb0ELb1ELi3EEENS1_19SingleTileSchedulerILb0ELb0ELb0ELi96EEEEEEEEEvNT_6ParamsE,"aw",@nobits
	.sectionflags	@""
	.align	16
	.zero		1024


//--------------------- .nv.shared._ZN7cutlass13device_kernelIN5flash11enable_sm90INS1_16FlashAttnBwdSm90INS1_25CollectiveMainloopBwdSm90ILi2ELi1ELi1EN4cute5tupleIJNS5_1CILi1EEES8_S8_EEENS6_IJNS7_ILi64EEENS7_ILi96EEENS7_ILi192EEEEEENS_6half_tEfNS_4arch4Sm90ELb0ELb1ELb1ELb0ELb1ELb0ELb1ELb0ELi3ELi1ELi1ELi1ELb0EEENS1_21CollectiveEpilogueBwdISD_SE_SG_Li384ELb0ELb1ELi3EEENS1_19SingleTileSchedulerILb0ELb0ELb0ELi96EEEEEEEEEvNT_6ParamsE --------------------------
	.section	.nv.shared._ZN7cutlass13device_kernelIN5flash11enable_sm90INS1_16FlashAttnBwdSm90INS1_25CollectiveMainloopBwdSm90ILi2ELi1ELi1EN4cute5tupleIJNS5_1CILi1EEES8_S8_EEENS6_IJNS7_ILi64EEENS7_ILi96EEENS7_ILi192EEEEEENS_6half_tEfNS_4arch4Sm90ELb0ELb1ELb1ELb0ELb1ELb0ELb1ELb0ELi3ELi1ELi1ELi1ELb0EEENS1_21CollectiveEpilogueBwdISD_SE_SG_Li384ELb0ELb1ELi3EEENS1_19SingleTileSchedulerILb0ELb0ELb0ELi96EEEEEEEEEvNT_6ParamsE,"aw",@nobits
	.sectionflags	@""
	.align	16
	.zero		1024


//--------------------- .nv.shared._ZN7cutlass13device_kernelIN5flash11enable_sm90INS1_16FlashAttnBwdSm90INS1_25CollectiveMainloopBwdSm90ILi2ELi1ELi1EN4cute5tupleIJNS5_1CILi1EEES8_S8_EEENS6_IJNS7_ILi64EEENS7_ILi96EEENS7_ILi192EEEEEENS_6half_tEfNS_4arch4Sm90ELb0ELb1ELb1ELb0ELb0ELb0ELb1ELb0ELi3ELi1ELi1ELi1ELb0EEENS1_24CollectiveEpilogueBwdGQAISD_fSG_Li384ELb0ELb0EEENS1_19SingleTileSchedulerILb0ELb0ELb0ELi96EEEEEEEEEvNT_6ParamsE --------------------------
	.section	.nv.shared._ZN7cutlass13device_kernelIN5flash11enable_sm90INS1_16FlashAttnBwdSm90INS1_25CollectiveMainloopBwdSm90ILi2ELi1ELi1EN4cute5tupleIJNS5_1CILi1EEES8_S8_EEENS6_IJNS7_ILi64EEENS7_ILi96EEENS7_ILi192EEEEEENS_6half_tEfNS_4arch4Sm90ELb0ELb1ELb1ELb0ELb0ELb0ELb1ELb0ELi3ELi1ELi1ELi1ELb0EEENS1_24CollectiveEpilogueBwdGQAISD_fSG_Li384ELb0ELb0EEENS1_19SingleTileSchedulerILb0ELb0ELb0ELi96EEEEEEEEEvNT_6ParamsE,"aw",@nobits
	.sectionflags	@""
	.align	16
	.zero		1024


//--------------------- .nv.shared._ZN7cutlass13device_kernelIN5flash11enable_sm90INS1_16FlashAttnBwdSm90INS1_25CollectiveMainloopBwdSm90ILi2ELi1ELi1EN4cute5tupleIJNS5_1CILi1EEES8_S8_EEENS6_IJNS7_ILi64EEENS7_ILi96EEENS7_ILi192EEEEEENS_6half_tEfNS_4arch4Sm90ELb0ELb1ELb1ELb0ELb1ELb0ELb1ELb0ELi3ELi1ELi1ELi1ELb0EEENS1_24CollectiveEpilogueBwdGQAISD_fSG_Li384ELb0ELb1EEENS1_19SingleTileSchedulerILb0ELb0ELb0ELi96EEEEEEEEEvNT_6ParamsE --------------------------
	.section	.nv.shared._ZN7cutlass13device_kernelIN5flash11enable_sm90INS1_16FlashAttnBwdSm90INS1_25CollectiveMainloopBwdSm90ILi2ELi1ELi1EN4cute5tupleIJNS5_1CILi1EEES8_S8_EEENS6_IJNS7_ILi64EEENS7_ILi96EEENS7_ILi192EEEEEENS_6half_tEfNS_4arch4Sm90ELb0ELb1ELb1ELb0ELb1ELb0ELb1ELb0ELi3ELi1ELi1ELi1ELb0EEENS1_24CollectiveEpilogueBwdGQAISD_fSG_Li384ELb0ELb1EEENS1_19SingleTileSchedulerILb0ELb0ELb0ELi96EEEEEEEEEvNT_6ParamsE,"aw",@nobits
	.sectionflags	@""
	.align	16
	.zero		1024


//--------------------- .nv.shared._ZN7cutlass13device_kernelIN5flash11enable_sm90INS1_16FlashAttnBwdSm90INS1_25CollectiveMainloopBwdSm90ILi2ELi1ELi1EN4cute5tupleIJNS5_1CILi1EEES8_S8_EEENS6_IJNS7_ILi64EEENS7_ILi96EEENS7_ILi192EEEEEENS_6half_tEfNS_4arch4Sm90ELb0ELb1ELb1ELb1ELb0ELb0ELb1ELb0ELi3ELi1ELi1ELi1ELb0EEENS1_21CollectiveEpilogueBwdISD_SE_SG_Li384ELb1ELb1ELi3EEENS1_19SingleTileSchedulerILb1ELb0ELb0ELi96EEEEEEEEEvNT_6ParamsE --------------------------
	.section	.nv.shared._ZN7cutlass13device_kernelIN5flash11enable_sm90INS1_16FlashAttnBwdSm90INS1_25CollectiveMainloopBwdSm90ILi2ELi1ELi1EN4cute5tupleIJNS5_1CILi1EEES8_S8_EEENS6_IJNS7_ILi64EEENS7_ILi96EEENS7_ILi192EEEEEENS_6half_tEfNS_4arch4Sm90ELb0ELb1ELb1ELb1ELb0ELb0ELb1ELb0ELi3ELi1ELi1ELi1ELb0EEENS1_21CollectiveEpilogueBwdISD_SE_SG_Li384ELb1ELb1ELi3EEENS1_19SingleTileSchedulerILb1ELb0ELb0ELi96EEEEEEEEEvNT_6ParamsE,"aw",@nobits
	.sectionflags	@""
	.align	16
	.zero		1024


//--------------------- .nv.shared._ZN7cutlass13device_kernelIN5flash11enable_sm90INS1_16FlashAttnBwdSm90INS1_25CollectiveMainloopBwdSm90ILi2ELi1ELi1EN4cute5tupleIJNS5_1CILi1EEES8_S8_EEENS6_IJNS7_ILi64EEENS7_ILi96EEENS7_ILi192EEEEEENS_6half_tEfNS_4arch4Sm90ELb0ELb1ELb1ELb1ELb1ELb0ELb1ELb0ELi3ELi1ELi1ELi1ELb0EEENS1_21CollectiveEpilogueBwdISD_SE_SG_Li384ELb1ELb1ELi3EEENS1_19SingleTileSchedulerILb1ELb0ELb0ELi96EEEEEEEEEvNT_6ParamsE --------------------------
	.section	.nv.shared._ZN7cutlass13device_kernelIN5flash11enable_sm90INS1_16FlashAttnBwdSm90INS1_25CollectiveMainloopBwdSm90ILi2ELi1ELi1EN4cute5tupleIJNS5_1CILi1EEES8_S8_EEENS6_IJNS7_ILi64EEENS7_ILi96EEENS7_ILi192EEEEEENS_6half_tEfNS_4arch4Sm90ELb0ELb1ELb1ELb1ELb1ELb0ELb1ELb0ELi3ELi1ELi1ELi1ELb0EEENS1_21CollectiveEpilogueBwdISD_SE_SG_Li384ELb1ELb1ELi3EEENS1_19SingleTileSchedulerILb1ELb0ELb0ELi96EEEEEEEEEvNT_6ParamsE,"aw",@nobits
	.sectionflags	@""
	.align	16
	.zero		1024


//--------------------- .nv.shared._ZN7cutlass13device_kernelIN5flash11enable_sm90INS1_16FlashAttnBwdSm90INS1_25CollectiveMainloopBwdSm90ILi2ELi1ELi1EN4cute5tupleIJNS5_1CILi1EEES8_S8_EEENS6_IJNS7_ILi64EEENS7_ILi96EEENS7_ILi192EEEEEENS_6half_tEfNS_4arch4Sm90ELb0ELb1ELb1ELb1ELb0ELb0ELb1ELb0ELi3ELi1ELi1ELi1ELb0EEENS1_24CollectiveEpilogueBwdGQAISD_fSG_Li384ELb1ELb0EEENS1_19SingleTileSchedulerILb1ELb0ELb0ELi96EEEEEEEEEvNT_6ParamsE --------------------------
	.section	.nv.shared._ZN7cutlass13device_kernelIN5flash11enable_sm90INS1_16FlashAttnBwdSm90INS1_25CollectiveMainloopBwdSm90ILi2ELi1ELi1EN4cute5tupleIJNS5_1CILi1EEES8_S8_EEENS6_IJNS7_ILi64EEENS7_ILi96EEENS7_ILi192EEEEEENS_6half_tEfNS_4arch4Sm90ELb0ELb1ELb1ELb1ELb0ELb0ELb1ELb0ELi3ELi1ELi1ELi1ELb0EEENS1_24CollectiveEpilogueBwdGQAISD_fSG_Li384ELb1ELb0EEENS1_19SingleTileSchedulerILb1ELb0ELb0ELi96EEEEEEEEEvNT_6ParamsE,"aw",@nobits
	.sectionflags	@""
	.align	16
	.zero		1024


//--------------------- .nv.shared._ZN7cutlass13device_kernelIN5flash11enable_sm90INS1_16FlashAttnBwdSm90INS1_25CollectiveMainloopBwdSm90ILi2ELi1ELi1EN4cute5tupleIJNS5_1CILi1EEES8_S8_EEENS6_IJNS7_ILi64EEENS7_ILi96EEENS7_ILi192EEEEEENS_6half_tEfNS_4arch4Sm90ELb0ELb1ELb1ELb1ELb1ELb0ELb1ELb0ELi3ELi1ELi1ELi1ELb0EEENS1_24CollectiveEpilogueBwdGQAISD_fSG_Li384ELb1ELb1EEENS1_19SingleTileSchedulerILb1ELb0ELb0ELi96EEEEEEEEEvNT_6ParamsE --------------------------
	.section	.nv.shared._ZN7cutlass13device_kernelIN5flash11enable_sm90INS1_16FlashAttnBwdSm90INS1_25CollectiveMainloopBwdSm90ILi2ELi1ELi1EN4cute5tupleIJNS5_1CILi1EEES8_S8_EEENS6_IJNS7_ILi64EEENS7_ILi96EEENS7_ILi192EEEEEENS_6half_tEfNS_4arch4Sm90ELb0ELb1ELb1ELb1ELb1ELb0ELb1ELb0ELi3ELi1ELi1ELi1ELb0EEENS1_24CollectiveEpilogueBwdGQAISD_fSG_Li384ELb1ELb1EEENS1_19SingleTileSchedulerILb1ELb0ELb0ELi96EEEEEEEEEvNT_6ParamsE,"aw",@nobits
	.sectionflags	@""
	.align	16
	.zero		1024


//--------------------- .nv.shared._ZN7cutlass13device_kernelIN5flash11enable_sm90INS1_16FlashAttnBwdSm90INS1_25CollectiveMainloopBwdSm90ILi2ELi1ELi1EN4cute5tupleIJNS5_1CILi1EEES8_S8_EEENS6_IJNS7_ILi64EEENS7_ILi96EEENS7_ILi192EEEEEENS_6half_tEfNS_4arch4Sm90ELb1ELb0ELb1ELb0ELb0ELb0ELb1ELb0ELi3ELi1ELi1ELi1ELb0EEENS1_21CollectiveEpilogueBwdISD_SE_SG_Li384ELb0ELb1ELi3EEENS1_25SingleTileBwdLPTSchedulerILb0ELi96ELb0EEEEEEEEEvNT_6ParamsE --------------------------
	.section	.nv.shared._ZN7cutlass13device_kernelIN5flash11enable_sm90INS1_16FlashAttnBwdSm90INS1_25CollectiveMainloopBwdSm90ILi2ELi1ELi1EN4cute5tupleIJNS5_1CILi1EEES8_S8_EEENS6_IJNS7_ILi64EEENS7_ILi96EEENS7_ILi192EEEEEENS_6half_tEfNS_4arch4Sm90ELb1ELb0ELb1ELb0ELb0ELb0ELb1ELb0ELi3ELi1ELi1ELi1ELb0EEENS1_21CollectiveEpilogueBwdISD_SE_SG_Li384ELb0ELb1ELi3EEENS1_25SingleTileBwdLPTSchedulerILb0ELi96ELb0EEEEEEEEEvNT_6ParamsE,"aw",@nobits
	.sectionflags	@""
	.align	16
	.zero		1024


//--------------------- .nv.shared._ZN7cutlass13device_kernelIN5flash11enable_sm90INS1_16FlashAttnBwdSm90INS1_25CollectiveMainloopBwdSm90ILi2ELi1ELi1EN4cute5tupleIJNS5_1CILi1EEES8_S8_EEENS6_IJNS7_ILi64EEENS7_ILi96EEENS7_ILi192EEEEEENS_6half_tEfNS_4arch4Sm90ELb1ELb0ELb1ELb0ELb1ELb0ELb1ELb0ELi3ELi1ELi1ELi1ELb0EEENS1_21CollectiveEpilogueBwdISD_SE_SG_Li384ELb0ELb1ELi3EEENS1_25SingleTileBwdLPTSchedulerILb0ELi96ELb1EEEEEEEEEvNT_6ParamsE --------------------------
	.section	.nv.shared._ZN7cutlass13device_kernelIN5flash11enable_sm90INS1_16FlashAttnBwdSm90INS1_25CollectiveMainloopBwdSm90ILi2ELi1ELi1EN4cute5tupleIJNS5_1CILi1EEES8_S8_EEENS6_IJNS7_ILi64EEENS7_ILi96EEENS7_ILi192EEEEEENS_6half_tEfNS_4arch4Sm90ELb1ELb0ELb1ELb0ELb1ELb0ELb1ELb0ELi3ELi1ELi1ELi1ELb0EEENS1_21CollectiveEpilogueBwdISD_SE_SG_Li384ELb0ELb1ELi3EEENS1_25SingleTileBwdLPTSchedulerILb0ELi96ELb1EEEEEEEEEvNT_6ParamsE,"aw",@nobits
	.sectionflags	@""
	.align	16
	.zero		1024


//--------------------- .nv.shared._ZN7cutlass13device_kernelIN5flash11enable_sm90INS1_16FlashAttnBwdSm90INS1_25CollectiveMainloopBwdSm90ILi2ELi1ELi1EN4cute5tupleIJNS5_1CILi1EEES8_S8_EEENS6_IJNS7_ILi64EEENS7_ILi96EEENS7_ILi192EEEEEENS_6half_tEfNS_4arch4Sm90ELb1ELb0ELb1ELb0ELb0ELb0ELb1ELb0ELi3ELi1ELi1ELi1ELb0EEENS1_24CollectiveEpilogueBwdGQAISD_fSG_Li384ELb0ELb0EEENS1_25SingleTileBwdLPTSchedulerILb0ELi96ELb0EEEEEEEEEvNT_6ParamsE --------------------------
	.section	.nv.shared._ZN7cutlass13device_kernelIN5flash11enable_sm90INS1_16FlashAttnBwdSm90INS1_25CollectiveMainloopBwdSm90ILi2ELi1ELi1EN4cute5tupleIJNS5_1CILi1EEES8_S8_EEENS6_IJNS7_ILi64EEENS7_ILi96EEENS7_ILi192EEEEEENS_6half_tEfNS_4arch4Sm90ELb1ELb0ELb1ELb0ELb0ELb0ELb1ELb0ELi3ELi1ELi1ELi1ELb0EEENS1_24CollectiveEpilogueBwdGQAISD_fSG_Li384ELb0ELb0EEENS1_25SingleTileBwdLPTSchedulerILb0ELi96ELb0EEEEEEEEEvNT_6ParamsE,"aw",@nobits
	.sectionflags	@""
	.align	16
	.zero		1024


//--------------------- .nv.shared._ZN7cutlass13device_kernelIN5flash11enable_sm90INS1_16FlashAttnBwdSm90INS1_25CollectiveMainloopBwdSm90ILi2ELi1ELi1EN4cute5tupleIJNS5_1CILi1EEES8_S8_EEENS6_IJNS7_ILi64EEENS7_ILi96EEENS7_ILi192EEEEEENS_6half_tEfNS_4arch4Sm90ELb1ELb0ELb1ELb0ELb1ELb0ELb1ELb0ELi3ELi1ELi1ELi1ELb0EEENS1_24CollectiveEpilogueBwdGQAISD_fSG_Li384ELb0ELb1EEENS1_25SingleTileBwdLPTSchedulerILb0ELi96ELb1EEEEEEEEEvNT_6ParamsE --------------------------
	.section	.nv.shared._ZN7cutlass13device_kernelIN5flash11enable_sm90INS1_16FlashAttnBwdSm90INS1_25CollectiveMainloopBwdSm90ILi2ELi1ELi1EN4cute5tupleIJNS5_1CILi1EEES8_S8_EEENS6_IJNS7_ILi64EEENS7_ILi96EEENS7_ILi192EEEEEENS_6half_tEfNS_4arch4Sm90ELb1ELb0ELb1ELb0ELb1ELb0ELb1ELb0ELi3ELi1ELi1ELi1ELb0EEENS1_24CollectiveEpilogueBwdGQAISD_fSG_Li384ELb0ELb1EEENS1_25SingleTileBwdLPTSchedulerILb0ELi96ELb1EEEEEEEEEvNT_6ParamsE,"aw",@nobits
	.sectionflags	@""
	.align	16
	.zero		1024


//--------------------- .nv.shared._ZN7cutlass13device_kernelIN5flash22FlashAttnBwdPreprocessIN4cute5tupleIJNS3_1CILi64EEENS5_ILi192EEEEEENS_6half_tEfNS_4arch4Sm90ELb1ELb0EEEEEvNT_6ParamsE --------------------------
	.section	.nv.shared._ZN7cutlass13device_kernelIN5flash22FlashAttnBwdPreprocessIN4cute5tupleIJNS3_1CILi64EEENS5_ILi192EEEEEENS_6half_tEfNS_4arch4Sm90ELb1ELb0EEEEEvNT_6ParamsE,"aw",@nobits
	.sectionflags	@""
	.align	16
	.zero		1024


//--------------------- .nv.shared._ZN7cutlass13device_kernelIN5flash11enable_sm90INS1_16FlashAttnBwdSm90INS1_25CollectiveMainloopBwdSm90ILi2ELi1ELi1EN4cute5tupleIJNS5_1CILi1EEES8_S8_EEENS6_IJNS7_ILi64EEENS7_ILi96EEENS7_ILi192EEEEEENS_6half_tEfNS_4arch4Sm90ELb1ELb0ELb1ELb1ELb0ELb0ELb1ELb0ELi3ELi1ELi1ELi1ELb0EEENS1_21CollectiveEpilogueBwdISD_SE_SG_Li384ELb1ELb1ELi3EEENS1_25SingleTileBwdLPTSchedulerILb1ELi96ELb0EEEEEEEEEvNT_6ParamsE --------------------------
	.section	.nv.shared._ZN7cutlass13device_kernelIN5flash11enable_sm90INS1_16FlashAttnBwdSm90INS1_25CollectiveMainloopBwdSm90ILi2ELi1ELi1EN4cute5tupleIJNS5_1CILi1EEES8_S8_EEENS6_IJNS7_ILi64EEENS7_ILi96EEENS7_ILi192EEEEEENS_6half_tEfNS_4arch4Sm90ELb1ELb0ELb1ELb1ELb0ELb0ELb1ELb0ELi3ELi1ELi1ELi1ELb0EEENS1_21CollectiveEpilogueBwdISD_SE_SG_Li384ELb1ELb1ELi3EEENS1_25SingleTileBwdLPTSchedulerILb1ELi96ELb0EEEEEEEEEvNT_6ParamsE,"aw",@nobits
	.sectionflags	@""
	.align	16
	.zero		1024


//--------------------- .nv.shared._ZN7cutlass13device_kernelIN5flash11enable_sm90INS1_16FlashAttnBwdSm90INS1_25CollectiveMainloopBwdSm90ILi2ELi1ELi1EN4cute5tupleIJNS5_1CILi1EEES8_S8_EEENS6_IJNS7_ILi64EEENS7_ILi96EEENS7_ILi192EEEEEENS_6half_tEfNS_4arch4Sm90ELb1ELb0ELb1ELb1ELb1ELb0ELb1ELb0ELi3ELi1ELi1ELi1ELb0EEENS1_21CollectiveEpilogueBwdISD_SE_SG_Li384ELb1ELb1ELi3EEENS1_25SingleTileBwdLPTSchedulerILb1ELi96ELb1EEEEEEEEEvNT_6ParamsE --------------------------
	.section	.nv.shared._ZN7cutlass13device_kernelIN5flash11enable_sm90INS1_16FlashAttnBwdSm90INS1_25CollectiveMainloopBwdSm90ILi2ELi1ELi1EN4cute5tupleIJNS5_1CILi1EEES8_S8_EEENS6_IJNS7_ILi64EEENS7_ILi96EEENS7_ILi192EEEEEENS_6half_tEfNS_4arch4Sm90ELb1ELb0ELb1ELb1ELb1ELb0ELb1ELb0ELi3ELi1ELi1ELi1ELb0EEENS1_21CollectiveEpilogueBwdISD_SE_SG_Li384ELb1ELb1ELi3EEENS1_25SingleTileBwdLPTSchedulerILb1ELi96ELb1EEEEEEEEEvNT_6ParamsE,"aw",@nobits
	.sectionflags	@""
	.align	16
	.zero		1024


//--------------------- .nv.shared._ZN7cutlass13device_kernelIN5flash11enable_sm90INS1_16FlashAttnBwdSm90INS1_25CollectiveMainloopBwdSm90ILi2ELi1ELi1EN4cute5tupleIJNS5_1CILi1EEES8_S8_EEENS6_IJNS7_ILi64EEENS7_ILi96EEENS7_ILi192EEEEEENS_6half_tEfNS_4arch4Sm90ELb1ELb0ELb1ELb1ELb0ELb0ELb1ELb0ELi3ELi1ELi1ELi1ELb0EEENS1_24CollectiveEpilogueBwdGQAISD_fSG_Li384ELb1ELb0EEENS1_25SingleTileBwdLPTSchedulerILb1ELi96ELb0EEEEEEEEEvNT_6ParamsE --------------------------
	.section	.nv.shared._ZN7cutlass13device_kernelIN5flash11enable_sm90INS1_16FlashAttnBwdSm90INS1_25CollectiveMainloopBwdSm90ILi2ELi1ELi1EN4cute5tupleIJNS5_1CILi1EEES8_S8_EEENS6_IJNS7_ILi64EEENS7_ILi96EEENS7_ILi192EEEEEENS_6half_tEfNS_4arch4Sm90ELb1ELb0ELb1ELb1ELb0ELb0ELb1ELb0ELi3ELi1ELi1ELi1ELb0EEENS1_24CollectiveEpilogueBwdGQAISD_fSG_Li384ELb1ELb0EEENS1_25SingleTileBwdLPTSchedulerILb1ELi96ELb0EEEEEEEEEvNT_6ParamsE,"aw",@nobits
	.sectionflags	@""
	.align	16
	.zero		1024


//--------------------- .nv.shared._ZN7cutlass13device_kernelIN5flash32FlashAttnBwdPostprocessConvertdQIN4cute5tupleIJNS3_1CILi96EEENS5_ILi192EEEEEENS_6half_tEfNS_4arch4Sm90ELi384ENS3_8TiledMMAINS3_8MMA_AtomIJNS3_4SM904GMMA25MMA_64x96x16_F32F16F16_SSILNSF_5MajorE1ELSH_1ELNSF_7ScaleInE1ELSI_1EEEEEENS3_6LayoutINS4_IJNS5_ILi3EEENS5_ILi1EEESN_EEENS4_IJSN_NS5_ILi0EEESP_EEEEENS4_IJNS3_10UnderscoreESS_SS_EEEEELb1EEEEEvNT_6ParamsE --------------------------
	.section	.nv.shared._ZN7cutlass13device_kernelIN5flash32FlashAttnBwdPostprocessConvertdQIN4cute5tupleIJNS3_1CILi96EEENS5_ILi192EEEEEENS_6half_tEfNS_4arch4Sm90ELi384ENS3_8TiledMMAINS3_8MMA_AtomIJNS3_4SM904GMMA25MMA_64x96x16_F32F16F16_SSILNSF_5MajorE1ELSH_1ELNSF_7ScaleInE1ELSI_1EEEEEENS3_6LayoutINS4_IJNS5_ILi3EEENS5_ILi1EEESN_EEENS4_IJSN_NS5_ILi0EEESP_EEEEENS4_IJNS3_10UnderscoreESS_SS_EEEEELb1EEEEEvNT_6ParamsE,"aw",@nobits
	.sectionflags	@""
	.align	16
	.zero		1024


//--------------------- .nv.shared._ZN7cutlass13device_kernelIN5flash32FlashAttnBwdPostprocessConvertdQIN4cute5tupleIJNS3_1CILi64EEENS5_ILi192EEEEEENS_6half_tEfNS_4arch4Sm90ELi384ENS3_8TiledMMAINS3_8MMA_AtomIJNS3_4SM904GMMA25MMA_64x64x16_F32F16F16_SSILNSF_5MajorE0ELSH_1ELNSF_7ScaleInE1ELSI_1EEEEEENS3_6LayoutINS4_IJNS5_ILi1EEENS5_ILi3EEESM_EEENS4_IJNS5_ILi0EEESM_SP_EEEEENS4_IJNS3_10UnderscoreESS_SS_EEEEELb0EEEEEvNT_6ParamsE --------------------------
	.section	.nv.shared._ZN7cutlass13device_kernelIN5flash32FlashAttnBwdPostprocessConvertdQIN4cute5tupleIJNS3_1CILi64EEENS5_ILi192EEEEEENS_6half_tEfNS_4arch4Sm90ELi384ENS3_8TiledMMAINS3_8MMA_AtomIJNS3_4SM904GMMA25MMA_64x64x16_F32F16F16_SSILNSF_5MajorE0ELSH_1ELNSF_7ScaleInE1ELSI_1EEEEEENS3_6LayoutINS4_IJNS5_ILi1EEENS5_ILi3EEESM_EEENS4_IJNS5_ILi0EEESM_SP_EEEEENS4_IJNS3_10UnderscoreESS_SS_EEEEELb0EEEEEvNT_6ParamsE,"aw",@nobits
	.sectionflags	@""
	.align	16
	.zero		1024


//--------------------- .nv.shared._ZN7cutlass13device_kernelIN5flash11enable_sm90INS1_16FlashAttnBwdSm90INS1_25CollectiveMainloopBwdSm90ILi2ELi1ELi1EN4cute5tupleIJNS5_1CILi1EEES8_S8_EEENS6_IJNS7_ILi64EEENS7_ILi96EEENS7_ILi192EEEEEENS_6half_tEfNS_4arch4Sm90ELb1ELb0ELb1ELb1ELb1ELb0ELb1ELb0ELi3ELi1ELi1ELi1ELb0EEENS1_24CollectiveEpilogueBwdGQAISD_fSG_Li384ELb1ELb1EEENS1_25SingleTileBwdLPTSchedulerILb1ELi96ELb1EEEEEEEEEvNT_6ParamsE --------------------------
	.section	.nv.shared._ZN7cutlass13device_kernelIN5flash11enable_sm90INS1_16FlashAttnBwdSm90INS1_25CollectiveMainloopBwdSm90ILi2ELi1ELi1EN4cute5tupleIJNS5_1CILi1EEES8_S8_EEENS6_IJNS7_ILi64EEENS7_ILi96EEENS7_ILi192EEEEEENS_6half_tEfNS_4arch4Sm90ELb1ELb0ELb1ELb1ELb1ELb0ELb1ELb0ELi3ELi1ELi1ELi1ELb0EEENS1_24CollectiveEpilogueBwdGQAISD_fSG_Li384ELb1ELb1EEENS1_25SingleTileBwdLPTSchedulerILb1ELi96ELb1EEEEEEEEEvNT_6ParamsE,"aw",@nobits
	.sectionflags	@""
	.align	16
	.zero		1024


//--------------------- .nv.shared._ZN7cutlass13device_kernelIN5flash22FlashAttnBwdPreprocessIN4cute5tupleIJNS3_1CILi64EEENS5_ILi192EEEEEENS_6half_tEfNS_4arch4Sm90ELb1ELb1EEEEEvNT_6ParamsE --------------------------
	.section	.nv.shared._ZN7cutlass13device_kernelIN5flash22FlashAttnBwdPreprocessIN4cute5tupleIJNS3_1CILi64EEENS5_ILi192EEEEEENS_6half_tEfNS_4arch4Sm90ELb1ELb1EEEEEvNT_6ParamsE,"aw",@nobits
	.sectionflags	@""
	.align	16
	.zero		1024


//--------------------- .nv.constant0._ZN7cutlass13device_kernelIN5flash11enable_sm90INS1_16FlashAttnBwdSm90INS1_25CollectiveMainloopBwdSm90ILi2ELi1ELi1EN4cute5tupleIJNS5_1CILi1EEES8_S8_EEENS6_IJNS7_ILi64EEENS7_ILi96EEENS7_ILi192EEEEEENS_6half_tEfNS_4arch4Sm90ELb0ELb0ELb1ELb0ELb0ELb0ELb1ELb0ELi3ELi1ELi1ELi1ELb0EEENS1_21CollectiveEpilogueBwdISD_SE_SG_Li384ELb0ELb1ELi3EEENS1_19SingleTileSchedulerILb0ELb0ELb0ELi96EEEEEEEEEvNT_6ParamsE --------------------------
	.section	.nv.constant0._ZN7cutlass13device_kernelIN5flash11enable_sm90INS1_16FlashAttnBwdSm90INS1_25CollectiveMainloopBwdSm90ILi2ELi1ELi1EN4cute5tupleIJNS5_1CILi1EEES8_S8_EEENS6_IJNS7_ILi64EEENS7_ILi96EEENS7_ILi192EEEEEENS_6half_tEfNS_4arch4Sm90ELb0ELb0ELb1ELb0ELb0ELb0ELb1ELb0ELi3ELi1ELi1ELi1ELb0EEENS1_21CollectiveEpilogueBwdISD_SE_SG_Li384ELb0ELb1ELi3EEENS1_19SingleTileSchedulerILb0ELb0ELb0ELi96EEEEEEEEEvNT_6ParamsE,"a",@progbits
	.sectionflags	@""
	.align	4
.nv.constant0._ZN7cutlass13device_kernelIN5flash11enable_sm90INS1_16FlashAttnBwdSm90INS1_25CollectiveMainloopBwdSm90ILi2ELi1ELi1EN4cute5tupleIJNS5_1CILi1EEES8_S8_EEENS6_IJNS7_ILi64EEENS7_ILi96EEENS7_ILi192EEEEEENS_6half_tEfNS_4arch4Sm90ELb0ELb0ELb1ELb0ELb0ELb0ELb1ELb0ELi3ELi1ELi1ELi1ELb0EEENS1_21CollectiveEpilogueBwdISD_SE_SG_Li384ELb0ELb1ELi3EEENS1_19SingleTileSchedulerILb0ELb0ELb0ELi96EEEEEEEEEvNT_6ParamsE:
	.zero		2944


//--------------------- .nv.constant0._ZN7cutlass13device_kernelIN5flash11enable_sm90INS1_16FlashAttnBwdSm90INS1_25CollectiveMainloopBwdSm90ILi2ELi1ELi1EN4cute5tupleIJNS5_1CILi1EEES8_S8_EEENS6_IJNS7_ILi64EEENS7_ILi96EEENS7_ILi192EEEEEENS_6half_tEfNS_4arch4Sm90ELb0ELb0ELb1ELb0ELb1ELb0ELb1ELb0ELi3ELi1ELi1ELi1ELb0EEENS1_21CollectiveEpilogueBwdISD_SE_SG_Li384ELb0ELb1ELi3EEENS1_19SingleTileSchedulerILb0ELb0ELb0ELi96EEEEEEEEEvNT_6ParamsE --------------------------
	.section	.nv.constant0._ZN7cutlass13device_kernelIN5flash11enable_sm90INS1_16FlashAttnBwdSm90INS1_25CollectiveMainloopBwdSm90ILi2ELi1ELi1EN4cute5tupleIJNS5_1CILi1EEES8_S8_EEENS6_IJNS7_ILi64EEENS7_ILi96EEENS7_ILi192EEEEEENS_6half_tEfNS_4arch4Sm90ELb0ELb0ELb1ELb0ELb1ELb0ELb1ELb0ELi3ELi1ELi1ELi1ELb0EEENS1_21CollectiveEpilogueBwdISD_SE_SG_Li384ELb0ELb1ELi3EEENS1_19SingleTileSchedulerILb0ELb0ELb0ELi96EEEEEEEEEvNT_6ParamsE,"a",@progbits
	.sectionflags	@""
	.align	4
.nv.constant0._ZN7cutlass13device_kernelIN5flash11enable_sm90INS1_16FlashAttnBwdSm90INS1_25CollectiveMainloopBwdSm90ILi2ELi1ELi1EN4cute5tupleIJNS5_1CILi1EEES8_S8_EEENS6_IJNS7_ILi64EEENS7_ILi96EEENS7_ILi192EEEEEENS_6half_tEfNS_4arch4Sm90ELb0ELb0ELb1ELb0ELb1ELb0ELb1ELb0ELi3ELi1ELi1ELi1ELb0EEENS1_21CollectiveEpilogueBwdISD_SE_SG_Li384ELb0ELb1ELi3EEENS1_19SingleTileSchedulerILb0ELb0ELb0ELi96EEEEEEEEEvNT_6ParamsE:
	.zero		2944


//--------------------- .nv.constant0._ZN7cutlass13device_kernelIN5flash11enable_sm90INS1_16FlashAttnBwdSm90INS1_25CollectiveMainloopBwdSm90ILi2ELi1ELi1EN4cute5tupleIJNS5_1CILi1EEES8_S8_EEENS6_IJNS7_ILi64EEENS7_ILi96EEENS7_ILi192EEEEEENS_6half_tEfNS_4arch4Sm90ELb0ELb0ELb1ELb0ELb0ELb0ELb1ELb0ELi3ELi1ELi1ELi1ELb0EEENS1_24CollectiveEpilogueBwdGQAISD_fSG_Li384ELb0ELb0EEENS1_19SingleTileSchedulerILb0ELb0ELb0ELi96EEEEEEEEEvNT_6ParamsE --------------------------
	.section	.nv.constant0._ZN7cutlass13device_kernelIN5flash11enable_sm90INS1_16FlashAttnBwdSm90INS1_25CollectiveMainloopBwdSm90ILi2ELi1ELi1EN4cute5tupleIJNS5_1CILi1EEES8_S8_EEENS6_IJNS7_ILi64EEENS7_ILi96EEENS7_ILi192EEEEEENS_6half_tEfNS_4arch4Sm90ELb0ELb0ELb1ELb0ELb0ELb0ELb1ELb0ELi3ELi1ELi1ELi1ELb0EEENS1_24CollectiveEpilogueBwdGQAISD_fSG_Li384ELb0ELb0EEENS1_19SingleTileSchedulerILb0ELb0ELb0ELi96EEEEEEEEEvNT_6ParamsE,"a",@progbits
	.sectionflags	@""
	.align	4
.nv.constant0._ZN7cutlass13device_kernelIN5flash11enable_sm90INS1_16FlashAttnBwdSm90INS1_25CollectiveMainloopBwdSm90ILi2ELi1ELi1EN4cute5tupleIJNS5_1CILi1EEES8_S8_EEENS6_IJNS7_ILi64EEENS7_ILi96EEENS7_ILi192EEEEEENS_6half_tEfNS_4arch4Sm90ELb0ELb0ELb1ELb0ELb0ELb0ELb1ELb0ELi3ELi1ELi1ELi1ELb0EEENS1_24CollectiveEpilogueBwdGQAISD_fSG_Li384ELb0ELb0EEENS1_19SingleTileSchedulerILb0ELb0ELb0ELi96EEEEEEEEEvNT_6ParamsE:
	.zero		2304


//--------------------- .nv.constant0._ZN7cutlass13device_kernelIN5flash11enable_sm90INS1_16FlashAttnBwdSm90INS1_25CollectiveMainloopBwdSm90ILi2ELi1ELi1EN4cute5tupleIJNS5_1CILi1EEES8_S8_EEENS6_IJNS7_ILi64EEENS7_ILi96EEENS7_ILi192EEEEEENS_6half_tEfNS_4arch4Sm90ELb0ELb0ELb1ELb0ELb1ELb0ELb1ELb0ELi3ELi1ELi1ELi1ELb0EEENS1_24CollectiveEpilogueBwdGQAISD_fSG_Li384ELb0ELb1EEENS1_19SingleTileSchedulerILb0ELb0ELb0ELi96EEEEEEEEEvNT_6ParamsE --------------------------
	.section	.nv.constant0._ZN7cutlass13device_kernelIN5flash11enable_sm90INS1_16FlashAttnBwdSm90INS1_25CollectiveMainloopBwdSm90ILi2ELi1ELi1EN4cute5tupleIJNS5_1CILi1EEES8_S8_EEENS6_IJNS7_ILi64EEENS7_ILi96EEENS7_ILi192EEEEEENS_6half_tEfNS_4arch4Sm90ELb0ELb0ELb1ELb0ELb1ELb0ELb1ELb0ELi3ELi1ELi1ELi1ELb0EEENS1_24CollectiveEpilogueBwdGQAISD_fSG_Li384ELb0ELb1EEENS1_19SingleTileSchedulerILb0ELb0ELb0ELi96EEEEEEEEEvNT_6ParamsE,"a",@progbits
	.sectionflags	@""
	.align	4
.nv.constant0._ZN7cutlass13device_kernelIN5flash11enable_sm90INS1_16FlashAttnBwdSm90INS1_25CollectiveMainloopBwdSm90ILi2ELi1ELi1EN4cute5tupleIJNS5_1CILi1EEES8_S8_EEENS6_IJNS7_ILi64EEENS7_ILi96EEENS7_ILi192EEEEEENS_6half_tEfNS_4arch4Sm90ELb0ELb0ELb1ELb0ELb1ELb0ELb1ELb0ELi3ELi1ELi1ELi1ELb0EEENS1_24CollectiveEpilogueBwdGQAISD_fSG_Li384ELb0ELb1EEENS1_19SingleTileSchedulerILb0ELb0ELb0ELi96EEEEEEEEEvNT_6ParamsE:
	.zero		2304


//--------------------- .nv.constant0._ZN7cutlass13device_kernelIN5flash11enable_sm90INS1_16FlashAttnBwdSm90INS1_25CollectiveMainloopBwdSm90ILi2ELi1ELi1EN4cute5tupleIJNS5_1CILi1EEES8_S8_EEENS6_IJNS7_ILi64EEENS7_ILi96EEENS7_ILi192EEEEEENS_6half_tEfNS_4arch4Sm90ELb0ELb0ELb1ELb1ELb0ELb0ELb1ELb0ELi3ELi1ELi1ELi1ELb0EEENS1_21CollectiveEpilogueBwdISD_SE_SG_Li384ELb1ELb1ELi3EEENS1_19SingleTileSchedulerILb1ELb0ELb0ELi96EEEEEEEEEvNT_6ParamsE --------------------------
	.section	.nv.constant0._ZN7cutlass13device_kernelIN5flash11enable_sm90INS1_16FlashAttnBwdSm90INS1_25CollectiveMainloopBwdSm90ILi2ELi1ELi1EN4cute5tupleIJNS5_1CILi1EEES8_S8_EEENS6_IJNS7_ILi64EEENS7_ILi96EEENS7_ILi192EEEEEENS_6half_tEfNS_4arch4Sm90ELb0ELb0ELb1ELb1ELb0ELb0ELb1ELb0ELi3ELi1ELi1ELi1ELb0EEENS1_21CollectiveEpilogueBwdISD_SE_SG_Li384ELb1ELb1ELi3EEENS1_19SingleTileSchedulerILb1ELb0ELb0ELi96EEEEEEEEEvNT_6ParamsE,"a",@progbits
	.sectionflags	@""
	.align	4
.nv.constant0._ZN7cutlass13device_kernelIN5flash11enable_sm90INS1_16FlashAttnBwdSm90INS1_25CollectiveMainloopBwdSm90ILi2ELi1ELi1EN4cute5tupleIJNS5_1CILi1EEES8_S8_EEENS6_IJNS7_ILi64EEENS7_ILi96EEENS7_ILi192EEEEEENS_6half_tEfNS_4arch4Sm90ELb0ELb0ELb1ELb1ELb0ELb0ELb1ELb0ELi3ELi1ELi1ELi1ELb0EEENS1_21CollectiveEpilogueBwdISD_SE_SG_Li384ELb1ELb1ELi3EEENS1_19SingleTileSchedulerILb1ELb0ELb0ELi96EEEEEEEEEvNT_6ParamsE:
	.zero		2304


//--------------------- .nv.constant0._ZN7cutlass13device_kernelIN5flash11enable_sm90INS1_16FlashAttnBwdSm90INS1_25CollectiveMainloopBwdSm90ILi2ELi1ELi1EN4cute5tupleIJNS5_1CILi1EEES8_S8_EEENS6_IJNS7_ILi64EEENS7_ILi96EEENS7_ILi192EEEEEENS_6half_tEfNS_4arch4Sm90ELb0ELb0ELb1ELb1ELb1ELb0ELb1ELb0ELi3ELi1ELi1ELi1ELb0EEENS1_21CollectiveEpilogueBwdISD_SE_SG_Li384ELb1ELb1ELi3EEENS1_19SingleTileSchedulerILb1ELb0ELb0ELi96EEEEEEEEEvNT_6ParamsE --------------------------
	.section	.nv.constant0._ZN7cutlass13device_kernelIN5flash11enable_sm90INS1_16FlashAttnBwdSm90INS1_25CollectiveMainloopBwdSm90ILi2ELi1ELi1EN4cute5tupleIJNS5_1CILi1EEES8_S8_EEENS6_IJNS7_ILi64EEENS7_ILi96EEENS7_ILi192EEEEEENS_6half_tEfNS_4arch4Sm90ELb0ELb0ELb1ELb1ELb1ELb0ELb1ELb0ELi3ELi1ELi1ELi1ELb0EEENS1_21CollectiveEpilogueBwdISD_SE_SG_Li384ELb1ELb1ELi3EEENS1_19SingleTileSchedulerILb1ELb0ELb0ELi96EEEEEEEEEvNT_6ParamsE,"a",@progbits
	.sectionflags	@""
	.align	4
.nv.constant0._ZN7cutlass13device_kernelIN5flash11enable_sm90INS1_16FlashAttnBwdSm90INS1_25CollectiveMainloopBwdSm90ILi2ELi1ELi1EN4cute5tupleIJNS5_1CILi1EEES8_S8_EEENS6_IJNS7_ILi64EEENS7_ILi96EEENS7_ILi192EEEEEENS_6half_tEfNS_4arch4Sm90ELb0ELb0ELb1ELb1ELb1ELb0ELb1ELb0ELi3ELi1ELi1ELi1ELb0EEENS1_21CollectiveEpilogueBwdISD_SE_SG_Li384ELb1ELb1ELi3EEENS1_19SingleTileSchedulerILb1ELb0ELb0ELi96EEEEEEEEEvNT_6ParamsE:
	.zero		2304


//--------------------- .nv.constant0._ZN7cutlass13device_kernelIN5flash11enable_sm90INS1_16FlashAttnBwdSm90INS1_25CollectiveMainloopBwdSm90ILi2ELi1ELi1EN4cute5tupleIJNS5_1CILi1EEES8_S8_EEENS6_IJNS7_ILi64EEENS7_ILi96EEENS7_ILi192EEEEEENS_6half_tEfNS_4arch4Sm90ELb0ELb0ELb1ELb1ELb0ELb0ELb1ELb0ELi3ELi1ELi1ELi1ELb0EEENS1_24CollectiveEpilogueBwdGQAISD_fSG_Li384ELb1ELb0EEENS1_19SingleTileSchedulerILb1ELb0ELb0ELi96EEEEEEEEEvNT_6ParamsE --------------------------
	.section	.nv.constant0._ZN7cutlass13device_kernelIN5flash11enable_sm90INS1_16FlashAttnBwdSm90INS1_25CollectiveMainloopBwdSm90ILi2ELi1ELi1EN4cute5tupleIJNS5_1CILi1EEES8_S8_EEENS6_IJNS7_ILi64EEENS7_ILi96EEENS7_ILi192EEEEEENS_6half_tEfNS_4arch4Sm90ELb0ELb0ELb1ELb1ELb0ELb0ELb1ELb0ELi3ELi1ELi1ELi1ELb0EEENS1_24CollectiveEpilogueBwdGQAISD_fSG_Li384ELb1ELb0EEENS1_19SingleTileSchedulerILb1ELb0ELb0ELi96EEEEEEEEEvNT_6ParamsE,"a",@progbits
	.sectionflags	@""
	.align	4
.nv.constant0._ZN7cutlass13device_kernelIN5flash11enable_sm90INS1_16FlashAttnBwdSm90INS1_25CollectiveMainloopBwdSm90ILi2ELi1ELi1EN4cute5tupleIJNS5_1CILi1EEES8_S8_EEENS6_IJNS7_ILi64EEENS7_ILi96EEENS7_ILi192EEEEEENS_6half_tEfNS_4arch4Sm90ELb0ELb0ELb1ELb1ELb0ELb0ELb1ELb0ELi3ELi1ELi1ELi1ELb0EEENS1_24CollectiveEpilogueBwdGQAISD_fSG_Li384ELb1ELb0EEENS1_19SingleTileSchedulerILb1ELb0ELb0ELi96EEEEEEEEEvNT_6ParamsE:
	.zero		2304


//--------------------- .nv.constant0._ZN7cutlass13device_kernelIN5flash11enable_sm90INS1_16FlashAttnBwdSm90INS1_25CollectiveMainloopBwdSm90ILi2ELi1ELi1EN4cute5tupleIJNS5_1CILi1EEES8_S8_EEENS6_IJNS7_ILi64EEENS7_ILi96EEENS7_ILi192EEEEEENS_6half_tEfNS_4arch4Sm90ELb0ELb0ELb1ELb1ELb1ELb0ELb1ELb0ELi3ELi1ELi1ELi1ELb0EEENS1_24CollectiveEpilogueBwdGQAISD_fSG_Li384ELb1ELb1EEENS1_19SingleTileSchedulerILb1ELb0ELb0ELi96EEEEEEEEEvNT_6ParamsE --------------------------
	.section	.nv.constant0._ZN7cutlass13device_kernelIN5flash11enable_sm90INS1_16FlashAttnBwdSm90INS1_25CollectiveMainloopBwdSm90ILi2ELi1ELi1EN4cute5tupleIJNS5_1CILi1EEES8_S8_EEENS6_IJNS7_ILi64EEENS7_ILi96EEENS7_ILi192EEEEEENS_6half_tEfNS_4arch4Sm90ELb0ELb0ELb1ELb1ELb1ELb0ELb1ELb0ELi3ELi1ELi1ELi1ELb0EEENS1_24CollectiveEpilogueBwdGQAISD_fSG_Li384ELb1ELb1EEENS1_19SingleTileSchedulerILb1ELb0ELb0ELi96EEEEEEEEEvNT_6ParamsE,"a",@progbits
	.sectionflags	@""
	.align	4
.nv.constant0._ZN7cutlass13device_kernelIN5flash11enable_sm90INS1_16FlashAttnBwdSm90INS1_25CollectiveMainloopBwdSm90ILi2ELi1ELi1EN4cute5tupleIJNS5_1CILi1EEES8_S8_EEENS6_IJNS7_ILi64EEENS7_ILi96EEENS7_ILi192EEEEEENS_6half_tEfNS_4arch4Sm90ELb0ELb0ELb1ELb1ELb1ELb0ELb1ELb0ELi3ELi1ELi1ELi1ELb0EEENS1_24CollectiveEpilogueBwdGQAISD_fSG_Li384ELb1ELb1EEENS1_19SingleTileSchedulerILb1ELb0ELb0ELi96EEEEEEEEEvNT_6ParamsE:
	.zero		2304


//--------------------- .nv.constant0._ZN7cutlass13device_kernelIN5flash11enable_sm90INS1_16FlashAttnBwdSm90INS1_25CollectiveMainloopBwdSm90ILi2ELi1ELi1EN4cute5tupleIJNS5_1CILi1EEES8_S8_EEENS6_IJNS7_ILi64EEENS7_ILi96EEENS7_ILi192EEEEEENS_6half_tEfNS_4arch4Sm90ELb0ELb1ELb1ELb0ELb0ELb0ELb1ELb0ELi3ELi1ELi1ELi1ELb0EEENS1_21CollectiveEpilogueBwdISD_SE_SG_Li384ELb0ELb1ELi3EEENS1_19SingleTileSchedulerILb0ELb0ELb0ELi96EEEEEEEEEvNT_6ParamsE --------------------------
	.section	.nv.constant0._ZN7cutlass13device_kernelIN5flash11enable_sm90INS1_16FlashAttnBwdSm90INS1_25CollectiveMainloopBwdSm90ILi2ELi1ELi1EN4cute5tupleIJNS5_1CILi1EEES8_S8_EEENS6_IJNS7_ILi64EEENS7_ILi96EEENS7_ILi192EEEEEENS_6half_tEfNS_4arch4Sm90ELb0ELb1ELb1ELb0ELb0ELb0ELb1ELb0ELi3ELi1ELi1ELi1ELb0EEENS1_21CollectiveEpilogueBwdISD_SE_SG_Li384ELb0ELb1ELi3EEENS1_19SingleTileSchedulerILb0ELb0ELb0ELi96EEEEEEEEEvNT_6ParamsE,"a",@progbits
	.sectionflags	@""
	.align	4
.nv.constant0._ZN7cutlass13device_kernelIN5flash11enable_sm90INS1_16FlashAttnBwdSm90INS1_25CollectiveMainloopBwdSm90ILi2ELi1ELi1EN4cute5tupleIJNS5_1CILi1EEES8_S8_EEENS6_IJNS7_ILi64EEENS7_ILi96EEENS7_ILi192EEEEEENS_6half_tEfNS_4arch4Sm90ELb0ELb1ELb1ELb0ELb0ELb0ELb1ELb0ELi3ELi1ELi1ELi1ELb0EEENS1_21CollectiveEpilogueBwdISD_SE_SG_Li384ELb0ELb1ELi3EEENS1_19SingleTileSchedulerILb0ELb0ELb0ELi96EEEEEEEEEvNT_6ParamsE:
	.zero		2944


//--------------------- .nv.constant0._ZN7cutlass13device_kernelIN5flash11enable_sm90INS1_16FlashAttnBwdSm90INS1_25CollectiveMainloopBwdSm90ILi2ELi1ELi1EN4cute5tupleIJNS5_1CILi1EEES8_S8_EEENS6_IJNS7_ILi64EEENS7_ILi96EEENS7_ILi192EEEEEENS_6half_tEfNS_4arch4Sm90ELb0ELb1ELb1ELb0ELb1ELb0ELb1ELb0ELi3ELi1ELi1ELi1ELb0EEENS1_21CollectiveEpilogueBwdISD_SE_SG_Li384ELb0ELb1ELi3EEENS1_19SingleTileSchedulerILb0ELb0ELb0ELi96EEEEEEEEEvNT_6ParamsE --------------------------
	.section	.nv.constant0._ZN7cutlass13device_kernelIN5flash11enable_sm90INS1_16FlashAttnBwdSm90INS1_25CollectiveMainloopBwdSm90ILi2ELi1ELi1EN4cute5tupleIJNS5_1CILi1EEES8_S8_EEENS6_IJNS7_ILi64EEENS7_ILi96EEENS7_ILi192EEEEEENS_6half_tEfNS_4arch4Sm90ELb0ELb1ELb1ELb0ELb1ELb0ELb1ELb0ELi3ELi1ELi1ELi1ELb0EEENS1_21CollectiveEpilogueBwdISD_SE_SG_Li384ELb0ELb1ELi3EEENS1_19SingleTileSchedulerILb0ELb0ELb0ELi96EEEEEEEEEvNT_6ParamsE,"a",@progbits
	.sectionflags	@""
	.align	4
.nv.constant0._ZN7cutlass13device_kernelIN5flash11enable_sm90INS1_16FlashAttnBwdSm90INS1_25CollectiveMainloopBwdSm90ILi2ELi1ELi1EN4cute5tupleIJNS5_1CILi1EEES8_S8_EEENS6_IJNS7_ILi64EEENS7_ILi96EEENS7_ILi192EEEEEENS_6half_tEfNS_4arch4Sm90ELb0ELb1ELb1ELb0ELb1ELb0ELb1ELb0ELi3ELi1ELi1ELi1ELb0EEENS1_21CollectiveEpilogueBwdISD_SE_SG_Li384ELb0ELb1ELi3EEENS1_19SingleTileSchedulerILb0ELb0ELb0ELi96EEEEEEEEEvNT_6ParamsE:
	.zero		2944


//--------------------- .nv.constant0._ZN7cutlass13device_kernelIN5flash11enable_sm90INS1_16FlashAttnBwdSm90INS1_25CollectiveMainloopBwdSm90ILi2ELi1ELi1EN4cute5tupleIJNS5_1CILi1EEES8_S8_EEENS6_IJNS7_ILi64EEENS7_ILi96EEENS7_ILi192EEEEEENS_6half_tEfNS_4arch4Sm90ELb0ELb1ELb1ELb0ELb0ELb0ELb1ELb0ELi3ELi1ELi1ELi1ELb0EEENS1_24CollectiveEpilogueBwdGQAISD_fSG_Li384ELb0ELb0EEENS1_19SingleTileSchedulerILb0ELb0ELb0ELi96EEEEEEEEEvNT_6ParamsE --------------------------
	.section	.nv.constant0._ZN7cutlass13device_kernelIN5flash11enable_sm90INS1_16FlashAttnBwdSm90INS1_25CollectiveMainloopBwdSm90ILi2ELi1ELi1EN4cute5tupleIJNS5_1CILi1EEES8_S8_EEENS6_IJNS7_ILi64EEENS7_ILi96EEENS7_ILi192EEEEEENS_6half_tEfNS_4arch4Sm90ELb0ELb1ELb1ELb0ELb0ELb0ELb1ELb0ELi3ELi1ELi1ELi1ELb0EEENS1_24CollectiveEpilogueBwdGQAISD_fSG_Li384ELb0ELb0EEENS1_19SingleTileSchedulerILb0ELb0ELb0ELi96EEEEEEEEEvNT_6ParamsE,"a",@progbits
	.sectionflags	@""
	.align	4
.nv.constant0._ZN7cutlass13device_kernelIN5flash11enable_sm90INS1_16FlashAttnBwdSm90INS1_25CollectiveMainloopBwdSm90ILi2ELi1ELi1EN4cute5tupleIJNS5_1CILi1EEES8_S8_EEENS6_IJNS7_ILi64EEENS7_ILi96EEENS7_ILi192EEEEEENS_6half_tEfNS_4arch4Sm90ELb0ELb1ELb1ELb0ELb0ELb0ELb1ELb0ELi3ELi1ELi1ELi1ELb0EEENS1_24CollectiveEpilogueBwdGQAISD_fSG_Li384ELb0ELb0EEENS1_19SingleTileSchedulerILb0ELb0ELb0ELi96EEEEEEEEEvNT_6ParamsE:
	.zero		2304


//--------------------- .nv.constant0._ZN7cutlass13device_kernelIN5flash11enable_sm90INS1_16FlashAttnBwdSm90INS1_25CollectiveMainloopBwdSm90ILi2ELi1ELi1EN4cute5tupleIJNS5_1CILi1EEES8_S8_EEENS6_IJNS7_ILi64EEENS7_ILi96EEENS7_ILi192EEEEEENS_6half_tEfNS_4arch4Sm90ELb0ELb1ELb1ELb0ELb1ELb0ELb1ELb0ELi3ELi1ELi1ELi1ELb0EEENS1_24CollectiveEpilogueBwdGQAISD_fSG_Li384ELb0ELb1EEENS1_19SingleTileSchedulerILb0ELb0ELb0ELi96EEEEEEEEEvNT_6ParamsE --------------------------
	.section	.nv.constant0._ZN7cutlass13device_kernelIN5flash11enable_sm90INS1_16FlashAttnBwdSm90INS1_25CollectiveMainloopBwdSm90ILi2ELi1ELi1EN4cute5tupleIJNS5_1CILi1EEES8_S8_EEENS6_IJNS7_ILi64EEENS7_ILi96EEENS7_ILi192EEEEEENS_6half_tEfNS_4arch4Sm90ELb0ELb1ELb1ELb0ELb1ELb0ELb1ELb0ELi3ELi1ELi1ELi1ELb0EEENS1_24CollectiveEpilogueBwdGQAISD_fSG_Li384ELb0ELb1EEENS1_19SingleTileSchedulerILb0ELb0ELb0ELi96EEEEEEEEEvNT_6ParamsE,"a",@progbits
	.sectionflags	@""
	.align	4
.nv.constant0._ZN7cutlass13device_kernelIN5flash11enable_sm90INS1_16FlashAttnBwdSm90INS1_25CollectiveMainloopBwdSm90ILi2ELi1ELi1EN4cute5tupleIJNS5_1CILi1EEES8_S8_EEENS6_IJNS7_ILi64EEENS7_ILi96EEENS7_ILi192EEEEEENS_6half_tEfNS_4arch4Sm90ELb0ELb1ELb1ELb0ELb1ELb0ELb1ELb0ELi3ELi1ELi1ELi1ELb0EEENS1_24CollectiveEpilogueBwdGQAISD_fSG_Li384ELb0ELb1EEENS1_19SingleTileSchedulerILb0ELb0ELb0ELi96EEEEEEEEEvNT_6ParamsE:
	.zero		2304


//--------------------- .nv.constant0._ZN7cutlass13device_kernelIN5flash11enable_sm90INS1_16FlashAttnBwdSm90INS1_25CollectiveMainloopBwdSm90ILi2ELi1ELi1EN4cute5tupleIJNS5_1CILi1EEES8_S8_EEENS6_IJNS7_ILi64EEENS7_ILi96EEENS7_ILi192EEEEEENS_6half_tEfNS_4arch4Sm90ELb0ELb1ELb1ELb1ELb0ELb0ELb1ELb0ELi3ELi1ELi1ELi1ELb0EEENS1_21CollectiveEpilogueBwdISD_SE_SG_Li384ELb1ELb1ELi3EEENS1_19SingleTileSchedulerILb1ELb0ELb0ELi96EEEEEEEEEvNT_6ParamsE --------------------------
	.section	.nv.constant0._ZN7cutlass13device_kernelIN5flash11enable_sm90INS1_16FlashAttnBwdSm90INS1_25CollectiveMainloopBwdSm90ILi2ELi1ELi1EN4cute5tupleIJNS5_1CILi1EEES8_S8_EEENS6_IJNS7_ILi64EEENS7_ILi96EEENS7_ILi192EEEEEENS_6half_tEfNS_4arch4Sm90ELb0ELb1ELb1ELb1ELb0ELb0ELb1ELb0ELi3ELi1ELi1ELi1ELb0EEENS1_21CollectiveEpilogueBwdISD_SE_SG_Li384ELb1ELb1ELi3EEENS1_19SingleTileSchedulerILb1ELb0ELb0ELi96EEEEEEEEEvNT_6ParamsE,"a",@progbits
	.sectionflags	@""
	.align	4
.nv.constant0._ZN7cutlass13device_kernelIN5flash11enable_sm90INS1_16FlashAttnBwdSm90INS1_25CollectiveMainloopBwdSm90ILi2ELi1ELi1EN4cute5tupleIJNS5_1CILi1EEES8_S8_EEENS6_IJNS7_ILi64EEENS7_ILi96EEENS7_ILi192EEEEEENS_6half_tEfNS_4arch4Sm90ELb0ELb1ELb1ELb1ELb0ELb0ELb1ELb0ELi3ELi1ELi1ELi1ELb0EEENS1_21CollectiveEpilogueBwdISD_SE_SG_Li384ELb1ELb1ELi3EEENS1_19SingleTileSchedulerILb1ELb0ELb0ELi96EEEEEEEEEvNT_6ParamsE:
	.zero		2304


//--------------------- .nv.constant0._ZN7cutlass13device_kernelIN5flash11enable_sm90INS1_16FlashAttnBwdSm90INS1_25CollectiveMainloopBwdSm90ILi2ELi1ELi1EN4cute5tupleIJNS5_1CILi1EEES8_S8_EEENS6_IJNS7_ILi64EEENS7_ILi96EEENS7_ILi192EEEEEENS_6half_tEfNS_4arch4Sm90ELb0ELb1ELb1ELb1ELb1ELb0ELb1ELb0ELi3ELi1ELi1ELi1ELb0EEENS1_21CollectiveEpilogueBwdISD_SE_SG_Li384ELb1ELb1ELi3EEENS1_19SingleTileSchedulerILb1ELb0ELb0ELi96EEEEEEEEEvNT_6ParamsE --------------------------
	.section	.nv.constant0._ZN7cutlass13device_kernelIN5flash11enable_sm90INS1_16FlashAttnBwdSm90INS1_25CollectiveMainloopBwdSm90ILi2ELi1ELi1EN4cute5tupleIJNS5_1CILi1EEES8_S8_EEENS6_IJNS7_ILi64EEENS7_ILi96EEENS7_ILi192EEEEEENS_6half_tEfNS_4arch4Sm90ELb0ELb1ELb1ELb1ELb1ELb0ELb1ELb0ELi3ELi1ELi1ELi1ELb0EEENS1_21CollectiveEpilogueBwdISD_SE_SG_Li384ELb1ELb1ELi3EEENS1_19SingleTileSchedulerILb1ELb0ELb0ELi96EEEEEEEEEvNT_6ParamsE,"a",@progbits
	.sectionflags	@""
	.align	4
.nv.constant0._ZN7cutlass13device_kernelIN5flash11enable_sm90INS1_16FlashAttnBwdSm90INS1_25CollectiveMainloopBwdSm90ILi2ELi1ELi1EN4cute5tupleIJNS5_1CILi1EEES8_S8_EEENS6_IJNS7_ILi64EEENS7_ILi96EEENS7_ILi192EEEEEENS_6half_tEfNS_4arch4Sm90ELb0ELb1ELb1ELb1ELb1ELb0ELb1ELb0ELi3ELi1ELi1ELi1ELb0EEENS1_21CollectiveEpilogueBwdISD_SE_SG_Li384ELb1ELb1ELi3EEENS1_19SingleTileSchedulerILb1ELb0ELb0ELi96EEEEEEEEEvNT_6ParamsE:
	.zero		2304


//--------------------- .nv.constant0._ZN7cutlass13device_kernelIN5flash11enable_sm90INS1_16FlashAttnBwdSm90INS1_25CollectiveMainloopBwdSm90ILi2ELi1ELi1EN4cute5tupleIJNS5_1CILi1EEES8_S8_EEENS6_IJNS7_ILi64EEENS7_ILi96EEENS7_ILi192EEEEEENS_6half_tEfNS_4arch4Sm90ELb0ELb1ELb1ELb1ELb0ELb0ELb1ELb0ELi3ELi1ELi1ELi1ELb0EEENS1_24CollectiveEpilogueBwdGQAISD_fSG_Li384ELb1ELb0EEENS1_19SingleTileSchedulerILb1ELb0ELb0ELi96EEEEEEEEEvNT_6ParamsE --------------------------
	.section	.nv.constant0._ZN7cutlass13device_kernelIN5flash11enable_sm90INS1_16FlashAttnBwdSm90INS1_25CollectiveMainloopBwdSm90ILi2ELi1ELi1EN4cute5tupleIJNS5_1CILi1EEES8_S8_EEENS6_IJNS7_ILi64EEENS7_ILi96EEENS7_ILi192EEEEEENS_6half_tEfNS_4arch4Sm90ELb0ELb1ELb1ELb1ELb0ELb0ELb1ELb0ELi3ELi1ELi1ELi1ELb0EEENS1_24CollectiveEpilogueBwdGQAISD_fSG_Li384ELb1ELb0EEENS1_19SingleTileSchedulerILb1ELb0ELb0ELi96EEEEEEEEEvNT_6ParamsE,"a",@progbits
	.sectionflags	@""
	.align	4
.nv.constant0._ZN7cutlass13device_kernelIN5flash11enable_sm90INS1_16FlashAttnBwdSm90INS1_25CollectiveMainloopBwdSm90ILi2ELi1ELi1EN4cute5tupleIJNS5_1CILi1EEES8_S8_EEENS6_IJNS7_ILi64EEENS7_ILi96EEENS7_ILi192EEEEEENS_6half_tEfNS_4arch4Sm90ELb0ELb1ELb1ELb1ELb0ELb0ELb1ELb0ELi3ELi1ELi1ELi1ELb0EEENS1_24CollectiveEpilogueBwdGQAISD_fSG_Li384ELb1ELb0EEENS1_19SingleTileSchedulerILb1ELb0ELb0ELi96EEEEEEEEEvNT_6ParamsE:
	.zero		2304


//--------------------- .nv.constant0._ZN7cutlass13device_kernelIN5flash11enable_sm90INS1_16FlashAttnBwdSm90INS1_25CollectiveMainloopBwdSm90ILi2ELi1ELi1EN4cute5tupleIJNS5_1CILi1EEES8_S8_EEENS6_IJNS7_ILi64EEENS7_ILi96EEENS7_ILi192EEEEEENS_6half_tEfNS_4arch4Sm90ELb0ELb1ELb1ELb1ELb1ELb0ELb1ELb0ELi3ELi1ELi1ELi1ELb0EEENS1_24CollectiveEpilogueBwdGQAISD_fSG_Li384ELb1ELb1EEENS1_19SingleTileSchedulerILb1ELb0ELb0ELi96EEEEEEEEEvNT_6ParamsE --------------------------
	.section	.nv.constant0._ZN7cutlass13device_kernelIN5flash11enable_sm90INS1_16FlashAttnBwdSm90INS1_25CollectiveMainloopBwdSm90ILi2ELi1ELi1EN4cute5tupleIJNS5_1CILi1EEES8_S8_EEENS6_IJNS7_ILi64EEENS7_ILi96EEENS7_ILi192EEEEEENS_6half_tEfNS_4arch4Sm90ELb0ELb1ELb1ELb1ELb1ELb0ELb1ELb0ELi3ELi1ELi1ELi1ELb0EEENS1_24CollectiveEpilogueBwdGQAISD_fSG_Li384ELb1ELb1EEENS1_19SingleTileSchedulerILb1ELb0ELb0ELi96EEEEEEEEEvNT_6ParamsE,"a",@progbits
	.sectionflags	@""
	.align	4
.nv.constant0._ZN7cutlass13device_kernelIN5flash11enable_sm90INS1_16FlashAttnBwdSm90INS1_25CollectiveMainloopBwdSm90ILi2ELi1ELi1EN4cute5tupleIJNS5_1CILi1EEES8_S8_EEENS6_IJNS7_ILi64EEENS7_ILi96EEENS7_ILi192EEEEEENS_6half_tEfNS_4arch4Sm90ELb0ELb1ELb1ELb1ELb1ELb0ELb1ELb0ELi3ELi1ELi1ELi1ELb0EEENS1_24CollectiveEpilogueBwdGQAISD_fSG_Li384ELb1ELb1EEENS1_19SingleTileSchedulerILb1ELb0ELb0ELi96EEEEEEEEEvNT_6ParamsE:
	.zero		2304


//--------------------- .nv.constant0._ZN7cutlass13device_kernelIN5flash11enable_sm90INS1_16FlashAttnBwdSm90INS1_25CollectiveMainloopBwdSm90ILi2ELi1ELi1EN4cute5tupleIJNS5_1CILi1EEES8_S8_EEENS6_IJNS7_ILi64EEENS7_ILi96EEENS7_ILi192EEEEEENS_6half_tEfNS_4arch4Sm90ELb1ELb0ELb1ELb0ELb0ELb0ELb1ELb0ELi3ELi1ELi1ELi1ELb0EEENS1_21CollectiveEpilogueBwdISD_SE_SG_Li384ELb0ELb1ELi3EEENS1_25SingleTileBwdLPTSchedulerILb0ELi96ELb0EEEEEEEEEvNT_6ParamsE --------------------------
	.section	.nv.constant0._ZN7cutlass13device_kernelIN5flash11enable_sm90INS1_16FlashAttnBwdSm90INS1_25CollectiveMainloopBwdSm90ILi2ELi1ELi1EN4cute5tupleIJNS5_1CILi1EEES8_S8_EEENS6_IJNS7_ILi64EEENS7_ILi96EEENS7_ILi192EEEEEENS_6half_tEfNS_4arch4Sm90ELb1ELb0ELb1ELb0ELb0ELb0ELb1ELb0ELi3ELi1ELi1ELi1ELb0EEENS1_21CollectiveEpilogueBwdISD_SE_SG_Li384ELb0ELb1ELi3EEENS1_25SingleTileBwdLPTSchedulerILb0ELi96ELb0EEEEEEEEEvNT_6ParamsE,"a",@progbits
	.sectionflags	@""
	.align	4
.nv.constant0._ZN7cutlass13device_kernelIN5flash11enable_sm90INS1_16FlashAttnBwdSm90INS1_25CollectiveMainloopBwdSm90ILi2ELi1ELi1EN4cute5tupleIJNS5_1CILi1EEES8_S8_EEENS6_IJNS7_ILi64EEENS7_ILi96EEENS7_ILi192EEEEEENS_6half_tEfNS_4arch4Sm90ELb1ELb0ELb1ELb0ELb0ELb0ELb1ELb0ELi3ELi1ELi1ELi1ELb0EEENS1_21CollectiveEpilogueBwdISD_SE_SG_Li384ELb0ELb1ELi3EEENS1_25SingleTileBwdLPTSchedulerILb0ELi96ELb0EEEEEEEEEvNT_6ParamsE:
	.zero		2944


//--------------------- .nv.constant0._ZN7cutlass13device_kernelIN5flash11enable_sm90INS1_16FlashAttnBwdSm90INS1_25CollectiveMainloopBwdSm90ILi2ELi1ELi1EN4cute5tupleIJNS5_1CILi1EEES8_S8_EEENS6_IJNS7_ILi64EEENS7_ILi96EEENS7_ILi192EEEEEENS_6half_tEfNS_4arch4Sm90ELb1ELb0ELb1ELb0ELb1ELb0ELb1ELb0ELi3ELi1ELi1ELi1ELb0EEENS1_21CollectiveEpilogueBwdISD_SE_SG_Li384ELb0ELb1ELi3EEENS1_25SingleTileBwdLPTSchedulerILb0ELi96ELb1EEEEEEEEEvNT_6ParamsE --------------------------
	.section	.nv.constant0._ZN7cutlass13device_kernelIN5flash11enable_sm90INS1_16FlashAttnBwdSm90INS1_25CollectiveMainloopBwdSm90ILi2ELi1ELi1EN4cute5tupleIJNS5_1CILi1EEES8_S8_EEENS6_IJNS7_ILi64EEENS7_ILi96EEENS7_ILi192EEEEEENS_6half_tEfNS_4arch4Sm90ELb1ELb0ELb1ELb0ELb1ELb0ELb1ELb0ELi3ELi1ELi1ELi1ELb0EEENS1_21CollectiveEpilogueBwdISD_SE_SG_Li384ELb0ELb1ELi3EEENS1_25SingleTileBwdLPTSchedulerILb0ELi96ELb1EEEEEEEEEvNT_6ParamsE,"a",@progbits
	.sectionflags	@""
	.align	4
.nv.constant0._ZN7cutlass13device_kernelIN5flash11enable_sm90INS1_16FlashAttnBwdSm90INS1_25CollectiveMainloopBwdSm90ILi2ELi1ELi1EN4cute5tupleIJNS5_1CILi1EEES8_S8_EEENS6_IJNS7_ILi64EEENS7_ILi96EEENS7_ILi192EEEEEENS_6half_tEfNS_4arch4Sm90ELb1ELb0ELb1ELb0ELb1ELb0ELb1ELb0ELi3ELi1ELi1ELi1ELb0EEENS1_21CollectiveEpilogueBwdISD_SE_SG_Li384ELb0ELb1ELi3EEENS1_25SingleTileBwdLPTSchedulerILb0ELi96ELb1EEEEEEEEEvNT_6ParamsE:
	.zero		2944


//--------------------- .nv.constant0._ZN7cutlass13device_kernelIN5flash11enable_sm90INS1_16FlashAttnBwdSm90INS1_25CollectiveMainloopBwdSm90ILi2ELi1ELi1EN4cute5tupleIJNS5_1CILi1EEES8_S8_EEENS6_IJNS7_ILi64EEENS7_ILi96EEENS7_ILi192EEEEEENS_6half_tEfNS_4arch4Sm90ELb1ELb0ELb1ELb0ELb0ELb0ELb1ELb0ELi3ELi1ELi1ELi1ELb0EEENS1_24CollectiveEpilogueBwdGQAISD_fSG_Li384ELb0ELb0EEENS1_25SingleTileBwdLPTSchedulerILb0ELi96ELb0EEEEEEEEEvNT_6ParamsE --------------------------
	.section	.nv.constant0._ZN7cutlass13device_kernelIN5flash11enable_sm90INS1_16FlashAttnBwdSm90INS1_25CollectiveMainloopBwdSm90ILi2ELi1ELi1EN4cute5tupleIJNS5_1CILi1EEES8_S8_EEENS6_IJNS7_ILi64EEENS7_ILi96EEENS7_ILi192EEEEEENS_6half_tEfNS_4arch4Sm90ELb1ELb0ELb1ELb0ELb0ELb0ELb1ELb0ELi3ELi1ELi1ELi1ELb0EEENS1_24CollectiveEpilogueBwdGQAISD_fSG_Li384ELb0ELb0EEENS1_25SingleTileBwdLPTSchedulerILb0ELi96ELb0EEEEEEEEEvNT_6ParamsE,"a",@progbits
	.sectionflags	@""
	.align	4
.nv.constant0._ZN7cutlass13device_kernelIN5flash11enable_sm90INS1_16FlashAttnBwdSm90INS1_25CollectiveMainloopBwdSm90ILi2ELi1ELi1EN4cute5tupleIJNS5_1CILi1EEES8_S8_EEENS6_IJNS7_ILi64EEENS7_ILi96EEENS7_ILi192EEEEEENS_6half_tEfNS_4arch4Sm90ELb1ELb0ELb1ELb0ELb0ELb0ELb1ELb0ELi3ELi1ELi1ELi1ELb0EEENS1_24CollectiveEpilogueBwdGQAISD_fSG_Li384ELb0ELb0EEENS1_25SingleTileBwdLPTSchedulerILb0ELi96ELb0EEEEEEEEEvNT_6ParamsE:
	.zero		2432


//--------------------- .nv.constant0._ZN7cutlass13device_kernelIN5flash11enable_sm90INS1_16FlashAttnBwdSm90INS1_25CollectiveMainloopBwdSm90ILi2ELi1ELi1EN4cute5tupleIJNS5_1CILi1EEES8_S8_EEENS6_IJNS7_ILi64EEENS7_ILi96EEENS7_ILi192EEEEEENS_6half_tEfNS_4arch4Sm90ELb1ELb0ELb1ELb0ELb1ELb0ELb1ELb0ELi3ELi1ELi1ELi1ELb0EEENS1_24CollectiveEpilogueBwdGQAISD_fSG_Li384ELb0ELb1EEENS1_25SingleTileBwdLPTSchedulerILb0ELi96ELb1EEEEEEEEEvNT_6ParamsE --------------------------
	.section	.nv.constant0._ZN7cutlass13device_kernelIN5flash11enable_sm90INS1_16FlashAttnBwdSm90INS1_25CollectiveMainloopBwdSm90ILi2ELi1ELi1EN4cute5tupleIJNS5_1CILi1EEES8_S8_EEENS6_IJNS7_ILi64EEENS7_ILi96EEENS7_ILi192EEEEEENS_6half_tEfNS_4arch4Sm90ELb1ELb0ELb1ELb0ELb1ELb0ELb1ELb0ELi3ELi1ELi1ELi1ELb0EEENS1_24CollectiveEpilogueBwdGQAISD_fSG_Li384ELb0ELb1EEENS1_25SingleTileBwdLPTSchedulerILb0ELi96ELb1EEEEEEEEEvNT_6ParamsE,"a",@progbits
	.sectionflags	@""
	.align	4
.nv.constant0._ZN7cutlass13device_kernelIN5flash11enable_sm90INS1_16FlashAttnBwdSm90INS1_25CollectiveMainloopBwdSm90ILi2ELi1ELi1EN4cute5tupleIJNS5_1CILi1EEES8_S8_EEENS6_IJNS7_ILi64EEENS7_ILi96EEENS7_ILi192EEEEEENS_6half_tEfNS_4arch4Sm90ELb1ELb0ELb1ELb0ELb1ELb0ELb1ELb0ELi3ELi1ELi1ELi1ELb0EEENS1_24CollectiveEpilogueBwdGQAISD_fSG_Li384ELb0ELb1EEENS1_25SingleTileBwdLPTSchedulerILb0ELi96ELb1EEEEEEEEEvNT_6ParamsE:
	.zero		2432


//--------------------- .nv.constant0._ZN7cutlass13device_kernelIN5flash22FlashAttnBwdPreprocessIN4cute5tupleIJNS3_1CILi64EEENS5_ILi192EEEEEENS_6half_tEfNS_4arch4Sm90ELb1ELb0EEEEEvNT_6ParamsE --------------------------
	.section	.nv.constant0._ZN7cutlass13device_kernelIN5flash22FlashAttnBwdPreprocessIN4cute5tupleIJNS3_1CILi64EEENS5_ILi192EEEEEENS_6half_tEfNS_4arch4Sm90ELb1ELb0EEEEEvNT_6ParamsE,"a",@progbits
	.sectionflags	@""
	.align	4
.nv.constant0._ZN7cutlass13device_kernelIN5flash22FlashAttnBwdPreprocessIN4cute5tupleIJNS3_1CILi64EEENS5_ILi192EEEEEENS_6half_tEfNS_4arch4Sm90ELb1ELb0EEEEEvNT_6ParamsE:
	.zero		768


//--------------------- .nv.constant0._ZN7cutlass13device_kernelIN5flash11enable_sm90INS1_16FlashAttnBwdSm90INS1_25CollectiveMainloopBwdSm90ILi2ELi1ELi1EN4cute5tupleIJNS5_1CILi1EEES8_S8_EEENS6_IJNS7_ILi64EEENS7_ILi96EEENS7_ILi192EEEEEENS_6half_tEfNS_4arch4Sm90ELb1ELb0ELb1ELb1ELb0ELb0ELb1ELb0ELi3ELi1ELi1ELi1ELb0EEENS1_21CollectiveEpilogueBwdISD_SE_SG_Li384ELb1ELb1ELi3EEENS1_25SingleTileBwdLPTSchedulerILb1ELi96ELb0EEEEEEEEEvNT_6ParamsE --------------------------
	.section	.nv.constant0._ZN7cutlass13device_kernelIN5flash11enable_sm90INS1_16FlashAttnBwdSm90INS1_25CollectiveMainloopBwdSm90ILi2ELi1ELi1EN4cute5tupleIJNS5_1CILi1EEES8_S8_EEENS6_IJNS7_ILi64EEENS7_ILi96EEENS7_ILi192EEEEEENS_6half_tEfNS_4arch4Sm90ELb1ELb0ELb1ELb1ELb0ELb0ELb1ELb0ELi3ELi1ELi1ELi1ELb0EEENS1_21CollectiveEpilogueBwdISD_SE_SG_Li384ELb1ELb1ELi3EEENS1_25SingleTileBwdLPTSchedulerILb1ELi96ELb0EEEEEEEEEvNT_6ParamsE,"a",@progbits
	.sectionflags	@""
	.align	4
.nv.constant0._ZN7cutlass13device_kernelIN5flash11enable_sm90INS1_16FlashAttnBwdSm90INS1_25CollectiveMainloopBwdSm90ILi2ELi1ELi1EN4cute5tupleIJNS5_1CILi1EEES8_S8_EEENS6_IJNS7_ILi64EEENS7_ILi96EEENS7_ILi192EEEEEENS_6half_tEfNS_4arch4Sm90ELb1ELb0ELb1ELb1ELb0ELb0ELb1ELb0ELi3ELi1ELi1ELi1ELb0EEENS1_21CollectiveEpilogueBwdISD_SE_SG_Li384ELb1ELb1ELi3EEENS1_25SingleTileBwdLPTSchedulerILb1ELi96ELb0EEEEEEEEEvNT_6ParamsE:
	.zero		2304


//--------------------- .nv.constant0._ZN7cutlass13device_kernelIN5flash11enable_sm90INS1_16FlashAttnBwdSm90INS1_25CollectiveMainloopBwdSm90ILi2ELi1ELi1EN4cute5tupleIJNS5_1CILi1EEES8_S8_EEENS6_IJNS7_ILi64EEENS7_ILi96EEENS7_ILi192EEEEEENS_6half_tEfNS_4arch4Sm90ELb1ELb0ELb1ELb1ELb1ELb0ELb1ELb0ELi3ELi1ELi1ELi1ELb0EEENS1_21CollectiveEpilogueBwdISD_SE_SG_Li384ELb1ELb1ELi3EEENS1_25SingleTileBwdLPTSchedulerILb1ELi96ELb1EEEEEEEEEvNT_6ParamsE --------------------------
	.section	.nv.constant0._ZN7cutlass13device_kernelIN5flash11enable_sm90INS1_16FlashAttnBwdSm90INS1_25CollectiveMainloopBwdSm90ILi2ELi1ELi1EN4cute5tupleIJNS5_1CILi1EEES8_S8_EEENS6_IJNS7_ILi64EEENS7_ILi96EEENS7_ILi192EEEEEENS_6half_tEfNS_4arch4Sm90ELb1ELb0ELb1ELb1ELb1ELb0ELb1ELb0ELi3ELi1ELi1ELi1ELb0EEENS1_21CollectiveEpilogueBwdISD_SE_SG_Li384ELb1ELb1ELi3EEENS1_25SingleTileBwdLPTSchedulerILb1ELi96ELb1EEEEEEEEEvNT_6ParamsE,"a",@progbits
	.sectionflags	@""
	.align	4
.nv.constant0._ZN7cutlass13device_kernelIN5flash11enable_sm90INS1_16FlashAttnBwdSm90INS1_25CollectiveMainloopBwdSm90ILi2ELi1ELi1EN4cute5tupleIJNS5_1CILi1EEES8_S8_EEENS6_IJNS7_ILi64EEENS7_ILi96EEENS7_ILi192EEEEEENS_6half_tEfNS_4arch4Sm90ELb1ELb0ELb1ELb1ELb1ELb0ELb1ELb0ELi3ELi1ELi1ELi1ELb0EEENS1_21CollectiveEpilogueBwdISD_SE_SG_Li384ELb1ELb1ELi3EEENS1_25SingleTileBwdLPTSchedulerILb1ELi96ELb1EEEEEEEEEvNT_6ParamsE:
	.zero		2304


//--------------------- .nv.constant0._ZN7cutlass13device_kernelIN5flash11enable_sm90INS1_16FlashAttnBwdSm90INS1_25CollectiveMainloopBwdSm90ILi2ELi1ELi1EN4cute5tupleIJNS5_1CILi1EEES8_S8_EEENS6_IJNS7_ILi64EEENS7_ILi96EEENS7_ILi192EEEEEENS_6half_tEfNS_4arch4Sm90ELb1ELb0ELb1ELb1ELb0ELb0ELb1ELb0ELi3ELi1ELi1ELi1ELb0EEENS1_24CollectiveEpilogueBwdGQAISD_fSG_Li384ELb1ELb0EEENS1_25SingleTileBwdLPTSchedulerILb1ELi96ELb0EEEEEEEEEvNT_6ParamsE --------------------------
	.section	.nv.constant0._ZN7cutlass13device_kernelIN5flash11enable_sm90INS1_16FlashAttnBwdSm90INS1_25CollectiveMainloopBwdSm90ILi2ELi1ELi1EN4cute5tupleIJNS5_1CILi1EEES8_S8_EEENS6_IJNS7_ILi64EEENS7_ILi96EEENS7_ILi192EEEEEENS_6half_tEfNS_4arch4Sm90ELb1ELb0ELb1ELb1ELb0ELb0ELb1ELb0ELi3ELi1ELi1ELi1ELb0EEENS1_24CollectiveEpilogueBwdGQAISD_fSG_Li384ELb1ELb0EEENS1_25SingleTileBwdLPTSchedulerILb1ELi96ELb0EEEEEEEEEvNT_6ParamsE,"a",@progbits
	.sectionflags	@""
	.align	4
.nv.constant0._ZN7cutlass13device_kernelIN5flash11enable_sm90INS1_16FlashAttnBwdSm90INS1_25CollectiveMainloopBwdSm90ILi2ELi1ELi1EN4cute5tupleIJNS5_1CILi1EEES8_S8_EEENS6_IJNS7_ILi64EEENS7_ILi96EEENS7_ILi192EEEEEENS_6half_tEfNS_4arch4Sm90ELb1ELb0ELb1ELb1ELb0ELb0ELb1ELb0ELi3ELi1ELi1ELi1ELb0EEENS1_24CollectiveEpilogueBwdGQAISD_fSG_Li384ELb1ELb0EEENS1_25SingleTileBwdLPTSchedulerILb1ELi96ELb0EEEEEEEEEvNT_6ParamsE:
	.zero		2432


//--------------------- .nv.constant0._ZN7cutlass13device_kernelIN5flash32FlashAttnBwdPostprocessConvertdQIN4cute5tupleIJNS3_1CILi96EEENS5_ILi192EEEEEENS_6half_tEfNS_4arch4Sm90ELi384ENS3_8TiledMMAINS3_8MMA_AtomIJNS3_4SM904GMMA25MMA_64x96x16_F32F16F16_SSILNSF_5MajorE1ELSH_1ELNSF_7ScaleInE1ELSI_1EEEEEENS3_6LayoutINS4_IJNS5_ILi3EEENS5_ILi1EEESN_EEENS4_IJSN_NS5_ILi0EEESP_EEEEENS4_IJNS3_10UnderscoreESS_SS_EEEEELb1EEEEEvNT_6ParamsE --------------------------
	.section	.nv.constant0._ZN7cutlass13device_kernelIN5flash32FlashAttnBwdPostprocessConvertdQIN4cute5tupleIJNS3_1CILi96EEENS5_ILi192EEEEEENS_6half_tEfNS_4arch4Sm90ELi384ENS3_8TiledMMAINS3_8MMA_AtomIJNS3_4SM904GMMA25MMA_64x96x16_F32F16F16_SSILNSF_5MajorE1ELSH_1ELNSF_7ScaleInE1ELSI_1EEEEEENS3_6LayoutINS4_IJNS5_ILi3EEENS5_ILi1EEESN_EEENS4_IJSN_NS5_ILi0EEESP_EEEEENS4_IJNS3_10UnderscoreESS_SS_EEEEELb1EEEEEvNT_6ParamsE,"a",@progbits
	.sectionflags	@""
	.align	4
.nv.constant0._ZN7cutlass13device_kernelIN5flash32FlashAttnBwdPostprocessConvertdQIN4cute5tupleIJNS3_1CILi96EEENS5_ILi192EEEEEENS_6half_tEfNS_4arch4Sm90ELi384ENS3_8TiledMMAINS3_8MMA_AtomIJNS3_4SM904GMMA25MMA_64x96x16_F32F16F16_SSILNSF_5MajorE1ELSH_1ELNSF_7ScaleInE1ELSI_1EEEEEENS3_6LayoutINS4_IJNS5_ILi3EEENS5_ILi1EEESN_EEENS4_IJSN_NS5_ILi0EEESP_EEEEENS4_IJNS3_10UnderscoreESS_SS_EEEEELb1EEEEEvNT_6ParamsE:
	.zero		640


//--------------------- .nv.constant0._ZN7cutlass13device_kernelIN5flash32FlashAttnBwdPostprocessConvertdQIN4cute5tupleIJNS3_1CILi64EEENS5_ILi192EEEEEENS_6half_tEfNS_4arch4Sm90ELi384ENS3_8TiledMMAINS3_8MMA_AtomIJNS3_4SM904GMMA25MMA_64x64x16_F32F16F16_SSILNSF_5MajorE0ELSH_1ELNSF_7ScaleInE1ELSI_1EEEEEENS3_6LayoutINS4_IJNS5_ILi1EEENS5_ILi3EEESM_EEENS4_IJNS5_ILi0EEESM_SP_EEEEENS4_IJNS3_10UnderscoreESS_SS_EEEEELb0EEEEEvNT_6ParamsE --------------------------
	.section	.nv.constant0._ZN7cutlass13device_kernelIN5flash32FlashAttnBwdPostprocessConvertdQIN4cute5tupleIJNS3_1CILi64EEENS5_ILi192EEEEEENS_6half_tEfNS_4arch4Sm90ELi384ENS3_8TiledMMAINS3_8MMA_AtomIJNS3_4SM904GMMA25MMA_64x64x16_F32F16F16_SSILNSF_5MajorE0ELSH_1ELNSF_7ScaleInE1ELSI_1EEEEEENS3_6LayoutINS4_IJNS5_ILi1EEENS5_ILi3EEESM_EEENS4_IJNS5_ILi0EEESM_SP_EEEEENS4_IJNS3_10UnderscoreESS_SS_EEEEELb0EEEEEvNT_6ParamsE,"a",@progbits
	.sectionflags	@""
	.align	4
.nv.constant0._ZN7cutlass13device_kernelIN5flash32FlashAttnBwdPostprocessConvertdQIN4cute5tupleIJNS3_1CILi64EEENS5_ILi192EEEEEENS_6half_tEfNS_4arch4Sm90ELi384ENS3_8TiledMMAINS3_8MMA_AtomIJNS3_4SM904GMMA25MMA_64x64x16_F32F16F16_SSILNSF_5MajorE0ELSH_1ELNSF_7ScaleInE1ELSI_1EEEEEENS3_6LayoutINS4_IJNS5_ILi1EEENS5_ILi3EEESM_EEENS4_IJNS5_ILi0EEESM_SP_EEEEENS4_IJNS3_10UnderscoreESS_SS_EEEEELb0EEEEEvNT_6ParamsE:
	.zero		640


//--------------------- .nv.constant0._ZN7cutlass13device_kernelIN5flash11enable_sm90INS1_16FlashAttnBwdSm90INS1_25CollectiveMainloopBwdSm90ILi2ELi1ELi1EN4cute5tupleIJNS5_1CILi1EEES8_S8_EEENS6_IJNS7_ILi64EEENS7_ILi96EEENS7_ILi192EEEEEENS_6half_tEfNS_4arch4Sm90ELb1ELb0ELb1ELb1ELb1ELb0ELb1ELb0ELi3ELi1ELi1ELi1ELb0EEENS1_24CollectiveEpilogueBwdGQAISD_fSG_Li384ELb1ELb1EEENS1_25SingleTileBwdLPTSchedulerILb1ELi96ELb1EEEEEEEEEvNT_6ParamsE --------------------------
	.section	.nv.constant0._ZN7cutlass13device_kernelIN5flash11enable_sm90INS1_16FlashAttnBwdSm90INS1_25CollectiveMainloopBwdSm90ILi2ELi1ELi1EN4cute5tupleIJNS5_1CILi1EEES8_S8_EEENS6_IJNS7_ILi64EEENS7_ILi96EEENS7_ILi192EEEEEENS_6half_tEfNS_4arch4Sm90ELb1ELb0ELb1ELb1ELb1ELb0ELb1ELb0ELi3ELi1ELi1ELi1ELb0EEENS1_24CollectiveEpilogueBwdGQAISD_fSG_Li384ELb1ELb1EEENS1_25SingleTileBwdLPTSchedulerILb1ELi96ELb1EEEEEEEEEvNT_6ParamsE,"a",@progbits
	.sectionflags	@""
	.align	4
.nv.constant0._ZN7cutlass13device_kernelIN5flash11enable_sm90INS1_16FlashAttnBwdSm90INS1_25CollectiveMainloopBwdSm90ILi2ELi1ELi1EN4cute5tupleIJNS5_1CILi1EEES8_S8_EEENS6_IJNS7_ILi64EEENS7_ILi96EEENS7_ILi192EEEEEENS_6half_tEfNS_4arch4Sm90ELb1ELb0ELb1ELb1ELb1ELb0ELb1ELb0ELi3ELi1ELi1ELi1ELb0EEENS1_24CollectiveEpilogueBwdGQAISD_fSG_Li384ELb1ELb1EEENS1_25SingleTileBwdLPTSchedulerILb1ELi96ELb1EEEEEEEEEvNT_6ParamsE:
	.zero		2432


//--------------------- .nv.constant0._ZN7cutlass13device_kernelIN5flash22FlashAttnBwdPreprocessIN4cute5tupleIJNS3_1CILi64EEENS5_ILi192EEEEEENS_6half_tEfNS_4arch4Sm90ELb1ELb1EEEEEvNT_6ParamsE --------------------------
	.section	.nv.constant0._ZN7cutlass13device_kernelIN5flash22FlashAttnBwdPreprocessIN4cute5tupleIJNS3_1CILi64EEENS5_ILi192EEEEEENS_6half_tEfNS_4arch4Sm90ELb1ELb1EEEEEvNT_6ParamsE,"a",@progbits
	.sectionflags	@""
	.align	4
.nv.constant0._ZN7cutlass13device_kernelIN5flash22FlashAttnBwdPreprocessIN4cute5tupleIJNS3_1CILi64EEENS5_ILi192EEEEEENS_6half_tEfNS_4arch4Sm90ELb1ELb1EEEEEvNT_6ParamsE:
	.zero		768


//--------------------- SYMBOLS --------------------------

	.type		.nv.reservedSmem.offset0,@object
	.size		.nv.reservedSmem.offset0,0x4
	.type		__assertfail,@function
